// auto-generated by cutlass_sweep.epilogue — config: {"arch": "sm_90", "cluster_m": 1, "cluster_n": 1, "dtype": "bf16", "fusion": "sigmoid", "tile_k": 64, "tile_m": 256, "tile_n": 64}
#include "cutlass/cutlass.h"
#include "cutlass/gemm/collective/collective_builder.hpp"
#include "cutlass/gemm/device/gemm_universal_adapter.h"
#include "cutlass/gemm/kernel/gemm_universal.hpp"
#include "cutlass/epilogue/collective/collective_builder.hpp"
#include "cutlass/epilogue/fusion/operations.hpp"
#include "cutlass/epilogue/thread/activation.h"

using Elem = cutlass::bfloat16_t;
using Acc  = float;
using TileShape    = cute::Shape<cute::_256, cute::_64, cute::_64>;
using ClusterShape = cute::Shape<cute::_1, cute::_1, cute::_1>;
using FusionOp     = cutlass::epilogue::fusion::LinCombEltAct<cutlass::epilogue::thread::Sigmoid, Elem, Acc>;

using CollectiveEpilogue = typename cutlass::epilogue::collective::CollectiveBuilder<
    cutlass::arch::Sm90, cutlass::arch::OpClassTensorOp,
    TileShape, ClusterShape,
    cutlass::epilogue::collective::EpilogueTileAuto,
    Acc, Acc,
    Elem, cutlass::layout::RowMajor, 128 / cutlass::sizeof_bits<Elem>::value,
    Elem, cutlass::layout::RowMajor, 128 / cutlass::sizeof_bits<Elem>::value,
    cutlass::epilogue::TmaWarpSpecializedCooperative,
    FusionOp
  >::CollectiveOp;

using CollectiveMainloop = typename cutlass::gemm::collective::CollectiveBuilder<
    cutlass::arch::Sm90, cutlass::arch::OpClassTensorOp,
    Elem, cutlass::layout::RowMajor, 128 / cutlass::sizeof_bits<Elem>::value,
    Elem, cutlass::layout::ColumnMajor, 128 / cutlass::sizeof_bits<Elem>::value,
    Acc,
    TileShape, ClusterShape,
    cutlass::gemm::collective::StageCountAutoCarveout<
        static_cast<int>(sizeof(typename CollectiveEpilogue::SharedStorage))>,
    cutlass::gemm::KernelTmaWarpSpecializedCooperative
  >::CollectiveOp;

using GemmKernel = cutlass::gemm::kernel::GemmUniversal<
    cute::Shape<int,int,int,int>, CollectiveMainloop, CollectiveEpilogue>;
using Gemm = cutlass::gemm::device::GemmUniversalAdapter<GemmKernel>;

auto* _anchor = &cutlass::device_kernel<GemmKernel>;


// ===== COMPILED SASS (sm_90a) =====

	.target	sm_90a

	.elftype	@"ET_EXEC"


//--------------------- .note.nv.tkinfo           --------------------------
	.section	.note.nv.tkinfo,"",@"SHT_NOTE"
	.sectionflags	@"SHF_NOTE_NV_TKINFO"
	.tkinfo
        /*0018*/ 	.word	0x00000002
        /*0030*/ 	.string	""
        /*0030*/ 	.string	"ptxas"
        /*0030*/ 	.string	"Cuda compilation tools, release 13.0, V13.0.88"
        /*0030*/ 	.string	"Build cuda_13.0.r13.0/compiler.36424714_0"
        /*0030*/ 	.string	"-arch sm_90a -m 64 "



//--------------------- .note.nv.cuinfo           --------------------------
	.section	.note.nv.cuinfo,"",@"SHT_NOTE"
	.sectionflags	@"SHF_NOTE_NV_CUINFO"
        /*0018*/ 	.short	0x0002
        /*001a*/ 	.short	0x005a
        /*001c*/ 	.short	0x0082
	.zero		2


//--------------------- .nv.info                  --------------------------
	.section	.nv.info,"",@"SHT_CUDA_INFO"
	.align	4


	//----- nvinfo : EIATTR_REGCOUNT
	.align		4
        /*0000*/ 	.byte	0x04, 0x2f
        /*0002*/ 	.short	(.L_18 - .L_17)
	.align		4
.L_17:
        /*0004*/ 	.word	index@(_ZN7cutlass13device_kernelINS_4gemm6kernel13GemmUniversalIN4cute5tupleIJiiiiEEENS1_10collective13CollectiveMmaINS1_34MainloopSm90TmaGmmaWarpSpecializedILi4ENS5_IJNS4_1CILi1EEESB_SB_EEENS1_35KernelTmaWarpSpecializedCooperativeEEENS5_IJNSA_ILi256EEENSA_ILi64EEESG_EEENS_10bfloat16_tENS5_IJlSB_lEEESI_SJ_NS4_8TiledMMAINS4_8MMA_AtomIJNS4_4SM904GMMA27MMA_64x64x16_F32BF16BF16_SSILNSN_5MajorE0ELSP_0ELNSN_7ScaleInE1ELSQ_1EEEEEENS4_6LayoutINS5_IJNSA_ILi2EEESB_SB_EEENS5_IJSB_NSA_ILi0EEESW_EEEEENS5_IJNS4_10UnderscoreESZ_SZ_EEEEENS4_13SM90_TMA_LOADENS4_14ComposedLayoutINS4_7SwizzleILi3ELi4ELi3EEENS4_18smem_ptr_flag_bitsILi16EEENST_INS5_IJNSA_ILi8EEESG_EEENS5_IJSG_SB_EEEEEEEvNS4_8identityES12_S1C_vS1D_EENS_8epilogue10collective18CollectiveEpilogueINS1F_22Sm90TmaWarpSpecializedILi4ELi2ELi16ELb1ELb0EEEJSH_NS5_IJNSA_ILi128EEENSA_ILi32EEEEEESI_SJ_SI_SJ_NS1F_6fusion15FusionCallbacksIS1J_NS1N_13LinCombEltActINS1F_6thread7SigmoidESI_fSI_fLNS_15FloatRoundStyleE2EEESH_S1M_JEEES12_NS13_INS14_ILi2ELi4ELi3EEES17_NST_INS5_IJS18_S1L_EEENS5_IJS1L_SB_EEEEEEENS4_17SM75_U32x4_LDSM_NENS4_14SM90_TMA_STOREES1Z_NS4_17SM90_U32x4_STSM_NENS4_9Copy_AtomIJS22_NS_6half_tEEEEvEEEvvEEEEvNT_6ParamsE)
        /*0008*/ 	.word	0x000000a8


	//----- nvinfo : EIATTR_FRAME_SIZE
	.align		4
.L_18:
        /*000c*/ 	.byte	0x04, 0x11
        /*000e*/ 	.short	(.L_20 - .L_19)
	.align		4
.L_19:
        /*0010*/ 	.word	index@($__internal_0_$__cuda_sm20_rcp_rn_f32_slowpath)
        /*0014*/ 	.word	0x00000000


	//----- nvinfo : EIATTR_FRAME_SIZE
	.align		4
.L_20:
        /*0018*/ 	.byte	0x04, 0x11
        /*001a*/ 	.short	(.L_22 - .L_21)
	.align		4
.L_21:
        /*001c*/ 	.word	index@(_ZN7cutlass13device_kernelINS_4gemm6kernel13GemmUniversalIN4cute5tupleIJiiiiEEENS1_10collective13CollectiveMmaINS1_34MainloopSm90TmaGmmaWarpSpecializedILi4ENS5_IJNS4_1CILi1EEESB_SB_EEENS1_35KernelTmaWarpSpecializedCooperativeEEENS5_IJNSA_ILi256EEENSA_ILi64EEESG_EEENS_10bfloat16_tENS5_IJlSB_lEEESI_SJ_NS4_8TiledMMAINS4_8MMA_AtomIJNS4_4SM904GMMA27MMA_64x64x16_F32BF16BF16_SSILNSN_5MajorE0ELSP_0ELNSN_7ScaleInE1ELSQ_1EEEEEENS4_6LayoutINS5_IJNSA_ILi2EEESB_SB_EEENS5_IJSB_NSA_ILi0EEESW_EEEEENS5_IJNS4_10UnderscoreESZ_SZ_EEEEENS4_13SM90_TMA_LOADENS4_14ComposedLayoutINS4_7SwizzleILi3ELi4ELi3EEENS4_18smem_ptr_flag_bitsILi16EEENST_INS5_IJNSA_ILi8EEESG_EEENS5_IJSG_SB_EEEEEEEvNS4_8identityES12_S1C_vS1D_EENS_8epilogue10collective18CollectiveEpilogueINS1F_22Sm90TmaWarpSpecializedILi4ELi2ELi16ELb1ELb0EEEJSH_NS5_IJNSA_ILi128EEENSA_ILi32EEEEEESI_SJ_SI_SJ_NS1F_6fusion15FusionCallbacksIS1J_NS1N_13LinCombEltActINS1F_6thread7SigmoidESI_fSI_fLNS_15FloatRoundStyleE2EEESH_S1M_JEEES12_NS13_INS14_ILi2ELi4ELi3EEES17_NST_INS5_IJS18_S1L_EEENS5_IJS1L_SB_EEEEEEENS4_17SM75_U32x4_LDSM_NENS4_14SM90_TMA_STOREES1Z_NS4_17SM90_U32x4_STSM_NENS4_9Copy_AtomIJS22_NS_6half_tEEEEvEEEvvEEEEvNT_6ParamsE)
        /*0020*/ 	.word	0x00000000


	//----- nvinfo : EIATTR_MIN_STACK_SIZE
	.align		4
.L_22:
        /*0024*/ 	.byte	0x04, 0x12
        /*0026*/ 	.short	(.L_24 - .L_23)
	.align		4
.L_23:
        /*0028*/ 	.word	index@(_ZN7cutlass13device_kernelINS_4gemm6kernel13GemmUniversalIN4cute5tupleIJiiiiEEENS1_10collective13CollectiveMmaINS1_34MainloopSm90TmaGmmaWarpSpecializedILi4ENS5_IJNS4_1CILi1EEESB_SB_EEENS1_35KernelTmaWarpSpecializedCooperativeEEENS5_IJNSA_ILi256EEENSA_ILi64EEESG_EEENS_10bfloat16_tENS5_IJlSB_lEEESI_SJ_NS4_8TiledMMAINS4_8MMA_AtomIJNS4_4SM904GMMA27MMA_64x64x16_F32BF16BF16_SSILNSN_5MajorE0ELSP_0ELNSN_7ScaleInE1ELSQ_1EEEEEENS4_6LayoutINS5_IJNSA_ILi2EEESB_SB_EEENS5_IJSB_NSA_ILi0EEESW_EEEEENS5_IJNS4_10UnderscoreESZ_SZ_EEEEENS4_13SM90_TMA_LOADENS4_14ComposedLayoutINS4_7SwizzleILi3ELi4ELi3EEENS4_18smem_ptr_flag_bitsILi16EEENST_INS5_IJNSA_ILi8EEESG_EEENS5_IJSG_SB_EEEEEEEvNS4_8identityES12_S1C_vS1D_EENS_8epilogue10collective18CollectiveEpilogueINS1F_22Sm90TmaWarpSpecializedILi4ELi2ELi16ELb1ELb0EEEJSH_NS5_IJNSA_ILi128EEENSA_ILi32EEEEEESI_SJ_SI_SJ_NS1F_6fusion15FusionCallbacksIS1J_NS1N_13LinCombEltActINS1F_6thread7SigmoidESI_fSI_fLNS_15FloatRoundStyleE2EEESH_S1M_JEEES12_NS13_INS14_ILi2ELi4ELi3EEES17_NST_INS5_IJS18_S1L_EEENS5_IJS1L_SB_EEEEEEENS4_17SM75_U32x4_LDSM_NENS4_14SM90_TMA_STOREES1Z_NS4_17SM90_U32x4_STSM_NENS4_9Copy_AtomIJS22_NS_6half_tEEEEvEEEvvEEEEvNT_6ParamsE)
        /*002c*/ 	.word	0x00000000
.L_24:


//--------------------- .nv.compat                --------------------------
	.section	.nv.compat,"",@"SHT_CUDA_COMPAT_INFO"
	.align	4
        /*0000*/ 	.byte	0x02, 0x09, 0x01, 0x00, 0x02, 0x02, 0x04, 0x00, 0x02, 0x05, 0x05, 0x00, 0x03, 0x07, 0x01, 0x01
        /*0010*/ 	.byte	0x02, 0x03, 0x01, 0x00, 0x02, 0x06, 0x01, 0x00, 0x04, 0x0b, 0x08, 0x00, 0x00, 0x00, 0x00, 0x00
        /*0020*/ 	.byte	0x00, 0x00, 0x00, 0x00


//--------------------- .nv.info._ZN7cutlass13device_kernelINS_4gemm6kernel13GemmUniversalIN4cute5tupleIJiiiiEEENS1_10collective13CollectiveMmaINS1_34MainloopSm90TmaGmmaWarpSpecializedILi4ENS5_IJNS4_1CILi1EEESB_SB_EEENS1_35KernelTmaWarpSpecializedCooperativeEEENS5_IJNSA_ILi256EEENSA_ILi64EEESG_EEENS_10bfloat16_tENS5_IJlSB_lEEESI_SJ_NS4_8TiledMMAINS4_8MMA_AtomIJNS4_4SM904GMMA27MMA_64x64x16_F32BF16BF16_SSILNSN_5MajorE0ELSP_0ELNSN_7ScaleInE1ELSQ_1EEEEEENS4_6LayoutINS5_IJNSA_ILi2EEESB_SB_EEENS5_IJSB_NSA_ILi0EEESW_EEEEENS5_IJNS4_10UnderscoreESZ_SZ_EEEEENS4_13SM90_TMA_LOADENS4_14ComposedLayoutINS4_7SwizzleILi3ELi4ELi3EEENS4_18smem_ptr_flag_bitsILi16EEENST_INS5_IJNSA_ILi8EEESG_EEENS5_IJSG_SB_EEEEEEEvNS4_8identityES12_S1C_vS1D_EENS_8epilogue10collective18CollectiveEpilogueINS1F_22Sm90TmaWarpSpecializedILi4ELi2ELi16ELb1ELb0EEEJSH_NS5_IJNSA_ILi128EEENSA_ILi32EEEEEESI_SJ_SI_SJ_NS1F_6fusion15FusionCallbacksIS1J_NS1N_13LinCombEltActINS1F_6thread7SigmoidESI_fSI_fLNS_15FloatRoundStyleE2EEESH_S1M_JEEES12_NS13_INS14_ILi2ELi4ELi3EEES17_NST_INS5_IJS18_S1L_EEENS5_IJS1L_SB_EEEEEEENS4_17SM75_U32x4_LDSM_NENS4_14SM90_TMA_STOREES1Z_NS4_17SM90_U32x4_STSM_NENS4_9Copy_AtomIJS22_NS_6half_tEEEEvEEEvvEEEEvNT_6ParamsE --------------------------
	.section	.nv.info._ZN7cutlass13device_kernelINS_4gemm6kernel13GemmUniversalIN4cute5tupleIJiiiiEEENS1_10collective13CollectiveMmaINS1_34MainloopSm90TmaGmmaWarpSpecializedILi4ENS5_IJNS4_1CILi1EEESB_SB_EEENS1_35KernelTmaWarpSpecializedCooperativeEEENS5_IJNSA_ILi256EEENSA_ILi64EEESG_EEENS_10bfloat16_tENS5_IJlSB_lEEESI_SJ_NS4_8TiledMMAINS4_8MMA_AtomIJNS4_4SM904GMMA27MMA_64x64x16_F32BF16BF16_SSILNSN_5MajorE0ELSP_0ELNSN_7ScaleInE1ELSQ_1EEEEEENS4_6LayoutINS5_IJNSA_ILi2EEESB_SB_EEENS5_IJSB_NSA_ILi0EEESW_EEEEENS5_IJNS4_10UnderscoreESZ_SZ_EEEEENS4_13SM90_TMA_LOADENS4_14ComposedLayoutINS4_7SwizzleILi3ELi4ELi3EEENS4_18smem_ptr_flag_bitsILi16EEENST_INS5_IJNSA_ILi8EEESG_EEENS5_IJSG_SB_EEEEEEEvNS4_8identityES12_S1C_vS1D_EENS_8epilogue10collective18CollectiveEpilogueINS1F_22Sm90TmaWarpSpecializedILi4ELi2ELi16ELb1ELb0EEEJSH_NS5_IJNSA_ILi128EEENSA_ILi32EEEEEESI_SJ_SI_SJ_NS1F_6fusion15FusionCallbacksIS1J_NS1N_13LinCombEltActINS1F_6thread7SigmoidESI_fSI_fLNS_15FloatRoundStyleE2EEESH_S1M_JEEES12_NS13_INS14_ILi2ELi4ELi3EEES17_NST_INS5_IJS18_S1L_EEENS5_IJS1L_SB_EEEEEEENS4_17SM75_U32x4_LDSM_NENS4_14SM90_TMA_STOREES1Z_NS4_17SM90_U32x4_STSM_NENS4_9Copy_AtomIJS22_NS_6half_tEEEEvEEEvvEEEEvNT_6ParamsE,"",@"SHT_CUDA_INFO"
	.sectionflags	@""
	.align	4


	//----- nvinfo : EIATTR_CUDA_API_VERSION
	.align		4
        /*0000*/ 	.byte	0x04, 0x37
        /*0002*/ 	.short	(.L_26 - .L_25)
.L_25:
        /*0004*/ 	.word	0x00000082


	//----- nvinfo : EIATTR_KPARAM_INFO
	.align		4
.L_26:
        /*0008*/ 	.byte	0x04, 0x17
        /*000a*/ 	.short	(.L_28 - .L_27)
.L_27:
        /*000c*/ 	.word	0x00000000
        /*0010*/ 	.short	0x0000
        /*0012*/ 	.short	0x0070
        /*0014*/ 	.byte	0x00, 0xf0, 0x01, 0x1c


	//----- nvinfo : EIATTR_SPARSE_MMA_MASK
	.align		4
.L_28:
        /*0018*/ 	.byte	0x03, 0x50
        /*001a*/ 	.short	0x0000


	//----- nvinfo : EIATTR_MAXREG_COUNT
	.align		4
        /*001c*/ 	.byte	0x03, 0x1b
        /*001e*/ 	.short	0x00a8


	//----- nvinfo : EIATTR_NUM_BARRIERS
	.align		4
        /*0020*/ 	.byte	0x02, 0x4c
        /*0022*/ 	.byte	0x02
	.zero		1


	//----- nvinfo : EIATTR_EXTERNS
	.align		4
        /*0024*/ 	.byte	0x04, 0x0f
        /*0026*/ 	.short	(.L_30 - .L_29)


	//   ....[0]....
	.align		4
.L_29:
        /*0028*/ 	.word	index@(__assertfail)


	//----- nvinfo : EIATTR_MERCURY_ISA_VERSION
	.align		4
.L_30:
        /*002c*/ 	.byte	0x03, 0x5f
        /*002e*/ 	.short	0x0101


	//----- nvinfo : EIATTR_INT_WARP_WIDE_INSTR_OFFSETS
	.align		4
        /*0030*/ 	.byte	0x04, 0x31
        /*0032*/ 	.short	(.L_32 - .L_31)


	//   ....[0]....
.L_31:
        /*0034*/ 	.word	0x000008c0


	//   ....[1]....
        /*0038*/ 	.word	0x000008d0


	//   ....[2]....
        /*003c*/ 	.word	0x00000950


	//----- nvinfo : EIATTR_COOP_GROUP_MASK_REGIDS
	.align		4
.L_32:
        /*0040*/ 	.byte	0x04, 0x29
        /*0042*/ 	.short	(.L_34 - .L_33)


	//   ....[0]....
.L_33:
        /*0044*/ 	.word	0xffffffff


	//   ....[1]....
        /*0048*/ 	.word	0xffffffff


	//   ....[2]....
        /*004c*/ 	.word	0xffffffff


	//   ....[3]....
        /*0050*/ 	.word	0xffffffff


	//   ....[4]....
        /*0054*/ 	.word	0xffffffff


	//   ....[5]....
        /*0058*/ 	.word	0xffffffff


	//----- nvinfo : EIATTR_COOP_GROUP_INSTR_OFFSETS
	.align		4
.L_34:
        /*005c*/ 	.byte	0x04, 0x28
        /*005e*/ 	.short	(.L_36 - .L_35)


	//   ....[0]....
.L_35:
        /*0060*/ 	.word	0x00000070


	//   ....[1]....
        /*0064*/ 	.word	0x00000080


	//   ....[2]....
        /*0068*/ 	.word	0x00000440


	//   ....[3]....
        /*006c*/ 	.word	0x000005d0


	//   ....[4]....
        /*0070*/ 	.word	0x00000780


	//   ....[5]....
        /*0074*/ 	.word	0x00001460


	//----- nvinfo : EIATTR_REG_RECONFIG
	.align		4
.L_36:
        /*0078*/ 	.byte	0x01, 0x54
	.zero		2


	//----- nvinfo : EIATTR_SYSCALL_OFFSETS
	.align		4
        /*007c*/ 	.byte	0x04, 0x46
        /*007e*/ 	.short	(.L_38 - .L_37)


	//   ....[0]....
.L_37:
        /*0080*/ 	.word	0x00001620


	//   ....[1]....
        /*0084*/ 	.word	0x00002340


	//   ....[2]....
        /*0088*/ 	.word	0x00002430


	//----- nvinfo : EIATTR_MBARRIER_INSTR_OFFSETS
	.align		4
.L_38:
        /*008c*/ 	.byte	0x04, 0x39
        /*008e*/ 	.short	(.L_40 - .L_39)


	//   ....[0]....
.L_39:
        /*0090*/ 	.word	0x00000540
        /*0094*/ 	.word	0x000000ff
        /*0098*/ 	.word	0x00000000
        /*009c*/ 	.short	0x0100
        /*009e*/ 	.byte	0x08
	.zero		1


	//   ....[1]....
        /*00a0*/ 	.word	0x00000550
        /*00a4*/ 	.word	0x000000ff
        /*00a8*/ 	.word	0x00000020
        /*00ac*/ 	.short	0x0100
        /*00ae*/ 	.byte	0x08
	.zero		1


	//   ....[2]....
        /*00b0*/ 	.word	0x00000560
        /*00b4*/ 	.word	0x000000ff
        /*00b8*/ 	.word	0x00000008
        /*00bc*/ 	.short	0x0100
        /*00be*/ 	.byte	0x08
	.zero		1


	//   ....[3]....
        /*00c0*/ 	.word	0x00000570
        /*00c4*/ 	.word	0x000000ff
        /*00c8*/ 	.word	0x00000028
        /*00cc*/ 	.short	0x0100
        /*00ce*/ 	.byte	0x08
	.zero		1


	//   ....[4]....
        /*00d0*/ 	.word	0x00000580
        /*00d4*/ 	.word	0x000000ff
        /*00d8*/ 	.word	0x00000010
        /*00dc*/ 	.short	0x0100
        /*00de*/ 	.byte	0x08
	.zero		1


	//   ....[5]....
        /*00e0*/ 	.word	0x00000590
        /*00e4*/ 	.word	0x000000ff
        /*00e8*/ 	.word	0x00000030
        /*00ec*/ 	.short	0x0100
        /*00ee*/ 	.byte	0x08
	.zero		1


	//   ....[6]....
        /*00f0*/ 	.word	0x000005a0
        /*00f4*/ 	.word	0x000000ff
        /*00f8*/ 	.word	0x00000018
        /*00fc*/ 	.short	0x0100
        /*00fe*/ 	.byte	0x08
	.zero		1


	//   ....[7]....
        /*0100*/ 	.word	0x000005b0
        /*0104*/ 	.word	0x000000ff
        /*0108*/ 	.word	0x00000038
        /*010c*/ 	.short	0x0100
        /*010e*/ 	.byte	0x08
	.zero		1


	//   ....[8]....
        /*0110*/ 	.word	0x000006f0
        /*0114*/ 	.word	0x000000ff
        /*0118*/ 	.word	0x00000040
        /*011c*/ 	.short	0x0100
        /*011e*/ 	.byte	0x08
	.zero		1


	//   ....[9]....
        /*0120*/ 	.word	0x00000700
        /*0124*/ 	.word	0x000000ff
        /*0128*/ 	.word	0x00000060
        /*012c*/ 	.short	0x0100
        /*012e*/ 	.byte	0x08
	.zero		1


	//   ....[10]....
        /*0130*/ 	.word	0x00000710
        /*0134*/ 	.word	0x000000ff
        /*0138*/ 	.word	0x00000048
        /*013c*/ 	.short	0x0100
        /*013e*/ 	.byte	0x08
	.zero		1


	//   ....[11]....
        /*0140*/ 	.word	0x00000720
        /*0144*/ 	.word	0x000000ff
        /*0148*/ 	.word	0x00000068
        /*014c*/ 	.short	0x0100
        /*014e*/ 	.byte	0x08
	.zero		1


	//   ....[12]....
        /*0150*/ 	.word	0x00000730
        /*0154*/ 	.word	0x000000ff
        /*0158*/ 	.word	0x00000050
        /*015c*/ 	.short	0x0100
        /*015e*/ 	.byte	0x08
	.zero		1


	//   ....[13]....
        /*0160*/ 	.word	0x00000740
        /*0164*/ 	.word	0x000000ff
        /*0168*/ 	.word	0x00000070
        /*016c*/ 	.short	0x0100
        /*016e*/ 	.byte	0x08
	.zero		1


	//   ....[14]....
        /*0170*/ 	.word	0x00000750
        /*0174*/ 	.word	0x000000ff
        /*0178*/ 	.word	0x00000058
        /*017c*/ 	.short	0x0100
        /*017e*/ 	.byte	0x08
	.zero		1


	//   ....[15]....
        /*0180*/ 	.word	0x00000760
        /*0184*/ 	.word	0x000000ff
        /*0188*/ 	.word	0x00000078
        /*018c*/ 	.short	0x0100
        /*018e*/ 	.byte	0x08
	.zero		1


	//   ....[16]....
        /*0190*/ 	.word	0x000009e0
        /*0194*/ 	.word	0x000000ff
        /*0198*/ 	.word	0x00000080
        /*019c*/ 	.short	0x0100
        /*019e*/ 	.byte	0x08
	.zero		1


	//   ....[17]....
        /*01a0*/ 	.word	0x00000a50
        /*01a4*/ 	.word	0x000000ff
        /*01a8*/ 	.word	0x00000088
        /*01ac*/ 	.short	0x0100
        /*01ae*/ 	.byte	0x08
	.zero		1


	//   ....[18]....
        /*01b0*/ 	.word	0x000016a0
        /*01b4*/ 	.word	0x00000003
        /*01b8*/ 	.word	0x00000000
        /*01bc*/ 	.short	0x010a
        /*01be*/ 	.byte	0x3f
	.zero		1


	//   ....[19]....
        /*01c0*/ 	.word	0x000016e0
        /*01c4*/ 	.word	0x00000003
        /*01c8*/ 	.word	0x00000000
        /*01cc*/ 	.short	0x010a
        /*01ce*/ 	.byte	0x3f
	.zero		1


	//   ....[20]....
        /*01d0*/ 	.word	0x00001bd0
        /*01d4*/ 	.word	0x000000ff
        /*01d8*/ 	.word	0x00000000
        /*01dc*/ 	.short	0x010a
        /*01de*/ 	.byte	0x08
	.zero		1


	//   ....[21]....
        /*01e0*/ 	.word	0x00001c10
        /*01e4*/ 	.word	0x000000ff
        /*01e8*/ 	.word	0x00000000
        /*01ec*/ 	.short	0x010a
        /*01ee*/ 	.byte	0x08
	.zero		1


	//   ....[22]....
        /*01f0*/ 	.word	0x00001ff0
        /*01f4*/ 	.word	0x000000ff
        /*01f8*/ 	.word	0x00000000
        /*01fc*/ 	.short	0x0101
        /*01fe*/ 	.byte	0x08
	.zero		1


	//   ....[23]....
        /*0200*/ 	.word	0x000021a0
        /*0204*/ 	.word	0x000000ff
        /*0208*/ 	.word	0x00000000
        /*020c*/ 	.short	0x0101
        /*020e*/ 	.byte	0x04
	.zero		1


	//   ....[24]....
        /*0210*/ 	.word	0x000028f0
        /*0214*/ 	.word	0x000000ff
        /*0218*/ 	.word	0x00000040
        /*021c*/ 	.short	0x010a
        /*021e*/ 	.byte	0x34
	.zero		1


	//   ....[25]....
        /*0220*/ 	.word	0x00004850
        /*0224*/ 	.word	0x000000ff
        /*0228*/ 	.word	0x00000000
        /*022c*/ 	.short	0x0101
        /*022e*/ 	.byte	0x04
	.zero		1


	//   ....[26]....
        /*0230*/ 	.word	0x00004920
        /*0234*/ 	.word	0x00000000
        /*0238*/ 	.word	0x00000040
        /*023c*/ 	.short	0x010a
        /*023e*/ 	.byte	0x3f
	.zero		1


	//   ....[27]....
        /*0240*/ 	.word	0x00006650
        /*0244*/ 	.word	0x000000ff
        /*0248*/ 	.word	0x00000000
        /*024c*/ 	.short	0x0101
        /*024e*/ 	.byte	0x04
	.zero		1


	//   ....[28]....
        /*0250*/ 	.word	0x00006740
        /*0254*/ 	.word	0x00000000
        /*0258*/ 	.word	0x00000040
        /*025c*/ 	.short	0x010a
        /*025e*/ 	.byte	0x3f
	.zero		1


	//   ....[29]....
        /*0260*/ 	.word	0x000084a0
        /*0264*/ 	.word	0x000000ff
        /*0268*/ 	.word	0x00000000
        /*026c*/ 	.short	0x0101
        /*026e*/ 	.byte	0x04
	.zero		1


	//   ....[30]....
        /*0270*/ 	.word	0x00008570
        /*0274*/ 	.word	0x00000003
        /*0278*/ 	.word	0x00000040
        /*027c*/ 	.short	0x010a
        /*027e*/ 	.byte	0x3f
	.zero		1


	//   ....[31]....
        /*0280*/ 	.word	0x0000a2a0
        /*0284*/ 	.word	0x000000ff
        /*0288*/ 	.word	0x00000000
        /*028c*/ 	.short	0x0101
        /*028e*/ 	.byte	0x04
	.zero		1


	//   ....[32]....
        /*0290*/ 	.word	0x0000ac80
        /*0294*/ 	.word	0x000000ff
        /*0298*/ 	.word	0x00000000
        /*029c*/ 	.short	0x0101
        /*029e*/ 	.byte	0x04
	.zero		1


	//   ....[33]....
        /*02a0*/ 	.word	0x0000b360
        /*02a4*/ 	.word	0x000000ff
        /*02a8*/ 	.word	0x00000088
        /*02ac*/ 	.short	0x010a
        /*02ae*/ 	.byte	0x04
	.zero		1


	//   ....[34]....
        /*02b0*/ 	.word	0x0000b770
        /*02b4*/ 	.word	0x000000ff
        /*02b8*/ 	.word	0x00000060
        /*02bc*/ 	.short	0x010a
        /*02be*/ 	.byte	0x05
	.zero		1


	//   ....[35]....
        /*02c0*/ 	.word	0x0000b860
        /*02c4*/ 	.word	0x000000ff
        /*02c8*/ 	.word	0x00000040
        /*02cc*/ 	.short	0x010b
        /*02ce*/ 	.byte	0x05
	.zero		1


	//   ....[36]....
        /*02d0*/ 	.word	0x0000b8c0
        /*02d4*/ 	.word	0x000000ff
        /*02d8*/ 	.word	0x00000000
        /*02dc*/ 	.short	0x0101
        /*02de*/ 	.byte	0x04
	.zero		1


	//   ....[37]....
        /*02e0*/ 	.word	0x0000b8f0
        /*02e4*/ 	.word	0x000000ff
        /*02e8*/ 	.word	0x00000068
        /*02ec*/ 	.short	0x010a
        /*02ee*/ 	.byte	0x05
	.zero		1


	//   ....[38]....
        /*02f0*/ 	.word	0x0000ba00
        /*02f4*/ 	.word	0x000000ff
        /*02f8*/ 	.word	0x00000048
        /*02fc*/ 	.short	0x010b
        /*02fe*/ 	.byte	0x05
	.zero		1


	//   ....[39]....
        /*0300*/ 	.word	0x0000ba70
        /*0304*/ 	.word	0x000000ff
        /*0308*/ 	.word	0x00000000
        /*030c*/ 	.short	0x0101
        /*030e*/ 	.byte	0x04
	.zero		1


	//   ....[40]....
        /*0310*/ 	.word	0x0000baa0
        /*0314*/ 	.word	0x000000ff
        /*0318*/ 	.word	0x00000070
        /*031c*/ 	.short	0x010a
        /*031e*/ 	.byte	0x05
	.zero		1


	//   ....[41]....
        /*0320*/ 	.word	0x0000bba0
        /*0324*/ 	.word	0x000000ff
        /*0328*/ 	.word	0x00000050
        /*032c*/ 	.short	0x010b
        /*032e*/ 	.byte	0x05
	.zero		1


	//   ....[42]....
        /*0330*/ 	.word	0x0000bc00
        /*0334*/ 	.word	0x000000ff
        /*0338*/ 	.word	0x00000000
        /*033c*/ 	.short	0x0101
        /*033e*/ 	.byte	0x04
	.zero		1


	//   ....[43]....
        /*0340*/ 	.word	0x0000bc30
        /*0344*/ 	.word	0x000000ff
        /*0348*/ 	.word	0x00000078
        /*034c*/ 	.short	0x010a
        /*034e*/ 	.byte	0x05
	.zero		1


	//   ....[44]....
        /*0350*/ 	.word	0x0000bd30
        /*0354*/ 	.word	0x000000ff
        /*0358*/ 	.word	0x00000058
        /*035c*/ 	.short	0x010b
        /*035e*/ 	.byte	0x05
	.zero		1


	//   ....[45]....
        /*0360*/ 	.word	0x0000be10
        /*0364*/ 	.word	0x000000ff
        /*0368*/ 	.word	0x00000000
        /*036c*/ 	.short	0x0101
        /*036e*/ 	.byte	0x04
	.zero		1


	//   ....[46]....
        /*0370*/ 	.word	0x0000c460
        /*0374*/ 	.word	0x00000003
        /*0378*/ 	.word	0x00000060
        /*037c*/ 	.short	0x010a
        /*037e*/ 	.byte	0x3f
	.zero		1


	//   ....[47]....
        /*0380*/ 	.word	0x0000c4a0
        /*0384*/ 	.word	0x00000003
        /*0388*/ 	.word	0x00000068
        /*038c*/ 	.short	0x010a
        /*038e*/ 	.byte	0x3f
	.zero		1


	//   ....[48]....
        /*0390*/ 	.word	0x0000c4e0
        /*0394*/ 	.word	0x00000003
        /*0398*/ 	.word	0x00000070
        /*039c*/ 	.short	0x010a
        /*039e*/ 	.byte	0x3f
	.zero		1


	//   ....[49]....
        /*03a0*/ 	.word	0x0000c530
        /*03a4*/ 	.word	0x00000003
        /*03a8*/ 	.word	0x00000078
        /*03ac*/ 	.short	0x010a
        /*03ae*/ 	.byte	0x3f
	.zero		1


	//   ....[50]....
        /*03b0*/ 	.word	0x0000c860
        /*03b4*/ 	.word	0x0000000f
        /*03b8*/ 	.word	0x00000020
        /*03bc*/ 	.short	0x010a
        /*03be*/ 	.byte	0x3f
	.zero		1


	//   ....[51]....
        /*03c0*/ 	.word	0x0000cc20
        /*03c4*/ 	.word	0x00000005
        /*03c8*/ 	.word	0x00000088
        /*03cc*/ 	.short	0x0101
        /*03ce*/ 	.byte	0x3f
	.zero		1


	//   ....[52]....
        /*03d0*/ 	.word	0x0000d330
        /*03d4*/ 	.word	0x00000007
        /*03d8*/ 	.word	0x00000000
        /*03dc*/ 	.short	0x010a
        /*03de*/ 	.byte	0x3f
	.zero		1


	//   ....[53]....
        /*03e0*/ 	.word	0x0000d3b0
        /*03e4*/ 	.word	0x00000006
        /*03e8*/ 	.word	0x00000000
        /*03ec*/ 	.short	0x010a
        /*03ee*/ 	.byte	0x3f
	.zero		1


	//   ....[54]....
        /*03f0*/ 	.word	0x0000d440
        /*03f4*/ 	.word	0x00000007
        /*03f8*/ 	.word	0x00000000
        /*03fc*/ 	.short	0x010a
        /*03fe*/ 	.byte	0x3f
	.zero		1


	//   ....[55]....
        /*0400*/ 	.word	0x0000d4d0
        /*0404*/ 	.word	0x00000005
        /*0408*/ 	.word	0x00000000
        /*040c*/ 	.short	0x010a
        /*040e*/ 	.byte	0x3f
	.zero		1


	//   ....[56]....
        /*0410*/ 	.word	0x0000d530
        /*0414*/ 	.word	0x00000003
        /*0418*/ 	.word	0x00000000
        /*041c*/ 	.short	0x010a
        /*041e*/ 	.byte	0x3f
	.zero		1


	//   ....[57]....
        /*0420*/ 	.word	0x0000d590
        /*0424*/ 	.word	0x00000004
        /*0428*/ 	.word	0x00000000
        /*042c*/ 	.short	0x010a
        /*042e*/ 	.byte	0x3f
	.zero		1


	//   ....[58]....
        /*0430*/ 	.word	0x0000d5f0
        /*0434*/ 	.word	0x00000003
        /*0438*/ 	.word	0x00000040
        /*043c*/ 	.short	0x010a
        /*043e*/ 	.byte	0x3f
	.zero		1


	//   ....[59]....
        /*0440*/ 	.word	0x0000d640
        /*0444*/ 	.word	0x00000000
        /*0448*/ 	.word	0x00000040
        /*044c*/ 	.short	0x010a
        /*044e*/ 	.byte	0x3f
	.zero		1


	//   ....[60]....
        /*0450*/ 	.word	0x0000d690
        /*0454*/ 	.word	0x00000000
        /*0458*/ 	.word	0x00000040
        /*045c*/ 	.short	0x010a
        /*045e*/ 	.byte	0x3f
	.zero		1


	//   ....[61]....
        /*0460*/ 	.word	0x0000d6e0
        /*0464*/ 	.word	0x00000003
        /*0468*/ 	.word	0x00000040
        /*046c*/ 	.short	0x010a
        /*046e*/ 	.byte	0x3f
	.zero		1


	//   ....[62]....
        /*0470*/ 	.word	0x0000d740
        /*0474*/ 	.word	0x00000003
        /*0478*/ 	.word	0x00000088
        /*047c*/ 	.short	0x010a
        /*047e*/ 	.byte	0x3f
	.zero		1


	//   ....[63]....
        /*0480*/ 	.word	0x0000d7a0
        /*0484*/ 	.word	0x00000005
        /*0488*/ 	.word	0x00000060
        /*048c*/ 	.short	0x010a
        /*048e*/ 	.byte	0x3f
	.zero		1


	//   ....[64]....
        /*0490*/ 	.word	0x0000d800
        /*0494*/ 	.word	0x00000005
        /*0498*/ 	.word	0x00000068
        /*049c*/ 	.short	0x010a
        /*049e*/ 	.byte	0x3f
	.zero		1


	//   ....[65]....
        /*04a0*/ 	.word	0x0000d860
        /*04a4*/ 	.word	0x00000005
        /*04a8*/ 	.word	0x00000070
        /*04ac*/ 	.short	0x010a
        /*04ae*/ 	.byte	0x3f
	.zero		1


	//   ....[66]....
        /*04b0*/ 	.word	0x0000d8c0
        /*04b4*/ 	.word	0x00000005
        /*04b8*/ 	.word	0x00000078
        /*04bc*/ 	.short	0x010a
        /*04be*/ 	.byte	0x3f
	.zero		1


	//   ....[67]....
        /*04c0*/ 	.word	0x0000d910
        /*04c4*/ 	.word	0x00000003
        /*04c8*/ 	.word	0x00000060
        /*04cc*/ 	.short	0x010a
        /*04ce*/ 	.byte	0x3f
	.zero		1


	//   ....[68]....
        /*04d0*/ 	.word	0x0000d960
        /*04d4*/ 	.word	0x00000003
        /*04d8*/ 	.word	0x00000068
        /*04dc*/ 	.short	0x010a
        /*04de*/ 	.byte	0x3f
	.zero		1


	//   ....[69]....
        /*04e0*/ 	.word	0x0000d9b0
        /*04e4*/ 	.word	0x00000003
        /*04e8*/ 	.word	0x00000070
        /*04ec*/ 	.short	0x010a
        /*04ee*/ 	.byte	0x3f
	.zero		1


	//   ....[70]....
        /*04f0*/ 	.word	0x0000da80
        /*04f4*/ 	.word	0x0000000f
        /*04f8*/ 	.word	0x00000020
        /*04fc*/ 	.short	0x010a
        /*04fe*/ 	.byte	0x3f
	.zero		1


	//   ....[71]....
        /*0500*/ 	.word	0x0000db50
        /*0504*/ 	.word	0x00000007
        /*0508*/ 	.word	0x00000000
        /*050c*/ 	.short	0x010a
        /*050e*/ 	.byte	0x3f
	.zero		1


	//   ....[72]....
        /*0510*/ 	.word	0x0000dba0
        /*0514*/ 	.word	0x00000006
        /*0518*/ 	.word	0x00000000
        /*051c*/ 	.short	0x010a
        /*051e*/ 	.byte	0x3f
	.zero		1


	//   ....[73]....
        /*0520*/ 	.word	0x0000dbf0
        /*0524*/ 	.word	0x00000007
        /*0528*/ 	.word	0x00000000
        /*052c*/ 	.short	0x010a
        /*052e*/ 	.byte	0x3f
	.zero		1


	//----- nvinfo : EIATTR_NUM_MBARRIERS
	.align		4
.L_40:
        /*0530*/ 	.byte	0x03, 0x38
        /*0532*/ 	.short	0x0012


	//----- nvinfo : EIATTR_EXIT_INSTR_OFFSETS
	.align		4
        /*0534*/ 	.byte	0x04, 0x1c
        /*0536*/ 	.short	(.L_42 - .L_41)


	//   ....[0]....
.L_41:
        /*0538*/ 	.word	0x0000d520


	//----- nvinfo : EIATTR_MAX_THREADS
	.align		4
.L_42:
        /*053c*/ 	.byte	0x04, 0x05
        /*053e*/ 	.short	(.L_44 - .L_43)
.L_43:
        /*0540*/ 	.word	0x00000180
        /*0544*/ 	.word	0x00000001
        /*0548*/ 	.word	0x00000001


	//----- nvinfo : EIATTR_CRS_STACK_SIZE
	.align		4
.L_44:
        /*054c*/ 	.byte	0x04, 0x1e
        /*054e*/ 	.short	(.L_46 - .L_45)
.L_45:
        /*0550*/ 	.word	0x00000000


	//----- nvinfo : EIATTR_CBANK_PARAM_SIZE
	.align		4
.L_46:
        /*0554*/ 	.byte	0x03, 0x19
        /*0556*/ 	.short	0x0770


	//----- nvinfo : EIATTR_PARAM_CBANK
	.align		4
        /*0558*/ 	.byte	0x04, 0x0a
        /*055a*/ 	.short	(.L_48 - .L_47)
	.align		4
.L_47:
        /*055c*/ 	.word	index@(.nv.constant0._ZN7cutlass13device_kernelINS_4gemm6kernel13GemmUniversalIN4cute5tupleIJiiiiEEENS1_10collective13CollectiveMmaINS1_34MainloopSm90TmaGmmaWarpSpecializedILi4ENS5_IJNS4_1CILi1EEESB_SB_EEENS1_35KernelTmaWarpSpecializedCooperativeEEENS5_IJNSA_ILi256EEENSA_ILi64EEESG_EEENS_10bfloat16_tENS5_IJlSB_lEEESI_SJ_NS4_8TiledMMAINS4_8MMA_AtomIJNS4_4SM904GMMA27MMA_64x64x16_F32BF16BF16_SSILNSN_5MajorE0ELSP_0ELNSN_7ScaleInE1ELSQ_1EEEEEENS4_6LayoutINS5_IJNSA_ILi2EEESB_SB_EEENS5_IJSB_NSA_ILi0EEESW_EEEEENS5_IJNS4_10UnderscoreESZ_SZ_EEEEENS4_13SM90_TMA_LOADENS4_14ComposedLayoutINS4_7SwizzleILi3ELi4ELi3EEENS4_18smem_ptr_flag_bitsILi16EEENST_INS5_IJNSA_ILi8EEESG_EEENS5_IJSG_SB_EEEEEEEvNS4_8identityES12_S1C_vS1D_EENS_8epilogue10collective18CollectiveEpilogueINS1F_22Sm90TmaWarpSpecializedILi4ELi2ELi16ELb1ELb0EEEJSH_NS5_IJNSA_ILi128EEENSA_ILi32EEEEEESI_SJ_SI_SJ_NS1F_6fusion15FusionCallbacksIS1J_NS1N_13LinCombEltActINS1F_6thread7SigmoidESI_fSI_fLNS_15FloatRoundStyleE2EEESH_S1M_JEEES12_NS13_INS14_ILi2ELi4ELi3EEES17_NST_INS5_IJS18_S1L_EEENS5_IJS1L_SB_EEEEEEENS4_17SM75_U32x4_LDSM_NENS4_14SM90_TMA_STOREES1Z_NS4_17SM90_U32x4_STSM_NENS4_9Copy_AtomIJS22_NS_6half_tEEEEvEEEvvEEEEvNT_6ParamsE)
        /*0560*/ 	.short	0x0210
        /*0562*/ 	.short	0x0770


	//----- nvinfo : EIATTR_SW_WAR
	.align		4
.L_48:
        /*0564*/ 	.byte	0x04, 0x36
        /*0566*/ 	.short	(.L_50 - .L_49)
.L_49:
        /*0568*/ 	.word	0x00000008
.L_50:


//--------------------- .nv.callgraph             --------------------------
	.section	.nv.callgraph,"",@"SHT_CUDA_CALLGRAPH"
	.align	4
	.sectionentsize	8
	.align		4
        /*0000*/ 	.word	0x00000000
	.align		4
        /*0004*/ 	.word	0xffffffff
	.align		4
        /*0008*/ 	.word	index@(_ZN7cutlass13device_kernelINS_4gemm6kernel13GemmUniversalIN4cute5tupleIJiiiiEEENS1_10collective13CollectiveMmaINS1_34MainloopSm90TmaGmmaWarpSpecializedILi4ENS5_IJNS4_1CILi1EEESB_SB_EEENS1_35KernelTmaWarpSpecializedCooperativeEEENS5_IJNSA_ILi256EEENSA_ILi64EEESG_EEENS_10bfloat16_tENS5_IJlSB_lEEESI_SJ_NS4_8TiledMMAINS4_8MMA_AtomIJNS4_4SM904GMMA27MMA_64x64x16_F32BF16BF16_SSILNSN_5MajorE0ELSP_0ELNSN_7ScaleInE1ELSQ_1EEEEEENS4_6LayoutINS5_IJNSA_ILi2EEESB_SB_EEENS5_IJSB_NSA_ILi0EEESW_EEEEENS5_IJNS4_10UnderscoreESZ_SZ_EEEEENS4_13SM90_TMA_LOADENS4_14ComposedLayoutINS4_7SwizzleILi3ELi4ELi3EEENS4_18smem_ptr_flag_bitsILi16EEENST_INS5_IJNSA_ILi8EEESG_EEENS5_IJSG_SB_EEEEEEEvNS4_8identityES12_S1C_vS1D_EENS_8epilogue10collective18CollectiveEpilogueINS1F_22Sm90TmaWarpSpecializedILi4ELi2ELi16ELb1ELb0EEEJSH_NS5_IJNSA_ILi128EEENSA_ILi32EEEEEESI_SJ_SI_SJ_NS1F_6fusion15FusionCallbacksIS1J_NS1N_13LinCombEltActINS1F_6thread7SigmoidESI_fSI_fLNS_15FloatRoundStyleE2EEESH_S1M_JEEES12_NS13_INS14_ILi2ELi4ELi3EEES17_NST_INS5_IJS18_S1L_EEENS5_IJS1L_SB_EEEEEEENS4_17SM75_U32x4_LDSM_NENS4_14SM90_TMA_STOREES1Z_NS4_17SM90_U32x4_STSM_NENS4_9Copy_AtomIJS22_NS_6half_tEEEEvEEEvvEEEEvNT_6ParamsE)
	.align		4
        /*000c*/ 	.word	index@(__assertfail)
	.align		4
        /*0010*/ 	.word	0x00000000
	.align		4
        /*0014*/ 	.word	0xfffffffe
	.align		4
        /*0018*/ 	.word	0x00000000
	.align		4
        /*001c*/ 	.word	0xfffffffd
	.align		4
        /*0020*/ 	.word	0x00000000
	.align		4
        /*0024*/ 	.word	0xfffffffc


//--------------------- .nv.constant4             --------------------------
	.section	.nv.constant4,"a",@progbits
	.align	8
	.align		8
.nv.constant4:
        /*0000*/ 	.dword	__assertfail
	.align		8
        /*0008*/ 	.dword	__unnamed_1
	.align		8
        /*0010*/ 	.dword	__unnamed_2
	.align		8
        /*0018*/ 	.dword	_ZN39_INTERNAL_10a12448_4_k_cu_4081f707_29884cuda3std3__45__cpo5beginE
	.align		8
        /*0020*/ 	.dword	_ZN39_INTERNAL_10a12448_4_k_cu_4081f707_29884cuda3std3__45__cpo3endE
	.align		8
        /*0028*/ 	.dword	_ZN39_INTERNAL_10a12448_4_k_cu_4081f707_29884cuda3std3__45__cpo6cbeginE
	.align		8
        /*0030*/ 	.dword	_ZN39_INTERNAL_10a12448_4_k_cu_4081f707_29884cuda3std3__45__cpo4cendE
	.align		8
        /*0038*/ 	.dword	_ZN39_INTERNAL_10a12448_4_k_cu_4081f707_29884cuda3std3__441_GLOBAL__N__10a12448_4_k_cu_4081f707_29886ignoreE
	.align		8
        /*0040*/ 	.dword	_ZN39_INTERNAL_10a12448_4_k_cu_4081f707_29884cuda3std3__419piecewise_constructE
	.align		8
        /*0048*/ 	.dword	_ZN39_INTERNAL_10a12448_4_k_cu_4081f707_29884cuda3std3__48in_placeE
	.align		8
        /*0050*/ 	.dword	_ZN39_INTERNAL_10a12448_4_k_cu_4081f707_29884cuda3std6ranges3__45__cpo4swapE
	.align		8
        /*0058*/ 	.dword	_ZN39_INTERNAL_10a12448_4_k_cu_4081f707_29884cuda3std6ranges3__45__cpo9iter_moveE
	.align		8
        /*0060*/ 	.dword	_ZN39_INTERNAL_10a12448_4_k_cu_4081f707_29884cute7productE
	.align		8
        /*0068*/ 	.dword	_ZN39_INTERNAL_10a12448_4_k_cu_4081f707_29884cute1_E
	.align		8
        /*0070*/ 	.dword	$str$22
	.align		8
        /*0078*/ 	.dword	$str$23
	.align		8
        /*0080*/ 	.dword	$str$26
	.align		8
        /*0088*/ 	.dword	$str$27


//--------------------- .text._ZN7cutlass13device_kernelINS_4gemm6kernel13GemmUniversalIN4cute5tupleIJiiiiEEENS1_10collective13CollectiveMmaINS1_34MainloopSm90TmaGmmaWarpSpecializedILi4ENS5_IJNS4_1CILi1EEESB_SB_EEENS1_35KernelTmaWarpSpecializedCooperativeEEENS5_IJNSA_ILi256EEENSA_ILi64EEESG_EEENS_10bfloat16_tENS5_IJlSB_lEEESI_SJ_NS4_8TiledMMAINS4_8MMA_AtomIJNS4_4SM904GMMA27MMA_64x64x16_F32BF16BF16_SSILNSN_5MajorE0ELSP_0ELNSN_7ScaleInE1ELSQ_1EEEEEENS4_6LayoutINS5_IJNSA_ILi2EEESB_SB_EEENS5_IJSB_NSA_ILi0EEESW_EEEEENS5_IJNS4_10UnderscoreESZ_SZ_EEEEENS4_13SM90_TMA_LOADENS4_14ComposedLayoutINS4_7SwizzleILi3ELi4ELi3EEENS4_18smem_ptr_flag_bitsILi16EEENST_INS5_IJNSA_ILi8EEESG_EEENS5_IJSG_SB_EEEEEEEvNS4_8identityES12_S1C_vS1D_EENS_8epilogue10collective18CollectiveEpilogueINS1F_22Sm90TmaWarpSpecializedILi4ELi2ELi16ELb1ELb0EEEJSH_NS5_IJNSA_ILi128EEENSA_ILi32EEEEEESI_SJ_SI_SJ_NS1F_6fusion15FusionCallbacksIS1J_NS1N_13LinCombEltActINS1F_6thread7SigmoidESI_fSI_fLNS_15FloatRoundStyleE2EEESH_S1M_JEEES12_NS13_INS14_ILi2ELi4ELi3EEES17_NST_INS5_IJS18_S1L_EEENS5_IJS1L_SB_EEEEEEENS4_17SM75_U32x4_LDSM_NENS4_14SM90_TMA_STOREES1Z_NS4_17SM90_U32x4_STSM_NENS4_9Copy_AtomIJS22_NS_6half_tEEEEvEEEvvEEEEvNT_6ParamsE --------------------------
	.section	.text._ZN7cutlass13device_kernelINS_4gemm6kernel13GemmUniversalIN4cute5tupleIJiiiiEEENS1_10collective13CollectiveMmaINS1_34MainloopSm90TmaGmmaWarpSpecializedILi4ENS5_IJNS4_1CILi1EEESB_SB_EEENS1_35KernelTmaWarpSpecializedCooperativeEEENS5_IJNSA_ILi256EEENSA_ILi64EEESG_EEENS_10bfloat16_tENS5_IJlSB_lEEESI_SJ_NS4_8TiledMMAINS4_8MMA_AtomIJNS4_4SM904GMMA27MMA_64x64x16_F32BF16BF16_SSILNSN_5MajorE0ELSP_0ELNSN_7ScaleInE1ELSQ_1EEEEEENS4_6LayoutINS5_IJNSA_ILi2EEESB_SB_EEENS5_IJSB_NSA_ILi0EEESW_EEEEENS5_IJNS4_10UnderscoreESZ_SZ_EEEEENS4_13SM90_TMA_LOADENS4_14ComposedLayoutINS4_7SwizzleILi3ELi4ELi3EEENS4_18smem_ptr_flag_bitsILi16EEENST_INS5_IJNSA_ILi8EEESG_EEENS5_IJSG_SB_EEEEEEEvNS4_8identityES12_S1C_vS1D_EENS_8epilogue10collective18CollectiveEpilogueINS1F_22Sm90TmaWarpSpecializedILi4ELi2ELi16ELb1ELb0EEEJSH_NS5_IJNSA_ILi128EEENSA_ILi32EEEEEESI_SJ_SI_SJ_NS1F_6fusion15FusionCallbacksIS1J_NS1N_13LinCombEltActINS1F_6thread7SigmoidESI_fSI_fLNS_15FloatRoundStyleE2EEESH_S1M_JEEES12_NS13_INS14_ILi2ELi4ELi3EEES17_NST_INS5_IJS18_S1L_EEENS5_IJS1L_SB_EEEEEEENS4_17SM75_U32x4_LDSM_NENS4_14SM90_TMA_STOREES1Z_NS4_17SM90_U32x4_STSM_NENS4_9Copy_AtomIJS22_NS_6half_tEEEEvEEEvvEEEEvNT_6ParamsE,"ax",@progbits
	.align	128
.text._ZN7cutlass13device_kernelINS_4gemm6kernel13GemmUniversalIN4cute5tupleIJiiiiEEENS1_10collective13CollectiveMmaINS1_34MainloopSm90TmaGmmaWarpSpecializedILi4ENS5_IJNS4_1CILi1EEESB_SB_EEENS1_35KernelTmaWarpSpecializedCooperativeEEENS5_IJNSA_ILi256EEENSA_ILi64EEESG_EEENS_10bfloat16_tENS5_IJlSB_lEEESI_SJ_NS4_8TiledMMAINS4_8MMA_AtomIJNS4_4SM904GMMA27MMA_64x64x16_F32BF16BF16_SSILNSN_5MajorE0ELSP_0ELNSN_7ScaleInE1ELSQ_1EEEEEENS4_6LayoutINS5_IJNSA_ILi2EEESB_SB_EEENS5_IJSB_NSA_ILi0EEESW_EEEEENS5_IJNS4_10UnderscoreESZ_SZ_EEEEENS4_13SM90_TMA_LOADENS4_14ComposedLayoutINS4_7SwizzleILi3ELi4ELi3EEENS4_18smem_ptr_flag_bitsILi16EEENST_INS5_IJNSA_ILi8EEESG_EEENS5_IJSG_SB_EEEEEEEvNS4_8identityES12_S1C_vS1D_EENS_8epilogue10collective18CollectiveEpilogueINS1F_22Sm90TmaWarpSpecializedILi4ELi2ELi16ELb1ELb0EEEJSH_NS5_IJNSA_ILi128EEENSA_ILi32EEEEEESI_SJ_SI_SJ_NS1F_6fusion15FusionCallbacksIS1J_NS1N_13LinCombEltActINS1F_6thread7SigmoidESI_fSI_fLNS_15FloatRoundStyleE2EEESH_S1M_JEEES12_NS13_INS14_ILi2ELi4ELi3EEES17_NST_INS5_IJS18_S1L_EEENS5_IJS1L_SB_EEEEEEENS4_17SM75_U32x4_LDSM_NENS4_14SM90_TMA_STOREES1Z_NS4_17SM90_U32x4_STSM_NENS4_9Copy_AtomIJS22_NS_6half_tEEEEvEEEvvEEEEvNT_6ParamsE:
        .type           _ZN7cutlass13device_kernelINS_4gemm6kernel13GemmUniversalIN4cute5tupleIJiiiiEEENS1_10collective13CollectiveMmaINS1_34MainloopSm90TmaGmmaWarpSpecializedILi4ENS5_IJNS4_1CILi1EEESB_SB_EEENS1_35KernelTmaWarpSpecializedCooperativeEEENS5_IJNSA_ILi256EEENSA_ILi64EEESG_EEENS_10bfloat16_tENS5_IJlSB_lEEESI_SJ_NS4_8TiledMMAINS4_8MMA_AtomIJNS4_4SM904GMMA27MMA_64x64x16_F32BF16BF16_SSILNSN_5MajorE0ELSP_0ELNSN_7ScaleInE1ELSQ_1EEEEEENS4_6LayoutINS5_IJNSA_ILi2EEESB_SB_EEENS5_IJSB_NSA_ILi0EEESW_EEEEENS5_IJNS4_10UnderscoreESZ_SZ_EEEEENS4_13SM90_TMA_LOADENS4_14ComposedLayoutINS4_7SwizzleILi3ELi4ELi3EEENS4_18smem_ptr_flag_bitsILi16EEENST_INS5_IJNSA_ILi8EEESG_EEENS5_IJSG_SB_EEEEEEEvNS4_8identityES12_S1C_vS1D_EENS_8epilogue10collective18CollectiveEpilogueINS1F_22Sm90TmaWarpSpecializedILi4ELi2ELi16ELb1ELb0EEEJSH_NS5_IJNSA_ILi128EEENSA_ILi32EEEEEESI_SJ_SI_SJ_NS1F_6fusion15FusionCallbacksIS1J_NS1N_13LinCombEltActINS1F_6thread7SigmoidESI_fSI_fLNS_15FloatRoundStyleE2EEESH_S1M_JEEES12_NS13_INS14_ILi2ELi4ELi3EEES17_NST_INS5_IJS18_S1L_EEENS5_IJS1L_SB_EEEEEEENS4_17SM75_U32x4_LDSM_NENS4_14SM90_TMA_STOREES1Z_NS4_17SM90_U32x4_STSM_NENS4_9Copy_AtomIJS22_NS_6half_tEEEEvEEEvvEEEEvNT_6ParamsE,@function
        .size           _ZN7cutlass13device_kernelINS_4gemm6kernel13GemmUniversalIN4cute5tupleIJiiiiEEENS1_10collective13CollectiveMmaINS1_34MainloopSm90TmaGmmaWarpSpecializedILi4ENS5_IJNS4_1CILi1EEESB_SB_EEENS1_35KernelTmaWarpSpecializedCooperativeEEENS5_IJNSA_ILi256EEENSA_ILi64EEESG_EEENS_10bfloat16_tENS5_IJlSB_lEEESI_SJ_NS4_8TiledMMAINS4_8MMA_AtomIJNS4_4SM904GMMA27MMA_64x64x16_F32BF16BF16_SSILNSN_5MajorE0ELSP_0ELNSN_7ScaleInE1ELSQ_1EEEEEENS4_6LayoutINS5_IJNSA_ILi2EEESB_SB_EEENS5_IJSB_NSA_ILi0EEESW_EEEEENS5_IJNS4_10UnderscoreESZ_SZ_EEEEENS4_13SM90_TMA_LOADENS4_14ComposedLayoutINS4_7SwizzleILi3ELi4ELi3EEENS4_18smem_ptr_flag_bitsILi16EEENST_INS5_IJNSA_ILi8EEESG_EEENS5_IJSG_SB_EEEEEEEvNS4_8identityES12_S1C_vS1D_EENS_8epilogue10collective18CollectiveEpilogueINS1F_22Sm90TmaWarpSpecializedILi4ELi2ELi16ELb1ELb0EEEJSH_NS5_IJNSA_ILi128EEENSA_ILi32EEEEEESI_SJ_SI_SJ_NS1F_6fusion15FusionCallbacksIS1J_NS1N_13LinCombEltActINS1F_6thread7SigmoidESI_fSI_fLNS_15FloatRoundStyleE2EEESH_S1M_JEEES12_NS13_INS14_ILi2ELi4ELi3EEES17_NST_INS5_IJS18_S1L_EEENS5_IJS1L_SB_EEEEEEENS4_17SM75_U32x4_LDSM_NENS4_14SM90_TMA_STOREES1Z_NS4_17SM90_U32x4_STSM_NENS4_9Copy_AtomIJS22_NS_6half_tEEEEvEEEvvEEEEvNT_6ParamsE,(.L_x_381 - _ZN7cutlass13device_kernelINS_4gemm6kernel13GemmUniversalIN4cute5tupleIJiiiiEEENS1_10collective13CollectiveMmaINS1_34MainloopSm90TmaGmmaWarpSpecializedILi4ENS5_IJNS4_1CILi1EEESB_SB_EEENS1_35KernelTmaWarpSpecializedCooperativeEEENS5_IJNSA_ILi256EEENSA_ILi64EEESG_EEENS_10bfloat16_tENS5_IJlSB_lEEESI_SJ_NS4_8TiledMMAINS4_8MMA_AtomIJNS4_4SM904GMMA27MMA_64x64x16_F32BF16BF16_SSILNSN_5MajorE0ELSP_0ELNSN_7ScaleInE1ELSQ_1EEEEEENS4_6LayoutINS5_IJNSA_ILi2EEESB_SB_EEENS5_IJSB_NSA_ILi0EEESW_EEEEENS5_IJNS4_10UnderscoreESZ_SZ_EEEEENS4_13SM90_TMA_LOADENS4_14ComposedLayoutINS4_7SwizzleILi3ELi4ELi3EEENS4_18smem_ptr_flag_bitsILi16EEENST_INS5_IJNSA_ILi8EEESG_EEENS5_IJSG_SB_EEEEEEEvNS4_8identityES12_S1C_vS1D_EENS_8epilogue10collective18CollectiveEpilogueINS1F_22Sm90TmaWarpSpecializedILi4ELi2ELi16ELb1ELb0EEEJSH_NS5_IJNSA_ILi128EEENSA_ILi32EEEEEESI_SJ_SI_SJ_NS1F_6fusion15FusionCallbacksIS1J_NS1N_13LinCombEltActINS1F_6thread7SigmoidESI_fSI_fLNS_15FloatRoundStyleE2EEESH_S1M_JEEES12_NS13_INS14_ILi2ELi4ELi3EEES17_NST_INS5_IJS18_S1L_EEENS5_IJS1L_SB_EEEEEEENS4_17SM75_U32x4_LDSM_NENS4_14SM90_TMA_STOREES1Z_NS4_17SM90_U32x4_STSM_NENS4_9Copy_AtomIJS22_NS_6half_tEEEEvEEEvvEEEEvNT_6ParamsE)
        .other          _ZN7cutlass13device_kernelINS_4gemm6kernel13GemmUniversalIN4cute5tupleIJiiiiEEENS1_10collective13CollectiveMmaINS1_34MainloopSm90TmaGmmaWarpSpecializedILi4ENS5_IJNS4_1CILi1EEESB_SB_EEENS1_35KernelTmaWarpSpecializedCooperativeEEENS5_IJNSA_ILi256EEENSA_ILi64EEESG_EEENS_10bfloat16_tENS5_IJlSB_lEEESI_SJ_NS4_8TiledMMAINS4_8MMA_AtomIJNS4_4SM904GMMA27MMA_64x64x16_F32BF16BF16_SSILNSN_5MajorE0ELSP_0ELNSN_7ScaleInE1ELSQ_1EEEEEENS4_6LayoutINS5_IJNSA_ILi2EEESB_SB_EEENS5_IJSB_NSA_ILi0EEESW_EEEEENS5_IJNS4_10UnderscoreESZ_SZ_EEEEENS4_13SM90_TMA_LOADENS4_14ComposedLayoutINS4_7SwizzleILi3ELi4ELi3EEENS4_18smem_ptr_flag_bitsILi16EEENST_INS5_IJNSA_ILi8EEESG_EEENS5_IJSG_SB_EEEEEEEvNS4_8identityES12_S1C_vS1D_EENS_8epilogue10collective18CollectiveEpilogueINS1F_22Sm90TmaWarpSpecializedILi4ELi2ELi16ELb1ELb0EEEJSH_NS5_IJNSA_ILi128EEENSA_ILi32EEEEEESI_SJ_SI_SJ_NS1F_6fusion15FusionCallbacksIS1J_NS1N_13LinCombEltActINS1F_6thread7SigmoidESI_fSI_fLNS_15FloatRoundStyleE2EEESH_S1M_JEEES12_NS13_INS14_ILi2ELi4ELi3EEES17_NST_INS5_IJS18_S1L_EEENS5_IJS1L_SB_EEEEEEENS4_17SM75_U32x4_LDSM_NENS4_14SM90_TMA_STOREES1Z_NS4_17SM90_U32x4_STSM_NENS4_9Copy_AtomIJS22_NS_6half_tEEEEvEEEvvEEEEvNT_6ParamsE,@"STO_CUDA_ENTRY STV_DEFAULT"
_ZN7cutlass13device_kernelINS_4gemm6kernel13GemmUniversalIN4cute5tupleIJiiiiEEENS1_10collective13CollectiveMmaINS1_34MainloopSm90TmaGmmaWarpSpecializedILi4ENS5_IJNS4_1CILi1EEESB_SB_EEENS1_35KernelTmaWarpSpecializedCooperativeEEENS5_IJNSA_ILi256EEENSA_ILi64EEESG_EEENS_10bfloat16_tENS5_IJlSB_lEEESI_SJ_NS4_8TiledMMAINS4_8MMA_AtomIJNS4_4SM904GMMA27MMA_64x64x16_F32BF16BF16_SSILNSN_5MajorE0ELSP_0ELNSN_7ScaleInE1ELSQ_1EEEEEENS4_6LayoutINS5_IJNSA_ILi2EEESB_SB_EEENS5_IJSB_NSA_ILi0EEESW_EEEEENS5_IJNS4_10UnderscoreESZ_SZ_EEEEENS4_13SM90_TMA_LOADENS4_14ComposedLayoutINS4_7SwizzleILi3ELi4ELi3EEENS4_18smem_ptr_flag_bitsILi16EEENST_INS5_IJNSA_ILi8EEESG_EEENS5_IJSG_SB_EEEEEEEvNS4_8identityES12_S1C_vS1D_EENS_8epilogue10collective18CollectiveEpilogueINS1F_22Sm90TmaWarpSpecializedILi4ELi2ELi16ELb1ELb0EEEJSH_NS5_IJNSA_ILi128EEENSA_ILi32EEEEEESI_SJ_SI_SJ_NS1F_6fusion15FusionCallbacksIS1J_NS1N_13LinCombEltActINS1F_6thread7SigmoidESI_fSI_fLNS_15FloatRoundStyleE2EEESH_S1M_JEEES12_NS13_INS14_ILi2ELi4ELi3EEES17_NST_INS5_IJS18_S1L_EEENS5_IJS1L_SB_EEEEEEENS4_17SM75_U32x4_LDSM_NENS4_14SM90_TMA_STOREES1Z_NS4_17SM90_U32x4_STSM_NENS4_9Copy_AtomIJS22_NS_6half_tEEEEvEEEvvEEEEvNT_6ParamsE:
[----:B------:R-:W1:Y:S01]  /*0000*/  LDC R1, c[0x0][0x28] ;  /* 0x00000a00ff017b82 */ /* 0x000e620000000800 */
[----:B------:R-:W2:Y:S07]  /*0010*/  S2R R18, SR_TID.X ;  /* 0x0000000000127919 */ /* 0x000eae0000002100 */
[----:B------:R-:W3:Y:S01]  /*0020*/  LDC.64 R4, c[0x0][0x588] ;  /* 0x00016200ff047b82 */ /* 0x000ee20000000a00 */
[----:B------:R-:W-:Y:S01]  /*0030*/  ELECT P0, URZ, PT ;  /* 0x00000000003f782f */ /* 0x000fe20003800000 */
[----:B------:R-:W-:Y:S01]  /*0040*/  BSSY B0, `(.L_x_0) ;  /* 0x0000016000007945 */ /* 0x000fe20003800000 */
[----:B--2---:R-:W-:-:S02]  /*0050*/  SHF.R.U32.HI R6, RZ, 0x5, R18 ;  /* 0x00000005ff067819 */ /* 0x004fc40000011612 */
[----:B------:R-:W-:-:S03]  /*0060*/  SHF.R.U32.HI R2, RZ, 0x7, R18 ;  /* 0x00000007ff027819 */ /* 0x000fc60000011612 */
[----:B------:R-:W2:Y:S04]  /*0070*/  SHFL.IDX PT, R0, R6, RZ, 0x1f ;  /* 0x00001fff06007589 */ /* 0x000ea800000e0000 */
[----:B------:R4:W1:Y:S01]  /*0080*/  SHFL.IDX PT, R10, R2, RZ, 0x1f ;  /* 0x00001fff020a7589 */ /* 0x00086200000e0000 */
[----:B--2---:R-:W-:Y:S02]  /*0090*/  ISETP.NE.OR P0, PT, R0, RZ, !P0 ;  /* 0x000000ff0000720c */ /* 0x004fe40004705670 */
[----:B------:R-:W-:-:S11]  /*00a0*/  SHF.R.S32.HI R3, RZ, 0x1f, R0 ;  /* 0x0000001fff037819 */ /* 0x000fd60000011400 */
[----:B-1-34-:R-:W-:Y:S05]  /*00b0*/  @P0 BRA `(.L_x_1) ;  /* 0x0000000000380947 */ /* 0x01afea0003800000 */
[----:B------:R-:W-:Y:S02]  /*00c0*/  ULDC.64 UR4, c[0x0][0x198] ;  /* 0x0000660000047ab9 */ /* 0x000fe40000000a00 */
[----:B------:R-:W-:Y:S02]  /*00d0*/  UIADD3 UR6, UP0, UR4, 0xf0, URZ ;  /* 0x000000f004067890 */ /* 0x000fe4000ff1e03f */
[----:B------:R-:W-:Y:S02]  /*00e0*/  UIADD3 UR8, UP1, UR4, 0x1f0, URZ ;  /* 0x000001f004087890 */ /* 0x000fe4000ff3e03f */
[----:B------:R-:W-:Y:S02]  /*00f0*/  UIADD3 UR10, UP2, UR4, 0x3f0, URZ ;  /* 0x000003f0040a7890 */ /* 0x000fe4000ff5e03f */
[----:B------:R-:W-:Y:S02]  /*0100*/  UIADD3 UR4, UP3, UR4, 0x4f0, URZ ;  /* 0x000004f004047890 */ /* 0x000fe4000ff7e03f */
[----:B------:R-:W-:-:S02]  /*0110*/  UIADD3.X UR7, URZ, UR5, URZ, UP0, !UPT ;  /* 0x000000053f077290 */ /* 0x000fc400087fe43f */
[----:B------:R-:W-:Y:S02]  /*0120*/  UIADD3.X UR9, URZ, UR5, URZ, UP1, !UPT ;  /* 0x000000053f097290 */ /* 0x000fe40008ffe43f */
[----:B------:R-:W-:Y:S02]  /*0130*/  UIADD3.X UR11, URZ, UR5, URZ, UP2, !UPT ;  /* 0x000000053f0b7290 */ /* 0x000fe400097fe43f */
[----:B------:R-:W-:-:S03]  /*0140*/  UIADD3.X UR5, URZ, UR5, URZ, UP3, !UPT ;  /* 0x000000053f057290 */ /* 0x000fc60009ffe43f */
[----:B------:R1:W-:Y:S02]  /*0150*/  UTMACCTL.PF [UR6] ;  /* 0x00000000060079b9 */ /* 0x0003e40008040000 */
[----:B------:R1:W-:Y:S02]  /*0160*/  UTMACCTL.PF [UR8] ;  /* 0x00000000080079b9 */ /* 0x0003e40008040000 */
[----:B------:R1:W-:Y:S02]  /*0170*/  UTMACCTL.PF [UR10] ;  /* 0x000000000a0079b9 */ /* 0x0003e40008040000 */
[----:B------:R1:W-:Y:S02]  /*0180*/  UTMACCTL.PF [UR4] ;  /* 0x00000000040079b9 */ /* 0x0003e40008040000 */
[----:B-1----:R-:W-:Y:S01]  /*0190*/  NOP ;  /* 0x0000000000007918 */ /* 0x002fe20000000000 */
.L_x_1:
[----:B------:R-:W-:Y:S05]  /*01a0*/  BSYNC B0 ;  /* 0x0000000000007941 */ /* 0x000fea0003800000 */
.L_x_0:
[----:B------:R-:W-:Y:S01]  /*01b0*/  ULDC.64 UR4, c[0x0][0x590] ;  /* 0x0001640000047ab9 */ /* 0x000fe20000000a00 */
[----:B------:R-:W-:Y:S01]  /*01c0*/  LEA.HI R3, R3, R0, RZ, 0x2 ;  /* 0x0000000003037211 */ /* 0x000fe200078f10ff */
[----:B------:R-:W-:Y:S01]  /*01d0*/  ULDC.64 UR40, c[0x0][0x208] ;  /* 0x0000820000287ab9 */ /* 0x000fe20000000a00 */
[----:B------:R-:W-:Y:S01]  /*01e0*/  ISETP.NE.U32.AND P2, PT, RZ, UR4, PT ;  /* 0x00000004ff007c0c */ /* 0x000fe2000bf45070 */
[----:B------:R-:W-:Y:S01]  /*01f0*/  IMAD.MOV.U32 R2, RZ, RZ, R4 ;  /* 0x000000ffff027224 */ /* 0x000fe200078e0004 */
[----:B------:R-:W-:Y:S02]  /*0200*/  LOP3.LUT R3, R3, 0xfffffffc, RZ, 0xc0, !PT ;  /* 0xfffffffc03037812 */ /* 0x000fe400078ec0ff */
[----:B------:R-:W-:Y:S02]  /*0210*/  ISETP.NE.AND.EX P3, PT, RZ, UR5, PT, P2 ;  /* 0x00000005ff007c0c */ /* 0x000fe4000bf65320 */
[----:B------:R-:W-:Y:S02]  /*0220*/  IADD3 R0, R0, -R3, RZ ;  /* 0x8000000300007210 */ /* 0x000fe40007ffe0ff */
[----:B------:R-:W-:-:S02]  /*0230*/  PRMT R7, RZ, 0x7610, R7 ;  /* 0x00007610ff077816 */ /* 0x000fc40000000007 */
[----:B------:R-:W-:-:S07]  /*0240*/  MOV R3, R5 ;  /* 0x0000000500037202 */ /* 0x000fce0000000f00 */
[----:B------:R-:W-:Y:S05]  /*0250*/  @P3 BRA `(.L_x_2) ;  /* 0x0000000000303947 */ /* 0x000fea0003800000 */
[----:B------:R-:W-:Y:S02]  /*0260*/  ULDC.64 UR6, c[0x0][0x588] ;  /* 0x0001620000067ab9 */ /* 0x000fe40000000a00 */
[----:B------:R-:W-:-:S04]  /*0270*/  ISETP.NE.U32.AND P0, PT, RZ, UR6, PT ;  /* 0x00000006ff007c0c */ /* 0x000fc8000bf05070 */
[----:B------:R-:W-:-:S13]  /*0280*/  ISETP.NE.AND.EX P0, PT, RZ, UR7, PT, P0 ;  /* 0x00000007ff007c0c */ /* 0x000fda000bf05300 */
[----:B------:R-:W-:Y:S05]  /*0290*/  @!P0 BRA `(.L_x_3) ;  /* 0x0000000000108947 */ /* 0x000fea0003800000 */
[----:B------:R-:W2:Y:S02]  /*02a0*/  LDG.E R7, desc[UR40][R2.64] ;  /* 0x0000002802077981 */ /* 0x000ea4000c1e1900 */
[----:B--2---:R-:W-:Y:S01]  /*02b0*/  FSETP.NEU.AND P1, PT, R7, RZ, PT ;  /* 0x000000ff0700720b */ /* 0x004fe20003f2d000 */
[----:B------:R-:W-:Y:S01]  /*02c0*/  IMAD.MOV.U32 R7, RZ, RZ, 0x1 ;  /* 0x00000001ff077424 */ /* 0x000fe200078e00ff */
[----:B------:R-:W-:Y:S11]  /*02d0*/  BRA `(.L_x_2) ;  /* 0x0000000000107947 */ /* 0x000ff60003800000 */
.L_x_3:
[----:B------:R-:W-:Y:S01]  /*02e0*/  ULDC UR6, c[0x0][0x580] ;  /* 0x0001600000067ab9 */ /* 0x000fe20000000800 */
[----:B------:R-:W-:Y:S02]  /*02f0*/  MOV R7, 0x1 ;  /* 0x0000000100077802 */ /* 0x000fe40000000f00 */
[----:B------:R-:W-:Y:S02]  /*0300*/  CS2R R2, SRZ ;  /* 0x0000000000027805 */ /* 0x000fe4000001ff00 */
[----:B------:R-:W-:-:S13]  /*0310*/  FSETP.NEU.AND P1, PT, RZ, UR6, PT ;  /* 0x00000006ff007c0b */ /* 0x000fda000bf2d000 */
.L_x_2:
[----:B------:R-:W-:Y:S02]  /*0320*/  ISETP.NE.U32.AND P4, PT, R2, RZ, PT ;  /* 0x000000ff0200720c */ /* 0x000fe40003f85070 */
[----:B------:R-:W-:Y:S02]  /*0330*/  ISETP.NE.AND.EX P5, PT, RZ, UR5, PT, P2 ;  /* 0x00000005ff007c0c */ /* 0x000fe4000bfa5320 */
[----:B------:R-:W-:Y:S02]  /*0340*/  ISETP.NE.AND.EX P2, PT, R3, RZ, PT, P4 ;  /* 0x000000ff0300720c */ /* 0x000fe40003f45340 */
[----:B------:R-:W-:-:S11]  /*0350*/  PLOP3.LUT P0, PT, PT, PT, PT, 0x8, 0x0 ;  /* 0x000000000000781c */ /* 0x000fd60003f0e170 */
[----:B------:R-:W-:Y:S05]  /*0360*/  @P2 BRA P5, `(.L_x_4) ;  /* 0x0000000000342947 */ /* 0x000fea0002800000 */
[----:B------:R-:W-:-:S04]  /*0370*/  ISETP.NE.U32.AND P0, PT, RZ, UR4, PT ;  /* 0x00000004ff007c0c */ /* 0x000fc8000bf05070 */
[----:B------:R-:W-:-:S13]  /*0380*/  ISETP.NE.AND.EX P0, PT, RZ, UR5, PT, P0 ;  /* 0x00000005ff007c0c */ /* 0x000fda000bf05300 */
[----:B------:R-:W-:Y:S05]  /*0390*/  @!P0 BRA `(.L_x_5) ;  /* 0x0000000000248947 */ /* 0x000fea0003800000 */
[----:B------:R-:W-:Y:S02]  /*03a0*/  PRMT R7, R7, 0x9910, RZ ;  /* 0x0000991007077816 */ /* 0x000fe400000000ff */
[----:B------:R-:W-:Y:S02]  /*03b0*/  ISETP.NE.U32.AND P0, PT, R2, RZ, PT ;  /* 0x000000ff0200720c */ /* 0x000fe40003f05070 */
[----:B------:R-:W-:Y:S02]  /*03c0*/  ISETP.NE.AND P2, PT, R7, RZ, PT ;  /* 0x000000ff0700720c */ /* 0x000fe40003f45270 */
[----:B------:R-:W-:Y:S02]  /*03d0*/  ISETP.NE.AND.EX P0, PT, R3, RZ, PT, P0 ;  /* 0x000000ff0300720c */ /* 0x000fe40003f05300 */
[----:B------:R-:W-:-:S09]  /*03e0*/  SEL R2, RZ, 0xffffffff, P1 ;  /* 0xffffffffff027807 */ /* 0x000fd20000800000 */
[----:B------:R-:W-:-:S04]  /*03f0*/  @!P2 SEL R2, RZ, 0xffffffff, P0 ;  /* 0xffffffffff02a807 */ /* 0x000fc80000000000 */
[----:B------:R-:W-:-:S04]  /*0400*/  LOP3.LUT R2, R2, 0x1, RZ, 0xc0, !PT ;  /* 0x0000000102027812 */ /* 0x000fc800078ec0ff */
[----:B------:R-:W-:Y:S01]  /*0410*/  ISETP.EQ.U32.AND P0, PT, R2, 0x1, PT ;  /* 0x000000010200780c */ /* 0x000fe20003f02070 */
[----:B------:R-:W-:-:S12]  /*0420*/  BRA `(.L_x_4) ;  /* 0x0000000000047947 */ /* 0x000fd80003800000 */
.L_x_5:
[----:B------:R-:W-:-:S13]  /*0430*/  PLOP3.LUT P0, PT, P1, PT, PT, 0x8, 0x0 ;  /* 0x000000000000781c */ /* 0x000fda0000f0e170 */
.L_x_4:
[----:B------:R-:W1:Y:S02]  /*0440*/  SHFL.IDX PT, R2, R6, RZ, 0x1f ;  /* 0x00001fff06027589 */ /* 0x000e6400000e0000 */
[----:B-1----:R-:W-:-:S13]  /*0450*/  ISETP.NE.AND P1, PT, R2, RZ, PT ;  /* 0x000000ff0200720c */ /* 0x002fda0003f25270 */
[----:B------:R-:W-:Y:S05]  /*0460*/  @P1 BRA `(.L_x_6) ;  /* 0x0000000000581947 */ /* 0x000fea0003800000 */
[----:B------:R-:W1:Y:S01]  /*0470*/  S2UR UR8, SR_CgaCtaId ;  /* 0x00000000000879c3 */ /* 0x000e620000008800 */
[----:B------:R-:W-:Y:S01]  /*0480*/  UMOV UR4, 0x400 ;  /* 0x0000040000047882 */ /* 0x000fe20000000000 */
[----:B------:R-:W-:Y:S01]  /*0490*/  UMOV UR5, 0x1 ;  /* 0x0000000100057882 */ /* 0x000fe20000000000 */
[----:B------:R-:W-:Y:S01]  /*04a0*/  UMOV UR6, 0x100 ;  /* 0x0000010000067882 */ /* 0x000fe20000000000 */
[----:B------:R-:W-:Y:S01]  /*04b0*/  ELECT P1, URZ, PT ;  /* 0x00000000003f782f */ /* 0x000fe20003820000 */
[----:B------:R-:W-:-:S04]  /*04c0*/  UIADD3 UR6, -UR6, 0x100000, URZ ;  /* 0x0010000006067890 */ /* 0x000fc8000fffe13f */
[----:B------:R-:W-:Y:S02]  /*04d0*/  USHF.L.U32 UR7, UR6, 0xb, URZ ;  /* 0x0000000b06077899 */ /* 0x000fe4000800063f */
[----:B------:R-:W-:Y:S02]  /*04e0*/  USHF.L.U32 UR6, UR6, 0x1, URZ ;  /* 0x0000000106067899 */ /* 0x000fe4000800063f */
[----:B-1----:R-:W-:Y:S02]  /*04f0*/  ULEA UR8, UR8, UR4, 0x18 ;  /* 0x0000000408087291 */ /* 0x002fe4000f8ec03f */
[----:B------:R-:W-:-:S04]  /*0500*/  UIADD3 UR4, -UR5, 0x100000, URZ ;  /* 0x0010000005047890 */ /* 0x000fc8000fffe13f */
[----:B------:R-:W-:Y:S02]  /*0510*/  USHF.L.U32 UR5, UR4, 0xb, URZ ;  /* 0x0000000b04057899 */ /* 0x000fe4000800063f */
[----:B------:R-:W-:Y:S01]  /*0520*/  USHF.L.U32 UR4, UR4, 0x1, URZ ;  /* 0x0000000104047899 */ /* 0x000fe2000800063f */
[----:B------:R-:W1:Y:S11]  /*0530*/  FENCE.VIEW.ASYNC.S ;  /* 0x00000000000073c6 */ /* 0x000e760000000000 */
[----:B-1----:R1:W2:Y:S01]  /*0540*/  SYNCS.EXCH.64 URZ, [UR8], UR4 ;  /* 0x00000004083f75b2 */ /* 0x0022a20008000100 */
[----:B------:R1:W3:Y:S01]  /*0550*/  SYNCS.EXCH.64 URZ, [UR8+0x20], UR6 ;  /* 0x00002006083f75b2 */ /* 0x0002e20008000100 */
[----:B------:R1:W4:Y:S01]  /*0560*/  SYNCS.EXCH.64 URZ, [UR8+0x8], UR4 ;  /* 0x00000804083f75b2 */ /* 0x0003220008000100 */
[----:B------:R1:W1:Y:S01]  /*0570*/  SYNCS.EXCH.64 URZ, [UR8+0x28], UR6 ;  /* 0x00002806083f75b2 */ /* 0x0002620008000100 */
[----:B------:R1:W1:Y:S01]  /*0580*/  SYNCS.EXCH.64 URZ, [UR8+0x10], UR4 ;  /* 0x00001004083f75b2 */ /* 0x0002620008000100 */
[----:B------:R1:W1:Y:S01]  /*0590*/  SYNCS.EXCH.64 URZ, [UR8+0x30], UR6 ;  /* 0x00003006083f75b2 */ /* 0x0002620008000100 */
[----:B------:R1:W1:Y:S01]  /*05a0*/  SYNCS.EXCH.64 URZ, [UR8+0x18], UR4 ;  /* 0x00001804083f75b2 */ /* 0x0002620008000100 */
[----:B------:R1:W1:Y:S01]  /*05b0*/  SYNCS.EXCH.64 URZ, [UR8+0x38], UR6 ;  /* 0x00003806083f75b2 */ /* 0x0002620008000100 */
[----:B------:R-:W-:Y:S01]  /*05c0*/  NOP ;  /* 0x0000000000007918 */ /* 0x000fe20000000000 */
.L_x_6:
[----:B------:R-:W5:Y:S01]  /*05d0*/  SHFL.IDX PT, R3, R6, RZ, 0x1f ;  /* 0x00001fff06037589 */ /* 0x000f6200000e0000 */
[----:B------:R-:W1:Y:S01]  /*05e0*/  LDC R2, c[0x0][0x904] ;  /* 0x00024100ff027b82 */ /* 0x000e620000000800 */
[----:B------:R-:W-:Y:S01]  /*05f0*/  NOP ;  /* 0x0000000000007918 */ /* 0x000fe20000000000 */
[----:B-----5:R-:W-:-:S13]  /*0600*/  ISETP.NE.AND P1, PT, R3, RZ, PT ;  /* 0x000000ff0300720c */ /* 0x020fda0003f25270 */
[----:B------:R-:W-:Y:S05]  /*0610*/  @P1 BRA `(.L_x_7) ;  /* 0x0000000000581947 */ /* 0x000fea0003800000 */
[----:B-1----:R-:W1:Y:S01]  /*0620*/  S2UR UR5, SR_CgaCtaId ;  /* 0x00000000000579c3 */ /* 0x002e620000008800 */
[----:B------:R-:W-:Y:S01]  /*0630*/  UMOV UR4, 0x400 ;  /* 0x0000040000047882 */ /* 0x000fe20000000000 */
[----:B------:R-:W-:Y:S01]  /*0640*/  UMOV UR6, 0x20 ;  /* 0x0000002000067882 */ /* 0x000fe20000000000 */
[----:B------:R-:W-:Y:S01]  /*0650*/  UMOV UR7, 0x100 ;  /* 0x0000010000077882 */ /* 0x000fe20000000000 */
[----:B------:R-:W-:Y:S01]  /*0660*/  ELECT P1, URZ, PT ;  /* 0x00000000003f782f */ /* 0x000fe20003820000 */
[----:B-1----:R-:W-:Y:S02]  /*0670*/  ULEA UR8, UR5, UR4, 0x18 ;  /* 0x0000000405087291 */ /* 0x002fe4000f8ec03f */
[----:B------:R-:W-:-:S04]  /*0680*/  UIADD3 UR4, -UR6, 0x100000, URZ ;  /* 0x0010000006047890 */ /* 0x000fc8000fffe13f */
[----:B------:R-:W-:Y:S02]  /*0690*/  USHF.L.U32 UR5, UR4, 0xb, URZ ;  /* 0x0000000b04057899 */ /* 0x000fe4000800063f */
[----:B------:R-:W-:Y:S02]  /*06a0*/  USHF.L.U32 UR4, UR4, 0x1, URZ ;  /* 0x0000000104047899 */ /* 0x000fe4000800063f */
[----:B------:R-:W-:-:S04]  /*06b0*/  UIADD3 UR6, -UR7, 0x100000, URZ ;  /* 0x0010000007067890 */ /* 0x000fc8000fffe13f */
[----:B------:R-:W-:Y:S02]  /*06c0*/  USHF.L.U32 UR7, UR6, 0xb, URZ ;  /* 0x0000000b06077899 */ /* 0x000fe4000800063f */
[----:B------:R-:W-:Y:S01]  /*06d0*/  USHF.L.U32 UR6, UR6, 0x1, URZ ;  /* 0x0000000106067899 */ /* 0x000fe2000800063f */
[----:B------:R-:W1:Y:S03]  /*06e0*/  FENCE.VIEW.ASYNC.S ;  /* 0x00000000000073c6 */ /* 0x000e660000000000 */
[----:B-1----:R1:W1:Y:S08]  /*06f0*/  SYNCS.EXCH.64 URZ, [UR8+0x40], UR4 ;  /* 0x00004004083f75b2 */ /* 0x0022700008000100 */
[----:B------:R1:W1:Y:S01]  /*0700*/  SYNCS.EXCH.64 URZ, [UR8+0x60], UR6 ;  /* 0x00006006083f75b2 */ /* 0x0002620008000100 */
[----:B------:R1:W1:Y:S01]  /*0710*/  SYNCS.EXCH.64 URZ, [UR8+0x48], UR4 ;  /* 0x00004804083f75b2 */ /* 0x0002620008000100 */
[----:B------:R1:W1:Y:S01]  /*0720*/  SYNCS.EXCH.64 URZ, [UR8+0x68], UR6 ;  /* 0x00006806083f75b2 */ /* 0x0002620008000100 */
[----:B------:R1:W1:Y:S01]  /*0730*/  SYNCS.EXCH.64 URZ, [UR8+0x50], UR4 ;  /* 0x00005004083f75b2 */ /* 0x0002620008000100 */
[----:B------:R1:W1:Y:S01]  /*0740*/  SYNCS.EXCH.64 URZ, [UR8+0x70], UR6 ;  /* 0x00007006083f75b2 */ /* 0x0002620008000100 */
[----:B------:R1:W1:Y:S01]  /*0750*/  SYNCS.EXCH.64 URZ, [UR8+0x58], UR4 ;  /* 0x00005804083f75b2 */ /* 0x0002620008000100 */
[----:B------:R1:W1:Y:S01]  /*0760*/  SYNCS.EXCH.64 URZ, [UR8+0x78], UR6 ;  /* 0x00007806083f75b2 */ /* 0x0002620008000100 */
[----:B------:R-:W-:Y:S01]  /*0770*/  NOP ;  /* 0x0000000000007918 */ /* 0x000fe20000000000 */
.L_x_7:
[----:B------:R-:W5:Y:S01]  /*0780*/  SHFL.IDX PT, R6, R6, RZ, 0x1f ;  /* 0x00001fff06067589 */ /* 0x000f6200000e0000 */
[----:B-1----:R-:W-:Y:S02]  /*0790*/  ISETP.NE.AND P6, PT, R2, 0x1, PT ;  /* 0x000000010200780c */ /* 0x002fe40003fc5270 */
[----:B------:R-:W-:Y:S01]  /*07a0*/  ELECT P1, URZ, PT ;  /* 0x00000000003f782f */ /* 0x000fe20003820000 */
[----:B------:R-:W1:Y:S01]  /*07b0*/  S2UR UR36, SR_CgaCtaId ;  /* 0x00000000002479c3 */ /* 0x000e620000008800 */
[----:B------:R-:W2:Y:S01]  /*07c0*/  S2R R3, SR_CTAID.Y ;  /* 0x0000000000037919 */ /* 0x000ea20000002600 */
[----:B------:R-:W-:Y:S01]  /*07d0*/  UMOV UR4, 0x20 ;  /* 0x0000002000047882 */ /* 0x000fe20000000000 */
[----:B------:R-:W-:Y:S01]  /*07e0*/  P2R R7, PR, RZ, 0x40 ;  /* 0x00000040ff077803 */ /* 0x000fe20000000000 */
[----:B------:R-:W-:Y:S01]  /*07f0*/  NOP ;  /* 0x0000000000007918 */ /* 0x000fe20000000000 */
[----:B------:R-:W3:Y:S01]  /*0800*/  S2R R8, SR_CTAID.X ;  /* 0x0000000000087919 */ /* 0x000ee20000002500 */
[----:B------:R-:W-:Y:S01]  /*0810*/  ISETP.NE.AND P4, PT, R0, RZ, PT ;  /* 0x000000ff0000720c */ /* 0x000fe20003f85270 */
[----:B------:R-:W-:Y:S01]  /*0820*/  IMAD.MOV.U32 R9, RZ, RZ, RZ ;  /* 0x000000ffff097224 */ /* 0x000fe200078e00ff */
[----:B------:R-:W-:Y:S02]  /*0830*/  BSSY B6, `(.L_x_8) ;  /* 0x0000cce000067945 */ /* 0x000fe40003800000 */
[----:B------:R-:W3:Y:S01]  /*0840*/  @P6 LDC R17, c[0x0][0x10] ;  /* 0x00000400ff116b82 */ /* 0x000ee20000000800 */
[----:B------:R-:W-:-:S07]  /*0850*/  @P6 MOV R7, RZ ;  /* 0x000000ff00076202 */ /* 0x000fce0000000f00 */
[----:B------:R-:W4:Y:S01]  /*0860*/  @!P6 LDC R11, c[0x0][0xc] ;  /* 0x00000300ff0beb82 */ /* 0x000f220000000800 */
[----:B-----5:R-:W-:Y:S02]  /*0870*/  ISETP.NE.OR P2, PT, R6, RZ, !P1 ;  /* 0x000000ff0600720c */ /* 0x020fe40004f45670 */
[----:B------:R-:W-:-:S04]  /*0880*/  ISETP.EQ.OR P1, PT, R0, 0x3, !P4 ;  /* 0x000000030000780c */ /* 0x000fc80006722670 */
[----:B------:R-:W-:-:S04]  /*0890*/  ISETP.EQ.AND P1, PT, R10, RZ, P1 ;  /* 0x000000ff0a00720c */ /* 0x000fc80000f22270 */
[----:B------:R-:W-:Y:S01]  /*08a0*/  SEL R22, RZ, 0x1, !P1 ;  /* 0x00000001ff167807 */ /* 0x000fe20004800000 */
[----:B--2---:R-:W-:Y:S02]  /*08b0*/  @P6 IMAD.MOV.U32 R6, RZ, RZ, R3 ;  /* 0x000000ffff066224 */ /* 0x004fe400078e0003 */
[----:B------:R-:W-:Y:S01]  /*08c0*/  VOTEU.ALL UP0, P2 ;  /* 0x00000000003f7886 */ /* 0x000fe20001000000 */
[----:B------:R-:W-:Y:S01]  /*08d0*/  VOTEU.ALL UP1, P2 ;  /* 0x00000000003f7886 */ /* 0x000fe20001020000 */
[----:B---3--:R-:W-:-:S03]  /*08e0*/  @P6 IMAD.WIDE.U32 R16, R8, R17, R6 ;  /* 0x0000001108106225 */ /* 0x008fc600078e0006 */
[----:B------:R-:W-:Y:S01]  /*08f0*/  @!UP0 UMOV UR6, 0x400 ;  /* 0x0000040000068882 */ /* 0x000fe20000000000 */
[----:B------:R-:W-:-:S04]  /*0900*/  @!UP0 UIADD3 UR4, -UR4, 0x100000, URZ ;  /* 0x0010000004048890 */ /* 0x000fc8000fffe13f */
[----:B------:R-:W-:Y:S02]  /*0910*/  @!UP0 USHF.L.U32 UR5, UR4, 0xb, URZ ;  /* 0x0000000b04058899 */ /* 0x000fe4000800063f */
[----:B------:R-:W-:Y:S01]  /*0920*/  @!UP0 USHF.L.U32 UR4, UR4, 0x1, URZ ;  /* 0x0000000104048899 */ /* 0x000fe2000800063f */
[----:B------:R-:W-:Y:S01]  /*0930*/  @P6 IMAD.MOV.U32 R7, RZ, RZ, RZ ;  /* 0x000000ffff076224 */ /* 0x000fe200078e00ff */
[----:B-1----:R-:W-:Y:S01]  /*0940*/  @!UP0 ULEA UR8, UR36, UR6, 0x18 ;  /* 0x0000000624088291 */ /* 0x002fe2000f8ec03f */
[----:B------:R-:W-:Y:S01]  /*0950*/  VOTEU.ALL UP0, P2 ;  /* 0x00000000003f7886 */ /* 0x000fe20001000000 */
[C---:B------:R-:W-:Y:S01]  /*0960*/  ISETP.NE.AND P2, PT, R10.reuse, RZ, PT ;  /* 0x000000ff0a00720c */ /* 0x040fe20003f45270 */
[----:B------:R-:W-:Y:S01]  /*0970*/  ULDC UR6, c[0x0][0xc] ;  /* 0x0000030000067ab9 */ /* 0x000fe20000000800 */
[----:B------:R-:W-:Y:S01]  /*0980*/  ULDC UR7, c[0x0][0x10] ;  /* 0x0000040000077ab9 */ /* 0x000fe20000000800 */
[----:B------:R-:W-:Y:S02]  /*0990*/  IADD3 R10, R10, -0x1, RZ ;  /* 0xffffffff0a0a7810 */ /* 0x000fe40007ffe0ff */
[----:B------:R-:W-:-:S02]  /*09a0*/  ISETP.EQ.AND P5, PT, R0, 0x2, !P2 ;  /* 0x000000020000780c */ /* 0x000fc400057a2270 */
[----:B------:R-:W-:Y:S01]  /*09b0*/  @P6 IADD3 R17, R17, R7, RZ ;  /* 0x0000000711116210 */ /* 0x000fe20007ffe0ff */
[----:B----4-:R-:W-:Y:S01]  /*09c0*/  @!P6 IMAD.WIDE.U32 R6, R11, R3, R8 ;  /* 0x000000030b06e225 */ /* 0x010fe200078e0008 */
[----:B------:R-:W1:Y:S02]  /*09d0*/  FENCE.VIEW.ASYNC.S ;  /* 0x00000000000073c6 */ /* 0x000e640000000000 */
[----:B-1----:R-:W1:Y:S01]  /*09e0*/  @!UP0 SYNCS.EXCH.64 URZ, [UR8+0x80], UR4 ;  /* 0x00008004083f85b2 */ /* 0x002e620008000100 */
[----:B------:R-:W-:Y:S02]  /*09f0*/  ISETP.GE.U32.AND P1, PT, R10, 0x2, PT ;  /* 0x000000020a00780c */ /* 0x000fe40003f26070 */
[----:B------:R-:W-:Y:S01]  /*0a00*/  SEL R19, RZ, 0x1, !P5 ;  /* 0x00000001ff137807 */ /* 0x000fe20006800000 */
[----:B------:R-:W-:Y:S01]  /*0a10*/  @!P6 IMAD.MOV.U32 R16, RZ, RZ, R6 ;  /* 0x000000ffff10e224 */ /* 0x000fe200078e0006 */
[----:B------:R-:W-:Y:S02]  /*0a20*/  @!P6 MOV R17, R7 ;  /* 0x000000070011e202 */ /* 0x000fe40000000f00 */
[----:B------:R-:W-:-:S02]  /*0a30*/  SEL R19, R19, 0x2, P1 ;  /* 0x0000000213137807 */ /* 0x000fc40000800000 */
[----:B------:R-:W-:Y:S01]  /*0a40*/  SEL R22, R22, 0x2, P1 ;  /* 0x0000000216167807 */ /* 0x000fe20000800000 */
[----:B------:R2:W1:Y:S01]  /*0a50*/  @!UP1 SYNCS.EXCH.64 URZ, [UR8+0x88], UR4 ;  /* 0x00008804083f95b2 */ /* 0x0004620008000100 */
[----:B------:R-:W-:Y:S01]  /*0a60*/  NOP ;  /* 0x0000000000007918 */ /* 0x000fe20000000000 */
[----:B--2---:R-:W-:-:S03]  /*0a70*/  UIMAD.WIDE.U32 UR4, UR6, UR7, URZ ;  /* 0x00000007060472a5 */ /* 0x004fc6000f8e003f */
[----:B------:R-:W-:Y:S02]  /*0a80*/  ULDC UR6, c[0x0][0x14] ;  /* 0x0000050000067ab9 */ /* 0x000fe40000000800 */
[----:B------:R-:W-:Y:S02]  /*0a90*/  UIMAD.WIDE.U32 UR38, UR4, UR6, URZ ;  /* 0x00000006042672a5 */ /* 0x000fe4000f8e003f */
[----:B------:R-:W-:-:S04]  /*0aa0*/  UIMAD UR37, UR5, UR6, URZ ;  /* 0x00000006052572a4 */ /* 0x000fc8000f8e023f */
[----:B------:R-:W-:Y:S01]  /*0ab0*/  UIADD3 UR37, UR39, UR37, URZ ;  /* 0x0000002527257290 */ /* 0x000fe2000fffe03f */
[----:B-1----:R-:W-:Y:S06]  /*0ac0*/  BAR.SYNC.DEFER_BLOCKING 0x0 ;  /* 0x0000000000007b1d */ /* 0x002fec0000010000 */
[----:B------:R-:W-:Y:S05]  /*0ad0*/  @!P2 BRA `(.L_x_9) ;  /* 0x000000a00070a947 */ /* 0x000fea0003800000 */
[----:B------:R-:W-:-:S13]  /*0ae0*/  ISETP.GT.U32.AND P0, PT, R10, 0x1, PT ;  /* 0x000000010a00780c */ /* 0x000fda0003f04070 */
[----:B------:R-:W-:Y:S05]  /*0af0*/  @P0 BRA `(.L_x_10) ;  /* 0x000000c800840947 */ /* 0x000fea0003800000 */
[----:B------:R-:W-:Y:S01]  /*0b00*/  ULDC.64 UR4, c[0x0][0x8f8] ;  /* 0x00023e0000047ab9 */ /* 0x000fe20000000a00 */
[----:B------:R-:W-:Y:S01]  /*0b10*/  UMOV UR47, 0xffffffff ;  /* 0xffffffff002f7882 */ /* 0x000fe20000000000 */
[----:B------:R-:W-:Y:S01]  /*0b20*/  ISETP.GE.U32.AND P0, PT, R16, UR4, PT ;  /* 0x0000000410007c0c */ /* 0x000fe2000bf06070 */
[----:B------:R-:W-:Y:S01]  /*0b30*/  IMAD.MOV.U32 R23, RZ, RZ, -0x1 ;  /* 0xffffffffff177424 */ /* 0x000fe200078e00ff */
[----:B------:R-:W-:Y:S02]  /*0b40*/  PRMT R88, RZ, 0x7610, R88 ;  /* 0x00007610ff587816 */ /* 0x000fe40000000058 */
[----:B------:R-:W-:Y:S02]  /*0b50*/  ISETP.GE.U32.AND.EX P0, PT, R17, UR5, PT, P0 ;  /* 0x0000000511007c0c */ /* 0x000fe4000bf06100 */
[----:B------:R-:W-:Y:S02]  /*0b60*/  MOV R92, 0xffffffff ;  /* 0xffffffff005c7802 */ /* 0x000fe40000000f00 */
[----:B------:R-:W-:-:S09]  /*0b70*/  PRMT R0, RZ, 0x7610, R0 ;  /* 0x00007610ff007816 */ /* 0x000fd20000000000 */
[----:B------:R-:W-:Y:S05]  /*0b80*/  @P0 BRA `(.L_x_11) ;  /* 0x0000000400600947 */ /* 0x000fea0003800000 */
[----:B------:R-:W1:Y:S01]  /*0b90*/  LDC.64 R14, c[0x0][0x8d0] ;  /* 0x00023400ff0e7b82 */ /* 0x000e620000000a00 */
[----:B------:R-:W-:Y:S01]  /*0ba0*/  IMAD.MOV.U32 R4, RZ, RZ, R16 ;  /* 0x000000ffff047224 */ /* 0x000fe200078e0010 */
[----:B------:R-:W-:-:S06]  /*0bb0*/  MOV R5, R17 ;  /* 0x0000001100057202 */ /* 0x000fcc0000000f00 */
[----:B------:R-:W2:Y:S08]  /*0bc0*/  LDC R0, c[0x0][0x8d8] ;  /* 0x00023600ff007b82 */ /* 0x000eb00000000800 */
[----:B------:R-:W3:Y:S01]  /*0bd0*/  LDC.64 R20, c[0x0][0x8c8] ;  /* 0x00023200ff147b82 */ /* 0x000ee20000000a00 */
[----:B-1----:R-:W-:-:S04]  /*0be0*/  ISETP.NE.U32.AND P0, PT, R14, RZ, PT ;  /* 0x000000ff0e00720c */ /* 0x002fc80003f05070 */
[----:B------:R-:W-:-:S13]  /*0bf0*/  ISETP.NE.AND.EX P0, PT, R15, RZ, PT, P0 ;  /* 0x000000ff0f00720c */ /* 0x000fda0003f05300 */
[----:B--23--:R-:W-:Y:S05]  /*0c00*/  @!P0 BRA `(.L_x_12) ;  /* 0x0000000000288947 */ /* 0x00cfea0003800000 */
[----:B------:R-:W1:Y:S02]  /*0c10*/  LDC R11, c[0x0][0x8dc] ;  /* 0x00023700ff0b7b82 */ /* 0x000e640000000800 */
[----:B-1----:R-:W-:-:S05]  /*0c20*/  IADD3 R11, P0, R16, R11, RZ ;  /* 0x0000000b100b7210 */ /* 0x002fca0007f1e0ff */
[----:B------:R-:W-:-:S04]  /*0c30*/  IMAD.X R13, RZ, RZ, R17, P0 ;  /* 0x000000ffff0d7224 */ /* 0x000fc800000e0611 */
[----:B------:R-:W-:-:S04]  /*0c40*/  IMAD.WIDE.U32 R4, R13, R14, RZ ;  /* 0x0000000e0d047225 */ /* 0x000fc800078e00ff */
[----:B------:R-:W-:-:S04]  /*0c50*/  IMAD.WIDE.U32 R6, P0, R11, R15, R4 ;  /* 0x0000000f0b067225 */ /* 0x000fc80007800004 */
[----:B------:R-:W-:Y:S01]  /*0c60*/  IMAD.WIDE.U32 R4, R11, R14, RZ ;  /* 0x0000000e0b047225 */ /* 0x000fe200078e00ff */
[----:B------:R-:W-:-:S03]  /*0c70*/  IADD3.X R11, RZ, RZ, RZ, P0, !PT ;  /* 0x000000ffff0b7210 */ /* 0x000fc600007fe4ff */
[----:B------:R-:W-:Y:S01]  /*0c80*/  IMAD.MOV.U32 R10, RZ, RZ, R7 ;  /* 0x000000ffff0a7224 */ /* 0x000fe200078e0007 */
[----:B------:R-:W-:-:S05]  /*0c90*/  IADD3 RZ, P0, R5, R6, RZ ;  /* 0x0000000605ff7210 */ /* 0x000fca0007f1e0ff */
[----:B------:R-:W-:-:S08]  /*0ca0*/  IMAD.WIDE.U32.X R4, R13, R15, R10, P0 ;  /* 0x0000000f0d047225 */ /* 0x000fd000000e040a */
.L_x_12:
[-CC-:B------:R-:W-:Y:S01]  /*0cb0*/  SHF.R.U64 R25, R4, R0.reuse, R5.reuse ;  /* 0x0000000004197219 */ /* 0x180fe20000001205 */
[----:B------:R-:W1:Y:S01]  /*0cc0*/  LDC.64 R26, c[0x0][0x8e8] ;  /* 0x00023a00ff1a7b82 */ /* 0x000e620000000a00 */
[----:B------:R-:W-:Y:S01]  /*0cd0*/  SHF.R.U32.HI R4, RZ, R0, R5 ;  /* 0x00000000ff047219 */ /* 0x000fe20000011605 */
[----:B------:R-:W-:Y:S01]  /*0ce0*/  ULDC UR4, c[0x0][0x150] ;  /* 0x0000540000047ab9 */ /* 0x000fe20000000800 */
[----:B------:R-:W-:Y:S02]  /*0cf0*/  I2FP.F32.U32 R0, R8 ;  /* 0x0000000800007245 */ /* 0x000fe40000201000 */
[----:B------:R-:W-:-:S03]  /*0d00*/  IADD3 R9, P0, RZ, -R25, RZ ;  /* 0x80000019ff097210 */ /* 0x000fc60007f1e0ff */
[----:B------:R-:W2:Y:S01]  /*0d10*/  LDC R10, c[0x0][0x8c0] ;  /* 0x00023000ff0a7b82 */ /* 0x000ea20000000800 */
[----:B------:R-:W-:Y:S01]  /*0d20*/  FMUL R0, R0, UR4 ;  /* 0x0000000400007c20 */ /* 0x000fe20008400000 */
[----:B------:R-:W-:Y:S01]  /*0d30*/  IADD3.X R11, RZ, ~R4, RZ, P0, !PT ;  /* 0x80000004ff0b7210 */ /* 0x000fe200007fe4ff */
[----:B------:R-:W-:Y:S01]  /*0d40*/  IMAD.WIDE.U32 R4, R9, R20, R16 ;  /* 0x0000001409047225 */ /* 0x000fe200078e0010 */
[----:B------:R-:W-:-:S03]  /*0d50*/  ULDC UR4, c[0x0][0x154] ;  /* 0x0000550000047ab9 */ /* 0x000fc60000000800 */
[----:B------:R-:W3:Y:S01]  /*0d60*/  F2I.U32.TRUNC.NTZ R0, R0 ;  /* 0x0000000000007305 */ /* 0x000ee2000020f000 */
[----:B------:R-:W4:Y:S01]  /*0d70*/  LDC R7, c[0x0][0x144] ;  /* 0x00005100ff077b82 */ /* 0x000f220000000800 */
[----:B------:R-:W-:-:S04]  /*0d80*/  IMAD R6, R11, R20, RZ ;  /* 0x000000140b067224 */ /* 0x000fc800078e02ff */
[----:B------:R-:W-:-:S03]  /*0d90*/  IMAD R9, R9, R21, R6 ;  /* 0x0000001509097224 */ /* 0x000fc600078e0206 */
[----:B------:R-:W5:Y:S01]  /*0da0*/  LDC R12, c[0x0][0x8b0] ;  /* 0x00022c00ff0c7b82 */ /* 0x000f620000000800 */
[----:B------:R-:W-:Y:S01]  /*0db0*/  IMAD.IADD R9, R5, 0x1, R9 ;  /* 0x0000000105097824 */ /* 0x000fe200078e0209 */
[----:B-1----:R-:W-:Y:S02]  /*0dc0*/  ISETP.NE.U32.AND P0, PT, R26, RZ, PT ;  /* 0x000000ff1a00720c */ /* 0x002fe40003f05070 */
[----:B---3--:R-:W-:-:S04]  /*0dd0*/  IADD3 R5, -R0, RZ, RZ ;  /* 0x000000ff00057210 */ /* 0x008fc80007ffe1ff */
[----:B------:R-:W1:Y:S01]  /*0de0*/  LDC R11, c[0x0][0x900] ;  /* 0x00024000ff0b7b82 */ /* 0x000e620000000800 */
[-CC-:B--2---:R-:W-:Y:S02]  /*0df0*/  SHF.R.U64 R20, R4, R10.reuse, R9.reuse ;  /* 0x0000000a04147219 */ /* 0x184fe40000001209 */
[----:B------:R-:W-:Y:S02]  /*0e00*/  I2FP.F32.U32 R4, R3 ;  /* 0x0000000300047245 */ /* 0x000fe40000201000 */
[----:B------:R-:W-:Y:S02]  /*0e10*/  ISETP.NE.AND.EX P0, PT, R27, RZ, PT, P0 ;  /* 0x000000ff1b00720c */ /* 0x000fe40003f05300 */
[----:B------:R-:W-:Y:S01]  /*0e20*/  SHF.R.U32.HI R9, RZ, R10, R9 ;  /* 0x0000000aff097219 */ /* 0x000fe20000011609 */
[----:B------:R-:W2:Y:S01]  /*0e30*/  LDC R14, c[0x0][0x148] ;  /* 0x00005200ff0e7b82 */ /* 0x000ea20000000800 */
[----:B----4-:R-:W-:Y:S02]  /*0e40*/  IMAD R0, R7, R5, R8 ;  /* 0x0000000507007224 */ /* 0x010fe400078e0208 */
[----:B------:R-:W-:Y:S01]  /*0e50*/  FMUL R5, R4, UR4 ;  /* 0x0000000404057c20 */ /* 0x000fe20008400000 */
[----:B------:R-:W-:Y:S01]  /*0e60*/  IMAD.MOV.U32 R4, RZ, RZ, -0x1 ;  /* 0xffffffffff047424 */ /* 0x000fe200078e00ff */
[----:B------:R-:W-:-:S03]  /*0e70*/  MOV R10, 0x1 ;  /* 0x00000001000a7802 */ /* 0x000fc60000000f00 */
[----:B------:R-:W3:Y:S01]  /*0e80*/  LDC R24, c[0x0][0x8a8] ;  /* 0x00022a00ff187b82 */ /* 0x000ee20000000800 */
[-CC-:B-----5:R-:W-:Y:S02]  /*0e90*/  SHF.R.U64 R28, R20, R12.reuse, R9.reuse ;  /* 0x0000000c141c7219 */ /* 0x1a0fe40000001209 */
[----:B------:R-:W-:Y:S02]  /*0ea0*/  SHF.R.U32.HI R6, RZ, R12, R9 ;  /* 0x0000000cff067219 */ /* 0x000fe40000011609 */
[----:B------:R4:W1:Y:S03]  /*0eb0*/  F2I.U32.TRUNC.NTZ R12, R5 ;  /* 0x00000005000c7305 */ /* 0x000866000020f000 */
[----:B------:R-:W2:Y:S01]  /*0ec0*/  LDC R15, c[0x0][0x8f0] ;  /* 0x00023c00ff0f7b82 */ /* 0x000ea20000000800 */
[-C--:B-1----:R-:W-:Y:S02]  /*0ed0*/  SHF.L.U32 R4, R4, R11.reuse, RZ ;  /* 0x0000000b04047219 */ /* 0x082fe400000006ff */
[----:B------:R-:W-:-:S02]  /*0ee0*/  SHF.R.U64 R30, R28, R11, R6 ;  /* 0x0000000b1c1e7219 */ /* 0x000fc40000001206 */
[-C--:B------:R-:W-:Y:S02]  /*0ef0*/  SHF.R.U32.HI R6, RZ, R11.reuse, R6 ;  /* 0x0000000bff067219 */ /* 0x080fe40000011606 */
[----:B------:R-:W-:Y:S01]  /*0f00*/  SHF.L.U32 R10, R10, R11, RZ ;  /* 0x0000000b0a0a7219 */ /* 0x000fe200000006ff */
[----:B------:R-:W1:Y:S01]  /*0f10*/  LDC R21, c[0x0][0x8e0] ;  /* 0x00023800ff157b82 */ /* 0x000e620000000800 */
[----:B------:R-:W-:Y:S01]  /*0f20*/  LOP3.LUT R11, RZ, R4, RZ, 0x33, !PT ;  /* 0x00000004ff0b7212 */ /* 0x000fe200078e33ff */
[----:B------:R-:W-:Y:S01]  /*0f30*/  IMAD.MOV.U32 R4, RZ, RZ, R30 ;  /* 0x000000ffff047224 */ /* 0x000fe200078e001e */
[----:B----4-:R-:W-:-:S05]  /*0f40*/  MOV R5, R6 ;  /* 0x0000000600057202 */ /* 0x010fca0000000f00 */
[----:B------:R-:W4:Y:S01]  /*0f50*/  LDC R23, c[0x0][0x8b8] ;  /* 0x00022e00ff177b82 */ /* 0x000f220000000800 */
[----:B------:R-:W-:Y:S05]  /*0f60*/  @!P0 BRA `(.L_x_13) ;  /* 0x0000000000288947 */ /* 0x000fea0003800000 */
[----:B------:R-:W5:Y:S02]  /*0f70*/  LDC R9, c[0x0][0x8f4] ;  /* 0x00023d00ff097b82 */ /* 0x000f640000000800 */
[----:B-----5:R-:W-:-:S05]  /*0f80*/  IADD3 R9, P0, R30, R9, RZ ;  /* 0x000000091e097210 */ /* 0x020fca0007f1e0ff */
        /* <DEDUP_REMOVED lines=8> */
.L_x_13:
[----:B--2---:R-:W-:Y:S01]  /*1010*/  SHF.R.U64 R4, R4, R15, R5 ;  /* 0x0000000f04047219 */ /* 0x004fe20000001205 */
[----:B---3--:R-:W-:Y:S01]  /*1020*/  VIADD R5, R24, 0xffffffff ;  /* 0xffffffff18057836 */ /* 0x008fe20000000000 */
[----:B------:R-:W-:Y:S02]  /*1030*/  IADD3 R12, -R12, RZ, RZ ;  /* 0x000000ff0c0c7210 */ /* 0x000fe40007ffe1ff */
[----:B------:R-:W-:Y:S02]  /*1040*/  LOP3.LUT R11, R28, R11, RZ, 0xc0, !PT ;  /* 0x0000000b1c0b7212 */ /* 0x000fe400078ec0ff */
[----:B------:R-:W-:Y:S01]  /*1050*/  IADD3 R6, -R4, RZ, RZ ;  /* 0x000000ff04067210 */ /* 0x000fe20007ffe1ff */
[----:B------:R-:W-:Y:S01]  /*1060*/  @P6 IMAD R0, R14, R12, R3 ;  /* 0x0000000c0e006224 */ /* 0x000fe200078e0203 */
[----:B------:R-:W-:Y:S01]  /*1070*/  LOP3.LUT R5, R20, R5, RZ, 0xc0, !PT ;  /* 0x0000000514057212 */ /* 0x000fe200078ec0ff */
[----:B------:R-:W-:Y:S01]  /*1080*/  IMAD R11, R10, R4, R11 ;  /* 0x000000040a0b7224 */ /* 0x000fe200078e020b */
[----:B------:R-:W-:Y:S01]  /*1090*/  R2UR UR47, R25 ;  /* 0x00000000192f72ca */ /* 0x000fe200000e0000 */
[----:B-1----:R-:W-:-:S02]  /*10a0*/  IMAD R3, R6, R21, R30 ;  /* 0x0000001506037224 */ /* 0x002fc400078e021e */
[----:B----4-:R-:W-:Y:S02]  /*10b0*/  IMAD R0, R11, R23, R0 ;  /* 0x000000170b007224 */ /* 0x010fe400078e0200 */
[----:B------:R-:W-:Y:S02]  /*10c0*/  IMAD R3, R3, R24, R5 ;  /* 0x0000001803037224 */ /* 0x000fe400078e0205 */
[----:B------:R-:W-:-:S03]  /*10d0*/  IMAD.MOV.U32 R4, RZ, RZ, 0x1 ;  /* 0x00000001ff047424 */ /* 0x000fc600078e00ff */
[----:B------:R-:W-:Y:S02]  /*10e0*/  SEL R92, R3, R0, !P6 ;  /* 0x00000000035c7207 */ /* 0x000fe40007000000 */
[----:B------:R-:W-:Y:S02]  /*10f0*/  SEL R23, R0, R3, !P6 ;  /* 0x0000000300177207 */ /* 0x000fe40007000000 */
[----:B------:R-:W-:-:S07]  /*1100*/  PRMT R0, R4, 0x7610, R0 ;  /* 0x0000761004007816 */ /* 0x000fce0000000000 */
.L_x_11:
[----:B------:R-:W-:-:S08]  /*1110*/  NOP ;  /* 0x0000000000007918 */ /* 0x000fd00000000000 */
[----:B------:R-:W1:Y:S02]  /*1120*/  USETMAXREG.TRY_ALLOC.CTAPOOL UP0, 0xe8 ;  /* 0x000000e8000079c8 */ /* 0x000e640008000600 */
[----:B-1----:R-:W-:-:S13]  /*1130*/  PLOP3.LUT P0, PT, PT, PT, UP0, 0x80, 0x0 ;  /* 0x000000000000781c */ /* 0x002fda0003f0f008 */
[----:B------:R-:W-:Y:S05]  /*1140*/  @!P0 BRA `(.L_x_11) ;  /* 0xfffffffc00f08947 */ /* 0x000fea000383ffff */
[----:B------:R-:W-:Y:S02]  /*1150*/  ULDC.64 UR4, c[0x0][0x590] ;  /* 0x0001640000047ab9 */ /* 0x000fe40000000a00 */
[----:B------:R-:W-:-:S04]  /*1160*/  ISETP.NE.U32.AND P0, PT, RZ, UR4, PT ;  /* 0x00000004ff007c0c */ /* 0x000fc8000bf05070 */
[----:B------:R-:W-:-:S13]  /*1170*/  ISETP.NE.AND.EX P0, PT, RZ, UR5, PT, P0 ;  /* 0x00000005ff007c0c */ /* 0x000fda000bf05300 */
[----:B------:R-:W-:Y:S05]  /*1180*/  @P0 BRA `(.L_x_14) ;  /* 0x00000000002c0947 */ /* 0x000fea0003800000 */
[----:B------:R-:W-:Y:S02]  /*1190*/  ULDC.64 UR4, c[0x0][0x588] ;  /* 0x0001620000047ab9 */ /* 0x000fe40000000a00 */
[----:B------:R-:W-:-:S04]  /*11a0*/  ISETP.NE.U32.AND P0, PT, RZ, UR4, PT ;  /* 0x00000004ff007c0c */ /* 0x000fc8000bf05070 */
[----:B------:R-:W-:-:S13]  /*11b0*/  ISETP.NE.AND.EX P0, PT, RZ, UR5, PT, P0 ;  /* 0x00000005ff007c0c */ /* 0x000fda000bf05300 */
[----:B------:R-:W-:Y:S05]  /*11c0*/  @!P0 BRA `(.L_x_15) ;  /* 0x0000000000108947 */ /* 0x000fea0003800000 */
[----:B------:R-:W1:Y:S02]  /*11d0*/  LDC.64 R90, c[0x0][0x588] ;  /* 0x00016200ff5a7b82 */ /* 0x000e640000000a00 */
[----:B-1----:R1:W5:Y:S01]  /*11e0*/  LDG.E R90, desc[UR40][R90.64] ;  /* 0x000000285a5a7981 */ /* 0x002362000c1e1900 */
[----:B------:R-:W-:Y:S01]  /*11f0*/  MOV R88, 0x1 ;  /* 0x0000000100587802 */ /* 0x000fe20000000f00 */
[----:B------:R-:W-:Y:S06]  /*1200*/  BRA `(.L_x_14) ;  /* 0x00000000000c7947 */ /* 0x000fec0003800000 */
.L_x_15:
[----:B------:R-:W-:Y:S01]  /*1210*/  ULDC UR4, c[0x0][0x580] ;  /* 0x0001600000047ab9 */ /* 0x000fe20000000800 */
[----:B------:R-:W-:Y:S01]  /*1220*/  IMAD.MOV.U32 R88, RZ, RZ, 0x1 ;  /* 0x00000001ff587424 */ /* 0x000fe200078e00ff */
[----:B------:R-:W-:-:S07]  /*1230*/  MOV R90, UR4 ;  /* 0x00000004005a7c02 */ /* 0x000fce0008000f00 */
.L_x_14:
        /* <DEDUP_REMOVED lines=10> */
[----:B------:R-:W-:Y:S05]  /*12e0*/  BRA `(.L_x_16) ;  /* 0x0000000000087947 */ /* 0x000fea0003800000 */
.L_x_17:
[----:B------:R-:W-:Y:S02]  /*12f0*/  ULDC UR4, c[0x0][0x5a0] ;  /* 0x0001680000047ab9 */ /* 0x000fe40000000800 */
[----:B-1----:R-:W-:-:S07]  /*1300*/  IMAD.U32 R91, RZ, RZ, UR4 ;  /* 0x00000004ff5b7e24 */ /* 0x002fce000f8e00ff */
.L_x_16:
[----:B------:R-:W-:Y:S01]  /*1310*/  LOP3.LUT P1, RZ, R0, 0xff, RZ, 0xc0, !PT ;  /* 0x000000ff00ff7812 */ /* 0x000fe2000782c0ff */
[----:B------:R-:W-:Y:S01]  /*1320*/  UMOV UR42, URZ ;  /* 0x0000003f002a7c82 */ /* 0x000fe20008000000 */
[----:B------:R-:W-:-:S11]  /*1330*/  PLOP3.LUT P0, PT, PT, PT, PT, 0x80, 0x0 ;  /* 0x000000000000781c */ /* 0x000fd60003f0f070 */
[----:B------:R-:W-:Y:S05]  /*1340*/  @!P1 BRA `(.L_x_18) ;  /* 0x0000009400b49947 */ /* 0x000fea0003800000 */
[----:B------:R-:W-:Y:S01]  /*1350*/  ULDC UR4, c[0x0][0x28c] ;  /* 0x0000a30000047ab9 */ /* 0x000fe20000000800 */
[----:B------:R-:W-:Y:S01]  /*1360*/  LOP3.LUT R100, R22, 0x1, RZ, 0xfc, !PT ;  /* 0x0000000116647812 */ /* 0x000fe200078efcff */
[----:B------:R-:W-:Y:S01]  /*1370*/  UIADD3 UR4, UR4, 0x3f, URZ ;  /* 0x0000003f04047890 */ /* 0x000fe2000fffe03f */
[----:B------:R-:W-:Y:S01]  /*1380*/  LOP3.LUT R102, R19, 0x1, RZ, 0xfc, !PT ;  /* 0x0000000113667812 */ /* 0x000fe200078efcff */
[----:B------:R-:W-:Y:S01]  /*1390*/  ULDC.64 UR54, c[0x0][0x198] ;  /* 0x0000660000367ab9 */ /* 0x000fe20000000a00 */
[----:B------:R-:W-:Y:S01]  /*13a0*/  MOV R89, 0x1 ;  /* 0x0000000100597802 */ /* 0x000fe20000000f00 */
[----:B------:R-:W-:Y:S01]  /*13b0*/  USHF.R.S32.HI UR5, URZ, 0x1f, UR4 ;  /* 0x0000001f3f057899 */ /* 0x000fe20008011404 */
[----:B------:R-:W-:Y:S01]  /*13c0*/  UMOV UR43, URZ ;  /* 0x0000003f002b7c82 */ /* 0x000fe20008000000 */
[----:B------:R-:W-:Y:S02]  /*13d0*/  UMOV UR48, URZ ;  /* 0x0000003f00307c82 */ /* 0x000fe40008000000 */
[----:B------:R-:W-:Y:S01]  /*13e0*/  ULEA.HI UR5, UR5, UR4, URZ, 0x6 ;  /* 0x0000000405057291 */ /* 0x000fe2000f8f303f */
[----:B------:R-:W-:Y:S01]  /*13f0*/  UMOV UR49, URZ ;  /* 0x0000003f00317c82 */ /* 0x000fe20008000000 */
[----:B------:R-:W-:-:S02]  /*1400*/  UMOV UR42, URZ ;  /* 0x0000003f002a7c82 */ /* 0x000fc40008000000 */
[----:B------:R-:W-:-:S12]  /*1410*/  USHF.R.S32.HI UR50, URZ, 0x6, UR5 ;  /* 0x000000063f327899 */ /* 0x000fd80008011405 */
.L_x_281:
[----:B------:R-:W-:Y:S01]  /*1420*/  LOP3.LUT R0, R18, 0x80, RZ, 0xc0, !PT ;  /* 0x0000008012007812 */ /* 0x000fe200078ec0ff */
[----:B------:R-:W3:Y:S01]  /*1430*/  S2UR UR51, SR_CgaCtaId ;  /* 0x00000000003379c3 */ /* 0x000ee20000008800 */
[----:B------:R-:W-:Y:S02]  /*1440*/  UMOV UR52, 0x400 ;  /* 0x0000040000347882 */ /* 0x000fe40000000000 */
[----:B------:R-:W-:-:S06]  /*1450*/  SHF.R.U32.HI R0, RZ, 0x7, R0 ;  /* 0x00000007ff007819 */ /* 0x000fcc0000011600 */
[----:B------:R-:W4:Y:S01]  /*1460*/  SHFL.IDX PT, R0, R0, RZ, 0x1f ;  /* 0x00001fff00007589 */ /* 0x000f2200000e0000 */
[----:B---3--:R-:W-:Y:S01]  /*1470*/  ULEA UR52, UR51, UR52, 0x18 ;  /* 0x0000003433347291 */ /* 0x008fe2000f8ec03f */
[----:B----4-:R-:W-:-:S13]  /*1480*/  R2UR UR4, R0 ;  /* 0x00000000000472ca */ /* 0x010fda00000e0000 */
[----:B------:R-:W-:-:S04]  /*1490*/  ULEA.HI UR5, UR4, UR4, URZ, 0x1 ;  /* 0x0000000404057291 */ /* 0x000fc8000f8f083f */
[----:B------:R-:W-:-:S04]  /*14a0*/  ULOP3.LUT UR5, UR5, 0x7fffe, URZ, 0xc0, !UPT ;  /* 0x0007fffe05057892 */ /* 0x000fc8000f8ec03f */
[----:B------:R-:W-:-:S03]  /*14b0*/  UIADD3 UR5, UR4, -UR5, URZ ;  /* 0x8000000504057290 */ /* 0x000fc6000fffe03f */
[----:B------:R-:W-:Y:S01]  /*14c0*/  ULDC UR4, c[0x0][0x28c] ;  /* 0x0000a30000047ab9 */ /* 0x000fe20000000800 */
[----:B------:R-:W-:Y:S01]  /*14d0*/  ULEA UR5, UR5, UR52, 0xd ;  /* 0x0000003405057291 */ /* 0x000fe2000f8e683f */
[----:B------:R-:W-:-:S03]  /*14e0*/  ISETP.LT.AND P0, PT, RZ, UR4, PT ;  /* 0x00000004ff007c0c */ /* 0x000fc6000bf01270 */
[----:B------:R-:W-:-:S04]  /*14f0*/  UIADD3 UR5, UR5, 0x8400, URZ ;  /* 0x0000840005057890 */ /* 0x000fc8000fffe03f */
[----:B------:R-:W-:-:S04]  /*1500*/  USHF.R.U32.HI UR5, URZ, 0x4, UR5 ;  /* 0x000000043f057899 */ /* 0x000fc80008011605 */
[----:B------:R-:W-:Y:S02]  /*1510*/  ULOP3.LUT UR44, UR5, 0x3fff, URZ, 0xc0, !UPT ;  /* 0x00003fff052c7892 */ /* 0x000fe4000f8ec03f */
[----:B-1----:R-:W-:Y:S10]  /*1520*/  @P0 BRA `(.L_x_19) ;  /* 0x0000000000400947 */ /* 0x002ff40003800000 */
[----:B------:R-:W-:Y:S01]  /*1530*/  MOV R0, 0x0 ;  /* 0x0000000000007802 */ /* 0x000fe20000000f00 */
[----:B------:R-:W-:Y:S01]  /*1540*/  ULDC.64 UR4, c[0x4][0x70] ;  /* 0x01001c0000047ab9 */ /* 0x000fe20000000a00 */
[----:B------:R-:W-:Y:S01]  /*1550*/  ULDC.64 UR6, c[0x4][0x8] ;  /* 0x0100020000067ab9 */ /* 0x000fe20000000a00 */
[----:B--2---:R-:W-:Y:S01]  /*1560*/  IMAD.U32 R4, RZ, RZ, UR4 ;  /* 0x00000004ff047e24 */ /* 0x004fe2000f8e00ff */
[----:B------:R2:W3:Y:S01]  /*1570*/  LDC.64 R14, c[0x4][R0] ;  /* 0x01000000000e7b82 */ /* 0x0004e20000000a00 */
[----:B------:R-:W-:Y:S01]  /*1580*/  MOV R5, UR5 ;  /* 0x0000000500057c02 */ /* 0x000fe20008000f00 */
[----:B------:R-:W-:Y:S01]  /*1590*/  ULDC.64 UR4, c[0x4][0x78] ;  /* 0x01001e0000047ab9 */ /* 0x000fe20000000a00 */
[----:B------:R-:W-:Y:S01]  /*15a0*/  IMAD.U32 R10, RZ, RZ, UR6 ;  /* 0x00000006ff0a7e24 */ /* 0x000fe2000f8e00ff */
[----:B------:R-:W-:Y:S01]  /*15b0*/  MOV R7, UR5 ;  /* 0x0000000500077c02 */ /* 0x000fe20008000f00 */
[----:B------:R-:W-:Y:S01]  /*15c0*/  IMAD.U32 R6, RZ, RZ, UR4 ;  /* 0x00000004ff067e24 */ /* 0x000fe2000f8e00ff */
[----:B------:R-:W-:Y:S01]  /*15d0*/  MOV R11, UR7 ;  /* 0x00000007000b7c02 */ /* 0x000fe20008000f00 */
[----:B------:R-:W-:Y:S01]  /*15e0*/  IMAD.MOV.U32 R8, RZ, RZ, 0x1e1 ;  /* 0x000001e1ff087424 */ /* 0x000fe200078e00ff */
[----:B------:R-:W-:Y:S01]  /*15f0*/  MOV R12, 0x1 ;  /* 0x00000001000c7802 */ /* 0x000fe20000000f00 */
[----:B--2---:R-:W-:-:S07]  /*1600*/  IMAD.MOV.U32 R13, RZ, RZ, RZ ;  /* 0x000000ffff0d7224 */ /* 0x004fce00078e00ff */
[----:B------:R-:W-:-:S07]  /*1610*/  LEPC R20, `(.L_x_19) ;  /* 0x000000001014794e */ /* 0x000fce0000000000 */
[----:B-1-3-5:R-:W-:Y:S05]  /*1620*/  CALL.ABS.NOINC R14 ;  /* 0x000000000e007343 */ /* 0x02afea0003c00000 */
.L_x_19:
[----:B------:R-:W-:-:S13]  /*1630*/  ISETP.NE.AND P0, PT, R100, 0x3, PT ;  /* 0x000000036400780c */ /* 0x000fda0003f05270 */
[----:B------:R-:W-:Y:S05]  /*1640*/  @!P0 BRA `(.L_x_20) ;  /* 0x0000000000048947 */ /* 0x000fea0003800000 */
[----:B------:R-:W-:Y:S01]  /*1650*/  BPT.TRAP 0x1 ;  /* 0x000000040000795c */ /* 0x000fe20000300000 */
.L_x_20:
[----:B------:R-:W-:Y:S01]  /*1660*/  IMAD.U32 R0, RZ, RZ, UR48 ;  /* 0x00000030ff007e24 */ /* 0x000fe2000f8e00ff */
[----:B------:R-:W-:-:S04]  /*1670*/  MOV R3, UR49 ;  /* 0x0000003100037c02 */ /* 0x000fc80008000f00 */
[----:B------:R-:W-:Y:S02]  /*1680*/  LEA R3, R3, UR52, 0x3 ;  /* 0x0000003403037c11 */ /* 0x000fe4000f8e18ff */
[----:B------:R-:W-:-:S04]  /*1690*/  SHF.L.U32 R0, R0, 0x1f, RZ ;  /* 0x0000001f00007819 */ /* 0x000fc800000006ff */
[----:B------:R3:W4:Y:S01]  /*16a0*/  SYNCS.PHASECHK.TRANS64.TRYWAIT P1, [R3+URZ], R0 ;  /* 0x00000000030075a7 */ /* 0x000722000802017f */
[----:B------:R-:W-:Y:S05]  /*16b0*/  @!P0 BRA `(.L_x_21) ;  /* 0x0000000000048947 */ /* 0x000fea0003800000 */
[----:B------:R-:W-:Y:S01]  /*16c0*/  BPT.TRAP 0x1 ;  /* 0x000000040000795c */ /* 0x000fe20000300000 */
.L_x_21:
[----:B----4-:R-:W-:Y:S05]  /*16d0*/  @P1 BRA `(.L_x_22) ;  /* 0x0000000000081947 */ /* 0x010fea0003800000 */
[----:B------:R-:W4:Y:S02]  /*16e0*/  SYNCS.PHASECHK.TRANS64.TRYWAIT P1, [R3+URZ], R0 ;  /* 0x00000000030075a7 */ /* 0x000f24000802017f */
[----:B----4-:R-:W-:Y:S05]  /*16f0*/  @!P1 BRA `(.L_x_23) ;  /* 0x000000bc008c9947 */ /* 0x010fea0003800000 */
.L_x_22:
[----:B------:R-:W-:-:S04]  /*1700*/  UISETP.LT.AND UP0, UPT, UR50, 0x1, UPT ;  /* 0x000000013200788c */ /* 0x000fc8000bf01270 */
[----:B------:R-:W-:-:S06]  /*1710*/  USEL UR4, UR50, 0x1, UP0 ;  /* 0x0000000132047887 */ /* 0x000fcc0008000000 */
[----:B---34-:R-:W-:Y:S01]  /*1720*/  MOV R0, UR4 ;  /* 0x0000000400007c02 */ /* 0x018fe20008000f00 */
[----:B------:R-:W-:Y:S05]  /*1730*/  WARPSYNC.ALL ;  /* 0x0000000000007948 */ /* 0x000fea0003800000 */
[----:B------:R-:W-:-:S04]  /*1740*/  IADD3 R0, -R0, UR50, RZ ;  /* 0x0000003200007c10 */ /* 0x000fc8000fffe1ff */
[----:B------:R-:W-:Y:S01]  /*1750*/  ISETP.GE.AND P1, PT, R0, 0x1, PT ;  /* 0x000000010000780c */ /* 0x000fe20003f26270 */
[----:B------:R-:W-:Y:S01]  /*1760*/  UIADD3 UR4, UR52, 0x28400, URZ ;  /* 0x0002840034047890 */ /* 0x000fe2000fffe03f */
[----:B------:R-:W-:Y:S01]  /*1770*/  WARPGROUP.ARRIVE ;  /* 0x00000000000079c5 */ /* 0x000fe20000000000 */
[----:B------:R-:W-:Y:S01]  /*1780*/  UMOV UR9, 0x40000040 ;  /* 0x4000004000097882 */ /* 0x000fe20000000000 */
[----:B------:R-:W-:Y:S01]  /*1790*/  UMOV UR11, 0x40000040 ;  /* 0x40000040000b7882 */ /* 0x000fe20000000000 */
[----:B------:R-:W-:-:S04]  /*17a0*/  USHF.R.U32.HI UR4, URZ, 0x4, UR4 ;  /* 0x000000043f047899 */ /* 0x000fc80008011604 */
[----:B------:R-:W-:Y:S02]  /*17b0*/  ULOP3.LUT UR5, UR4, 0x3fff, URZ, 0xc0, !UPT ;  /* 0x00003fff04057892 */ /* 0x000fe4000f8ec03f */
[----:B------:R-:W-:Y:S02]  /*17c0*/  ULOP3.LUT UR4, UR44, 0x10000, URZ, 0xfc, !UPT ;  /* 0x000100002c047892 */ /* 0x000fe4000f8efc3f */
[----:B------:R-:W-:Y:S02]  /*17d0*/  ULOP3.LUT UR5, UR5, 0x10000, URZ, 0xfc, !UPT ;  /* 0x0001000005057892 */ /* 0x000fe4000f8efc3f */
[----:B------:R-:W-:Y:S02]  /*17e0*/  ULEA UR7, UR49, UR4, 0xb ;  /* 0x0000000431077291 */ /* 0x000fe4000f8e583f */
[----:B------:R-:W-:Y:S02]  /*17f0*/  ULEA UR6, UR49, UR5, 0x9 ;  /* 0x0000000531067291 */ /* 0x000fe4000f8e483f */
[----:B------:R-:W-:-:S03]  /*1800*/  UIADD3 UR12, UR7, 0x400, URZ ;  /* 0x00000400070c7890 */ /* 0x000fc6000fffe03f */
[----:B------:R-:W-:Y:S02]  /*1810*/  UMOV UR8, UR7 ;  /* 0x0000000700087c82 */ /* 0x000fe40008000000 */
[----:B------:R-:W-:Y:S02]  /*1820*/  UMOV UR10, UR6 ;  /* 0x00000006000a7c82 */ /* 0x000fe40008000000 */
[----:B------:R-:W-:Y:S01]  /*1830*/  HGMMA.64x64x16.F32.BF16 R56, gdesc[UR8], RZ, !UPT, gsb0 ;  /* 0x00e00000083879f0 */ /* 0x000fe2000c0018ff */
[----:B------:R-:W-:Y:S01]  /*1840*/  UMOV UR8, UR12 ;  /* 0x0000000c00087c82 */ /* 0x000fe20008000000 */
[----:B------:R-:W-:Y:S01]  /*1850*/  UMOV UR9, 0x40000040 ;  /* 0x4000004000097882 */ /* 0x000fe20000000000 */
[----:B------:R-:W-:Y:S01]  /*1860*/  UIADD3 UR12, UR7, 0x402, URZ ;  /* 0x00000402070c7890 */ /* 0x000fe2000fffe03f */
[----:B------:R-:W-:Y:S02]  /*1870*/  WARPGROUP.DEPBAR.LE gsb0, 0x0 ;  /* 0x00008000000079c5 */ /* 0x000fe40000010000 */
[----:B------:R-:W-:-:S06]  /*1880*/  WARPGROUP.ARRIVE ;  /* 0x00000000000079c5 */ /* 0x000fcc0000000000 */
[----:B------:R-:W-:Y:S01]  /*1890*/  HGMMA.64x64x16.F32.BF16 R24, gdesc[UR8], RZ, !UPT, gsb0 ;  /* 0x00e00000081879f0 */ /* 0x000fe2000c0018ff */
[----:B------:R-:W-:Y:S02]  /*18a0*/  UIADD3 UR8, UR7, 0x2, URZ ;  /* 0x0000000207087890 */ /* 0x000fe4000fffe03f */
[----:B------:R-:W-:Y:S01]  /*18b0*/  UIADD3 UR10, UR6, 0x2, URZ ;  /* 0x00000002060a7890 */ /* 0x000fe2000fffe03f */
[----:B------:R-:W-:Y:S01]  /*18c0*/  UMOV UR9, 0x40000040 ;  /* 0x4000004000097882 */ /* 0x000fe20000000000 */
[----:B------:R-:W-:Y:S01]  /*18d0*/  UMOV UR11, 0x40000040 ;  /* 0x40000040000b7882 */ /* 0x000fe20000000000 */
[----:B------:R-:W-:Y:S02]  /*18e0*/  WARPGROUP.DEPBAR.LE gsb0, 0x0 ;  /* 0x00008000000079c5 */ /* 0x000fe40000010000 */
[----:B------:R-:W-:-:S06]  /*18f0*/  WARPGROUP.ARRIVE ;  /* 0x00000000000079c5 */ /* 0x000fcc0000000000 */
[----:B------:R-:W-:Y:S01]  /*1900*/  HGMMA.64x64x16.F32.BF16 R56, gdesc[UR8], R56, gsb0 ;  /* 0x00e00000083879f0 */ /* 0x000fe20008001838 */
[----:B------:R-:W-:Y:S01]  /*1910*/  UMOV UR8, UR12 ;  /* 0x0000000c00087c82 */ /* 0x000fe20008000000 */
[----:B------:R-:W-:Y:S01]  /*1920*/  UMOV UR9, 0x40000040 ;  /* 0x4000004000097882 */ /* 0x000fe20000000000 */
[----:B------:R-:W-:Y:S01]  /*1930*/  UIADD3 UR12, UR7, 0x404, URZ ;  /* 0x00000404070c7890 */ /* 0x000fe2000fffe03f */
[----:B------:R-:W-:Y:S02]  /*1940*/  WARPGROUP.DEPBAR.LE gsb0, 0x0 ;  /* 0x00008000000079c5 */ /* 0x000fe40000010000 */
[----:B------:R-:W-:-:S06]  /*1950*/  WARPGROUP.ARRIVE ;  /* 0x00000000000079c5 */ /* 0x000fcc0000000000 */
[----:B------:R-:W-:Y:S01]  /*1960*/  HGMMA.64x64x16.F32.BF16 R24, gdesc[UR8], R24, gsb0 ;  /* 0x00e00000081879f0 */ /* 0x000fe20008001818 */
        /* <DEDUP_REMOVED lines=9> */
[----:B------:R-:W-:Y:S02]  /*1a00*/  WARPGROUP.DEPBAR.LE gsb0, 0x0 ;  /* 0x00008000000079c5 */ /* 0x000fe40000010000 */
[----:B------:R-:W-:-:S06]  /*1a10*/  WARPGROUP.ARRIVE ;  /* 0x00000000000079c5 */ /* 0x000fcc0000000000 */
[----:B------:R-:W-:Y:S01]  /*1a20*/  HGMMA.64x64x16.F32.BF16 R24, gdesc[UR8], R24, gsb0 ;  /* 0x00e00000081879f0 */ /* 0x000fe20008001818 */
[----:B------:R-:W-:Y:S02]  /*1a30*/  UIADD3 UR8, UR7, 0x6, URZ ;  /* 0x0000000607087890 */ /* 0x000fe4000fffe03f */
[----:B------:R-:W-:Y:S01]  /*1a40*/  UIADD3 UR10, UR6, 0x6, URZ ;  /* 0x00000006060a7890 */ /* 0x000fe2000fffe03f */
[----:B------:R-:W-:Y:S01]  /*1a50*/  UMOV UR9, 0x40000040 ;  /* 0x4000004000097882 */ /* 0x000fe20000000000 */
[----:B------:R-:W-:Y:S01]  /*1a60*/  UMOV UR11, 0x40000040 ;  /* 0x40000040000b7882 */ /* 0x000fe20000000000 */
[----:B------:R-:W-:Y:S01]  /*1a70*/  UIADD3 UR7, UR7, 0x406, URZ ;  /* 0x0000040607077890 */ /* 0x000fe2000fffe03f */
[----:B------:R-:W-:Y:S02]  /*1a80*/  WARPGROUP.DEPBAR.LE gsb0, 0x0 ;  /* 0x00008000000079c5 */ /* 0x000fe40000010000 */
[----:B------:R-:W-:-:S06]  /*1a90*/  WARPGROUP.ARRIVE ;  /* 0x00000000000079c5 */ /* 0x000fcc0000000000 */
[----:B------:R-:W-:Y:S01]  /*1aa0*/  HGMMA.64x64x16.F32.BF16 R56, gdesc[UR8], R56, gsb0 ;  /* 0x00e00000083879f0 */ /* 0x000fe20008001838 */
[----:B------:R-:W-:Y:S01]  /*1ab0*/  UMOV UR8, UR7 ;  /* 0x0000000700087c82 */ /* 0x000fe20008000000 */
[----:B------:R-:W-:Y:S01]  /*1ac0*/  UMOV UR9, 0x40000040 ;  /* 0x4000004000097882 */ /* 0x000fe20000000000 */
[----:B------:R-:W-:Y:S02]  /*1ad0*/  WARPGROUP.DEPBAR.LE gsb0, 0x0 ;  /* 0x00008000000079c5 */ /* 0x000fe40000010000 */
[----:B------:R-:W-:-:S06]  /*1ae0*/  WARPGROUP.ARRIVE ;  /* 0x00000000000079c5 */ /* 0x000fcc0000000000 */
[----:B------:R-:W-:Y:S03]  /*1af0*/  HGMMA.64x64x16.F32.BF16 R24, gdesc[UR8], R24, gsb0 ;  /* 0x00e00000081879f0 */ /* 0x000fe60008001818 */
[----:B------:R-:W-:Y:S02]  /*1b00*/  WARPGROUP.DEPBAR.LE gsb0, 0x0 ;  /* 0x00008000000079c5 */ /* 0x000fe40000010000 */
[----:B------:R-:W-:Y:S05]  /*1b10*/  @!P1 BRA `(.L_x_24) ;  /* 0x00000004006c9947 */ /* 0x000fea0003800000 */
[----:B------:R-:W-:-:S04]  /*1b20*/  UIADD3 UR6, UR49, 0x1, URZ ;  /* 0x0000000131067890 */ /* 0x000fc8000fffe03f */
[----:B------:R-:W-:-:S04]  /*1b30*/  UISETP.NE.AND UP0, UPT, UR6, 0x4, UPT ;  /* 0x000000040600788c */ /* 0x000fc8000bf05270 */
[----:B------:R-:W-:Y:S02]  /*1b40*/  USEL UR7, URZ, 0x1, UP0 ;  /* 0x000000013f077887 */ /* 0x000fe40008000000 */
[----:B------:R-:W-:Y:S02]  /*1b50*/  USEL UR6, UR6, URZ, UP0 ;  /* 0x0000003f06067287 */ /* 0x000fe40008000000 */
[----:B------:R-:W-:-:S06]  /*1b60*/  ULOP3.LUT UR7, UR48, UR7, URZ, 0x3c, !UPT ;  /* 0x0000000730077292 */ /* 0x000fcc000f8e3c3f */
[----:B--2---:R-:W-:Y:S01]  /*1b70*/  IMAD.U32 R5, RZ, RZ, UR7 ;  /* 0x00000007ff057e24 */ /* 0x004fe2000f8e00ff */
[----:B------:R-:W-:-:S06]  /*1b80*/  UMOV UR7, UR49 ;  /* 0x0000003100077c82 */ /* 0x000fcc0008000000 */
.L_x_31:
[----:B--23--:R-:W-:Y:S05]  /*1b90*/  @!P0 BRA `(.L_x_25) ;  /* 0x0000000000048947 */ /* 0x00cfea0003800000 */
[----:B------:R-:W-:Y:S01]  /*1ba0*/  BPT.TRAP 0x1 ;  /* 0x000000040000795c */ /* 0x000fe20000300000 */
.L_x_25:
[----:B------:R-:W-:Y:S01]  /*1bb0*/  ULEA UR8, UR6, UR52, 0x3 ;  /* 0x0000003406087291 */ /* 0x000fe2000f8e183f */
[----:B------:R-:W-:-:S08]  /*1bc0*/  SHF.L.U32 R3, R5, 0x1f, RZ ;  /* 0x0000001f05037819 */ /* 0x000fd000000006ff */
[----:B------:R2:W3:Y:S01]  /*1bd0*/  SYNCS.PHASECHK.TRANS64.TRYWAIT P1, [UR8], R3 ;  /* 0x00000003ff0075a7 */ /* 0x0004e20008020148 */
[----:B------:R-:W-:Y:S05]  /*1be0*/  @!P0 BRA `(.L_x_26) ;  /* 0x0000000000048947 */ /* 0x000fea0003800000 */
[----:B------:R-:W-:Y:S01]  /*1bf0*/  BPT.TRAP 0x1 ;  /* 0x000000040000795c */ /* 0x000fe20000300000 */
.L_x_26:
[----:B---3--:R-:W-:Y:S05]  /*1c00*/  @P1 BRA `(.L_x_27) ;  /* 0x0000000000081947 */ /* 0x008fea0003800000 */
[----:B------:R-:W3:Y:S02]  /*1c10*/  SYNCS.PHASECHK.TRANS64.TRYWAIT P1, [UR8], R3 ;  /* 0x00000003ff0075a7 */ /* 0x000ee40008020148 */
[----:B---3--:R-:W-:Y:S05]  /*1c20*/  @!P1 BRA `(.L_x_28) ;  /* 0x000000b800549947 */ /* 0x008fea0003800000 */
.L_x_27:
[----:B------:R-:W-:Y:S01]  /*1c30*/  ULEA UR12, UR6, UR5, 0x9 ;  /* 0x00000005060c7291 */ /* 0x000fe2000f8e483f */
[----:B------:R-:W-:Y:S01]  /*1c40*/  WARPGROUP.ARRIVE ;  /* 0x00000000000079c5 */ /* 0x000fe20000000000 */
[----:B------:R-:W-:Y:S01]  /*1c50*/  ULEA UR13, UR6, UR4, 0xb ;  /* 0x00000004060d7291 */ /* 0x000fe2000f8e583f */
[----:B------:R-:W-:Y:S01]  /*1c60*/  UMOV UR11, 0x40000040 ;  /* 0x40000040000b7882 */ /* 0x000fe20000000000 */
[----:B------:R-:W-:Y:S02]  /*1c70*/  UMOV UR9, 0x40000040 ;  /* 0x4000004000097882 */ /* 0x000fe40000000000 */
[----:B------:R-:W-:Y:S01]  /*1c80*/  UIADD3 UR14, UR13, 0x400, URZ ;  /* 0x000004000d0e7890 */ /* 0x000fe2000fffe03f */
[----:B------:R-:W-:Y:S02]  /*1c90*/  UMOV UR10, UR12 ;  /* 0x0000000c000a7c82 */ /* 0x000fe40008000000 */
[----:B------:R-:W-:Y:S02]  /*1ca0*/  UMOV UR8, UR13 ;  /* 0x0000000d00087c82 */ /* 0x000fe40008000000 */
[----:B------:R-:W-:Y:S01]  /*1cb0*/  HGMMA.64x64x16.F32.BF16 R56, gdesc[UR8], R56, gsb0 ;  /* 0x00e00000083879f0 */ /* 0x000fe20008001838 */
[----:B------:R-:W-:Y:S01]  /*1cc0*/  UMOV UR9, 0x40000040 ;  /* 0x4000004000097882 */ /* 0x000fe20000000000 */
[----:B------:R-:W-:Y:S01]  /*1cd0*/  UMOV UR8, UR14 ;  /* 0x0000000e00087c82 */ /* 0x000fe20008000000 */
[----:B------:R-:W-:Y:S01]  /*1ce0*/  UIADD3 UR14, UR13, 0x402, URZ ;  /* 0x000004020d0e7890 */ /* 0x000fe2000fffe03f */
[----:B------:R-:W-:-:S02]  /*1cf0*/  WARPGROUP.DEPBAR.LE gsb0, 0x0 ;  /* 0x00008000000079c5 */ /* 0x000fc40000010000 */
        /* <DEDUP_REMOVED lines=42> */
[----:B------:R-:W-:Y:S01]  /*1fa0*/  BPT.TRAP 0x1 ;  /* 0x000000040000795c */ /* 0x000fe20000300000 */
.L_x_29:
[----:B------:R-:W-:Y:S01]  /*1fb0*/  ULEA UR8, UR7, UR52, 0x3 ;  /* 0x0000003407087291 */ /* 0x000fe2000f8e183f */
[----:B------:R-:W-:-:S03]  /*1fc0*/  ISETP.GT.U32.AND P1, PT, R22, 0x1, PT ;  /* 0x000000011600780c */ /* 0x000fc60003f24070 */
[----:B------:R-:W-:-:S04]  /*1fd0*/  UIADD3 UR8, UR8, 0x20, URZ ;  /* 0x0000002008087890 */ /* 0x000fc8000fffe03f */
[----:B------:R-:W-:-:S09]  /*1fe0*/  UPRMT UR8, URZ, 0x654, UR8 ;  /* 0x000006543f087896 */ /* 0x000fd20008000008 */
[----:B------:R-:W-:Y:S01]  /*1ff0*/  SYNCS.ARRIVE.TRANS64.RED.A1T0 RZ, [UR8], RZ ;  /* 0x000000ffffff79a7 */ /* 0x000fe20008100408 */
[----:B------:R-:W-:Y:S05]  /*2000*/  @P1 BRA `(.L_x_30) ;  /* 0x0000000000041947 */ /* 0x000fea0003800000 */
[----:B------:R-:W-:Y:S01]  /*2010*/  BPT.TRAP 0x1 ;  /* 0x000000040000795c */ /* 0x000fe20000300000 */
.L_x_30:
[----:B------:R-:W-:Y:S01]  /*2020*/  UIADD3 UR6, UR6, 0x1, URZ ;  /* 0x0000000106067890 */ /* 0x000fe2000fffe03f */
[C---:B------:R-:W-:Y:S01]  /*2030*/  ISETP.GT.AND P1, PT, R0.reuse, 0x1, PT ;  /* 0x000000010000780c */ /* 0x040fe20003f24270 */
[----:B------:R-:W-:Y:S01]  /*2040*/  UIADD3 UR7, UR7, 0x1, URZ ;  /* 0x0000000107077890 */ /* 0x000fe2000fffe03f */
[----:B------:R-:W-:Y:S01]  /*2050*/  IADD3 R0, R0, -0x1, RZ ;  /* 0xffffffff00007810 */ /* 0x000fe20007ffe0ff */
[----:B------:R-:W-:Y:S02]  /*2060*/  UISETP.NE.AND UP0, UPT, UR6, 0x4, UPT ;  /* 0x000000040600788c */ /* 0x000fe4000bf05270 */
[----:B------:R-:W-:Y:S02]  /*2070*/  UISETP.NE.AND UP1, UPT, UR7, 0x4, UPT ;  /* 0x000000040700788c */ /* 0x000fe4000bf25270 */
[----:B------:R-:W-:Y:S02]  /*2080*/  USEL UR8, URZ, 0x1, UP0 ;  /* 0x000000013f087887 */ /* 0x000fe40008000000 */
[----:B------:R-:W-:-:S02]  /*2090*/  USEL UR6, UR6, URZ, UP0 ;  /* 0x0000003f06067287 */ /* 0x000fc40008000000 */
[----:B------:R-:W-:Y:S02]  /*20a0*/  USEL UR7, UR7, URZ, UP1 ;  /* 0x0000003f07077287 */ /* 0x000fe40008800000 */
[----:B------:R-:W-:Y:S01]  /*20b0*/  LOP3.LUT R5, R5, UR8, RZ, 0x3c, !PT ;  /* 0x0000000805057c12 */ /* 0x000fe2000f8e3cff */
[----:B------:R-:W-:Y:S09]  /*20c0*/  @P1 BRA `(.L_x_31) ;  /* 0xfffffff800b01947 */ /* 0x000ff2000383ffff */
.L_x_24:
[----:B------:R-:W4:Y:S02]  /*20d0*/  LDC R0, c[0x0][0x28c] ;  /* 0x0000a300ff007b82 */ /* 0x000f240000000800 */
[----:B----4-:R-:W-:-:S13]  /*20e0*/  ISETP.GE.AND P1, PT, R0, 0x1, PT ;  /* 0x000000010000780c */ /* 0x010fda0003f26270 */
[----:B------:R-:W-:Y:S05]  /*20f0*/  @!P1 BRA `(.L_x_32) ;  /* 0x0000000000349947 */ /* 0x000fea0003800000 */
[----:B------:R-:W-:Y:S05]  /*2100*/  @!P0 BRA `(.L_x_33) ;  /* 0x0000000000048947 */ /* 0x000fea0003800000 */
[----:B------:R-:W-:Y:S01]  /*2110*/  BPT.TRAP 0x1 ;  /* 0x000000040000795c */ /* 0x000fe20000300000 */
.L_x_33:
[----:B------:R-:W-:Y:S01]  /*2120*/  UISETP.LT.AND UP0, UPT, UR50, 0x1, UPT ;  /* 0x000000013200788c */ /* 0x000fe2000bf01270 */
[----:B------:R-:W-:-:S03]  /*2130*/  ISETP.GT.U32.AND P0, PT, R22, 0x1, PT ;  /* 0x000000011600780c */ /* 0x000fc60003f04070 */
[----:B------:R-:W-:-:S04]  /*2140*/  USEL UR4, UR50, 0x1, UP0 ;  /* 0x0000000132047887 */ /* 0x000fc80008000000 */
[----:B------:R-:W-:-:S04]  /*2150*/  UIADD3 UR4, UR49, UR50, -UR4 ;  /* 0x0000003231047290 */ /* 0x000fc8000fffe804 */
[----:B------:R-:W-:-:S04]  /*2160*/  USHF.L.U32 UR4, UR4, 0x3, URZ ;  /* 0x0000000304047899 */ /* 0x000fc8000800063f */
[----:B------:R-:W-:-:S04]  /*2170*/  ULOP3.LUT UR4, UR4, 0x18, URZ, 0xc0, !UPT ;  /* 0x0000001804047892 */ /* 0x000fc8000f8ec03f */
[----:B------:R-:W-:-:S04]  /*2180*/  UIADD3 UR4, UR52, 0x20, UR4 ;  /* 0x0000002034047890 */ /* 0x000fc8000fffe004 */
[----:B------:R-:W-:-:S09]  /*2190*/  UPRMT UR4, URZ, 0x654, UR4 ;  /* 0x000006543f047896 */ /* 0x000fd20008000004 */
[----:B------:R-:W-:Y:S01]  /*21a0*/  SYNCS.ARRIVE.TRANS64.RED.A1T0 RZ, [UR4], RZ ;  /* 0x000000ffffff79a7 */ /* 0x000fe20008100404 */
[----:B------:R-:W-:Y:S05]  /*21b0*/  @P0 BRA `(.L_x_32) ;  /* 0x0000000000040947 */ /* 0x000fea0003800000 */
[----:B------:R-:W-:Y:S01]  /*21c0*/  BPT.TRAP 0x1 ;  /* 0x000000040000795c */ /* 0x000fe20000300000 */
.L_x_32:
[----:B------:R-:W-:Y:S01]  /*21d0*/  UIADD3 UR4, UR52, 0x200, URZ ;  /* 0x0000020034047890 */ /* 0x000fe2000fffe03f */
[----:B------:R-:W-:Y:S02]  /*21e0*/  R2UR UR46, R23 ;  /* 0x00000000172e72ca */ /* 0x000fe400000e0000 */
[----:B------:R-:W-:Y:S01]  /*21f0*/  R2UR UR45, R92 ;  /* 0x000000005c2d72ca */ /* 0x000fe200000e0000 */
[----:B------:R-:W-:-:S06]  /*2200*/  ULOP3.LUT UP0, URZ, UR4, 0x1bf, URZ, 0xc0, !UPT ;  /* 0x000001bf043f7892 */ /* 0x000fcc000f80c03f */
[----:B------:R-:W-:-:S04]  /*2210*/  PLOP3.LUT P0, PT, PT, PT, UP0, 0x80, 0x0 ;  /* 0x000000000000781c */ /* 0x000fc80003f0f008 */
[----:B------:R-:W-:Y:S02]  /*2220*/  USHF.L.U32 UR46, UR46, 0x8, URZ ;  /* 0x000000082e2e7899 */ /* 0x000fe4000800063f */
[----:B------:R-:W-:-:S07]  /*2230*/  USHF.L.U32 UR45, UR45, 0x6, URZ ;  /* 0x000000062d2d7899 */ /* 0x000fce000800063f */
[----:B------:R-:W-:Y:S05]  /*2240*/  @!P0 BRA `(.L_x_34) ;  /* 0x00000000007c8947 */ /* 0x000fea0003800000 */
[----:B------:R-:W-:Y:S01]  /*2250*/  MOV R23, 0x0 ;  /* 0x0000000000177802 */ /* 0x000fe20000000f00 */
[----:B------:R-:W-:Y:S01]  /*2260*/  ULDC.64 UR4, c[0x4][0x80] ;  /* 0x0100200000047ab9 */ /* 0x000fe20000000a00 */
[----:B------:R-:W-:Y:S01]  /*2270*/  ULDC.64 UR6, c[0x4][0x10] ;  /* 0x0100040000067ab9 */ /* 0x000fe20000000a00 */
[----:B--23--:R-:W-:Y:S01]  /*2280*/  IMAD.U32 R4, RZ, RZ, UR4 ;  /* 0x00000004ff047e24 */ /* 0x00cfe2000f8e00ff */
        /* <DEDUP_REMOVED lines=12> */
.L_x_35:
[----:B------:R1:W2:Y:S01]  /*2350*/  LDC.64 R14, c[0x4][R23] ;  /* 0x01000000170e7b82 */ /* 0x0002a20000000a00 */
[----:B------:R-:W-:Y:S01]  /*2360*/  ULDC.64 UR4, c[0x4][0x80] ;  /* 0x0100200000047ab9 */ /* 0x000fe20000000a00 */
[----:B------:R-:W-:Y:S01]  /*2370*/  ULDC.64 UR6, c[0x4][0x10] ;  /* 0x0100040000067ab9 */ /* 0x000fe20000000a00 */
[----:B------:R-:W-:Y:S01]  /*2380*/  MOV R4, UR4 ;  /* 0x0000000400047c02 */ /* 0x000fe20008000f00 */
[----:B------:R-:W-:Y:S01]  /*2390*/  IMAD.U32 R5, RZ, RZ, UR5 ;  /* 0x00000005ff057e24 */ /* 0x000fe2000f8e00ff */
[----:B------:R-:W-:Y:S01]  /*23a0*/  ULDC.64 UR4, c[0x4][0x88] ;  /* 0x0100220000047ab9 */ /* 0x000fe20000000a00 */
[----:B------:R-:W-:Y:S01]  /*23b0*/  MOV R10, UR6 ;  /* 0x00000006000a7c02 */ /* 0x000fe20008000f00 */
[----:B------:R-:W-:Y:S01]  /*23c0*/  IMAD.U32 R7, RZ, RZ, UR5 ;  /* 0x00000005ff077e24 */ /* 0x000fe2000f8e00ff */
[----:B------:R-:W-:Y:S01]  /*23d0*/  MOV R6, UR4 ;  /* 0x0000000400067c02 */ /* 0x000fe20008000f00 */
[----:B------:R-:W-:Y:S01]  /*23e0*/  IMAD.U32 R11, RZ, RZ, UR7 ;  /* 0x00000007ff0b7e24 */ /* 0x000fe2000f8e00ff */
[----:B------:R-:W-:Y:S01]  /*23f0*/  MOV R8, 0x70 ;  /* 0x0000007000087802 */ /* 0x000fe20000000f00 */
[----:B------:R-:W-:Y:S01]  /*2400*/  IMAD.MOV.U32 R12, RZ, RZ, 0x1 ;  /* 0x00000001ff0c7424 */ /* 0x000fe200078e00ff */
[----:B-1----:R-:W-:-:S07]  /*2410*/  MOV R13, RZ ;  /* 0x000000ff000d7202 */ /* 0x002fce0000000f00 */
[----:B------:R-:W-:-:S07]  /*2420*/  LEPC R20, `(.L_x_34) ;  /* 0x000000001014794e */ /* 0x000fce0000000000 */
[----:B--2---:R-:W-:Y:S05]  /*2430*/  CALL.ABS.NOINC R14 ;  /* 0x000000000e007343 */ /* 0x004fea0003c00000 */
.L_x_34:
[----:B------:R-:W4:Y:S02]  /*2440*/  LDC.64 R8, c[0x0][0x590] ;  /* 0x00016400ff087b82 */ /* 0x000f240000000a00 */
[----:B----4-:R-:W-:-:S04]  /*2450*/  ISETP.NE.U32.AND P2, PT, R8, RZ, PT ;  /* 0x000000ff0800720c */ /* 0x010fc80003f45070 */
[----:B------:R-:W-:-:S13]  /*2460*/  ISETP.NE.AND.EX P2, PT, R9, RZ, PT, P2 ;  /* 0x000000ff0900720c */ /* 0x000fda0003f45320 */
[----:B------:R-:W-:Y:S05]  /*2470*/  @!P2 BRA `(.L_x_36) ;  /* 0x000000000034a947 */ /* 0x000fea0003800000 */
[----:B------:R-:W-:Y:S02]  /*2480*/  ULDC.64 UR4, c[0x0][0x588] ;  /* 0x0001620000047ab9 */ /* 0x000fe40000000a00 */
[----:B------:R-:W-:-:S04]  /*2490*/  ISETP.NE.U32.AND P0, PT, RZ, UR4, PT ;  /* 0x00000004ff007c0c */ /* 0x000fc8000bf05070 */
[----:B------:R-:W-:-:S13]  /*24a0*/  ISETP.NE.AND.EX P0, PT, RZ, UR5, PT, P0 ;  /* 0x00000005ff007c0c */ /* 0x000fda000bf05300 */
[----:B------:R-:W-:Y:S05]  /*24b0*/  @!P0 BRA `(.L_x_37) ;  /* 0x0000000000188947 */ /* 0x000fea0003800000 */
[----:B--23--:R-:W2:Y:S01]  /*24c0*/  LDC.64 R4, c[0x0][0x588] ;  /* 0x00016200ff047b82 */ /* 0x00cea20000000a00 */
[----:B------:R-:W-:-:S04]  /*24d0*/  IMAD R3, R8, UR47, RZ ;  /* 0x0000002f08037c24 */ /* 0x000fc8000f8e02ff */
[----:B--2---:R-:W-:-:S05]  /*24e0*/  IMAD.WIDE R4, R3, 0x4, R4 ;  /* 0x0000000403047825 */ /* 0x004fca00078e0204 */
[----:B-----5:R4:W5:Y:S01]  /*24f0*/  LDG.E R90, desc[UR40][R4.64] ;  /* 0x00000028045a7981 */ /* 0x020962000c1e1900 */
[----:B------:R-:W-:Y:S01]  /*2500*/  IMAD.MOV.U32 R88, RZ, RZ, 0x1 ;  /* 0x00000001ff587424 */ /* 0x000fe200078e00ff */
[----:B------:R-:W-:Y:S06]  /*2510*/  BRA `(.L_x_36) ;  /* 0x00000000000c7947 */ /* 0x000fec0003800000 */
.L_x_37:
[----:B------:R-:W-:Y:S01]  /*2520*/  ULDC UR4, c[0x0][0x580] ;  /* 0x0001600000047ab9 */ /* 0x000fe20000000800 */
[----:B------:R-:W-:Y:S01]  /*2530*/  MOV R88, 0x1 ;  /* 0x0000000100587802 */ /* 0x000fe20000000f00 */
[----:B-----5:R-:W-:-:S07]  /*2540*/  IMAD.U32 R90, RZ, RZ, UR4 ;  /* 0x00000004ff5a7e24 */ /* 0x020fce000f8e00ff */
.L_x_36:
[----:B------:R-:W1:Y:S02]  /*2550*/  LDC.64 R6, c[0x0][0x5b0] ;  /* 0x00016c00ff067b82 */ /* 0x000e640000000a00 */
[----:B-1----:R-:W-:-:S04]  /*2560*/  ISETP.NE.U32.AND P0, PT, R6, RZ, PT ;  /* 0x000000ff0600720c */ /* 0x002fc80003f05070 */
[----:B------:R-:W-:-:S13]  /*2570*/  ISETP.NE.AND.EX P0, PT, R7, RZ, PT, P0 ;  /* 0x000000ff0700720c */ /* 0x000fda0003f05300 */
[----:B------:R-:W-:Y:S05]  /*2580*/  @!P0 BRA `(.L_x_38) ;  /* 0x00000000002c8947 */ /* 0x000fea0003800000 */
[----:B------:R-:W-:Y:S02]  /*2590*/  ULDC.64 UR4, c[0x0][0x5a8] ;  /* 0x00016a0000047ab9 */ /* 0x000fe40000000a00 */
[----:B------:R-:W-:-:S04]  /*25a0*/  ISETP.NE.U32.AND P0, PT, RZ, UR4, PT ;  /* 0x00000004ff007c0c */ /* 0x000fc8000bf05070 */
[----:B------:R-:W-:-:S13]  /*25b0*/  ISETP.NE.AND.EX P0, PT, RZ, UR5, PT, P0 ;  /* 0x00000005ff007c0c */ /* 0x000fda000bf05300 */
[----:B------:R-:W-:Y:S05]  /*25c0*/  @!P0 BRA `(.L_x_39) ;  /* 0x0000000000148947 */ /* 0x000fea0003800000 */
[----:B--234-:R-:W1:Y:S01]  /*25d0*/  LDC.64 R4, c[0x0][0x5a8] ;  /* 0x00016a00ff047b82 */ /* 0x01ce620000000a00 */
[----:B------:R-:W-:-:S04]  /*25e0*/  IMAD R3, R6, UR47, RZ ;  /* 0x0000002f06037c24 */ /* 0x000fc8000f8e02ff */
[----:B-1----:R-:W-:-:S05]  /*25f0*/  IMAD.WIDE R4, R3, 0x4, R4 ;  /* 0x0000000403047825 */ /* 0x002fca00078e0204 */
[----:B-----5:R1:W5:Y:S01]  /*2600*/  LDG.E R91, desc[UR40][R4.64] ;  /* 0x00000028045b7981 */ /* 0x020362000c1e1900 */
[----:B------:R-:W-:Y:S05]  /*2610*/  BRA `(.L_x_38) ;  /* 0x0000000000087947 */ /* 0x000fea0003800000 */
.L_x_39:
[----:B------:R-:W-:Y:S02]  /*2620*/  ULDC UR4, c[0x0][0x5a0] ;  /* 0x0001680000047ab9 */ /* 0x000fe40000000800 */
[----:B-----5:R-:W-:-:S07]  /*2630*/  MOV R91, UR4 ;  /* 0x00000004005b7c02 */ /* 0x020fce0008000f00 */
.L_x_38:
[----:B------:R-:W-:Y:S01]  /*2640*/  ULDC.64 UR4, c[0x0][0x588] ;  /* 0x0001620000047ab9 */ /* 0x000fe20000000a00 */
[----:B------:R-:W-:Y:S01]  /*2650*/  ISETP.NE.U32.AND P3, PT, R8, RZ, PT ;  /* 0x000000ff0800720c */ /* 0x000fe20003f65070 */
[----:B------:R-:W-:Y:S02]  /*2660*/  UISETP.NE.U32.AND UP0, UPT, UR4, URZ, UPT ;  /* 0x0000003f0400728c */ /* 0x000fe4000bf05070 */
[----:B------:R-:W-:Y:S02]  /*2670*/  ISETP.NE.U32.AND P4, PT, RZ, UR4, PT ;  /* 0x00000004ff007c0c */ /* 0x000fe4000bf85070 */
[----:B------:R-:W-:Y:S01]  /*2680*/  ISETP.NE.AND.EX P3, PT, R9, RZ, PT, P3 ;  /* 0x000000ff0900720c */ /* 0x000fe20003f65330 */
[----:B------:R-:W-:Y:S02]  /*2690*/  UISETP.NE.AND.EX UP0, UPT, UR5, URZ, UPT, UP0 ;  /* 0x0000003f0500728c */ /* 0x000fe4000bf05300 */
[----:B------:R-:W-:Y:S02]  /*26a0*/  ISETP.NE.AND.EX P4, PT, RZ, UR5, PT, P4 ;  /* 0x00000005ff007c0c */ /* 0x000fe4000bf85340 */
[----:B------:R-:W-:-:S02]  /*26b0*/  PLOP3.LUT P0, PT, PT, PT, PT, 0x8, 0x0 ;  /* 0x000000000000781c */ /* 0x000fc40003f0e170 */
[----:B------:R-:W-:-:S04]  /*26c0*/  PLOP3.LUT P1, PT, PT, PT, UP0, 0x80, 0x0 ;  /* 0x000000000000781c */ /* 0x000fc80003f2f008 */
[----:B------:R-:W-:-:S05]  /*26d0*/  PLOP3.LUT P1, PT, P1, PT, PT, 0x8, 0x0 ;  /* 0x000000000000781c */ /* 0x000fca0000f2e170 */
[----:B------:R-:W-:Y:S08]  /*26e0*/  @P4 BRA P3, `(.L_x_40) ;  /* 0x0000000000244947 */ /* 0x000ff00001800000 */
[----:B------:R-:W-:Y:S04]  /*26f0*/  BSSY B0, `(.L_x_40) ;  /* 0x0000008000007945 */ /* 0x000fe80003800000 */
[----:B------:R-:W-:Y:S05]  /*2700*/  @!P2 BRA `(.L_x_41) ;  /* 0x000000000014a947 */ /* 0x000fea0003800000 */
[----:B------:R-:W-:Y:S02]  /*2710*/  LOP3.LUT P3, RZ, R88, 0xff, RZ, 0xc0, !PT ;  /* 0x000000ff58ff7812 */ /* 0x000fe4000786c0ff */
[----:B------:R-:W-:-:S11]  /*2720*/  PLOP3.LUT P0, PT, P1, PT, PT, 0x80, 0x0 ;  /* 0x000000000000781c */ /* 0x000fd60000f0f070 */
[----:B------:R-:W-:Y:S05]  /*2730*/  @!P3 BRA `(.L_x_42) ;  /* 0x00000000000cb947 */ /* 0x000fea0003800000 */
[----:B-----5:R-:W-:Y:S01]  /*2740*/  FSETP.EQ.AND P0, PT, R90, RZ, PT ;  /* 0x000000ff5a00720b */ /* 0x020fe20003f02000 */
[----:B------:R-:W-:-:S12]  /*2750*/  BRA `(.L_x_42) ;  /* 0x0000000000047947 */ /* 0x000fd80003800000 */
.L_x_41:
[----:B-----5:R-:W-:-:S13]  /*2760*/  FSETP.EQ.AND P0, PT, R90, RZ, PT ;  /* 0x000000ff5a00720b */ /* 0x020fda0003f02000 */
.L_x_42:
[----:B------:R-:W-:Y:S05]  /*2770*/  BSYNC B0 ;  /* 0x0000000000007941 */ /* 0x000fea0003800000 */
.L_x_40:
[----:B------:R-:W-:Y:S04]  /*2780*/  BSSY B0, `(.L_x_43) ;  /* 0x0000007000007945 */ /* 0x000fe80003800000 */
[----:B------:R-:W-:Y:S05]  /*2790*/  @!P2 BRA `(.L_x_44) ;  /* 0x000000000010a947 */ /* 0x000fea0003800000 */
[----:B------:R-:W-:-:S13]  /*27a0*/  LOP3.LUT P2, RZ, R88, 0xff, RZ, 0xc0, !PT ;  /* 0x000000ff58ff7812 */ /* 0x000fda000784c0ff */
[----:B------:R-:W-:Y:S05]  /*27b0*/  @!P2 BRA `(.L_x_45) ;  /* 0x00000000000ca947 */ /* 0x000fea0003800000 */
[----:B-----5:R-:W-:Y:S01]  /*27c0*/  FSETP.EQ.AND P1, PT, R90, RZ, PT ;  /* 0x000000ff5a00720b */ /* 0x020fe20003f22000 */
[----:B------:R-:W-:-:S12]  /*27d0*/  BRA `(.L_x_45) ;  /* 0x0000000000047947 */ /* 0x000fd80003800000 */
.L_x_44:
[----:B-----5:R-:W-:-:S13]  /*27e0*/  FSETP.EQ.AND P1, PT, R90, RZ, PT ;  /* 0x000000ff5a00720b */ /* 0x020fda0003f22000 */
.L_x_45:
[----:B------:R-:W-:Y:S05]  /*27f0*/  BSYNC B0 ;  /* 0x0000000000007941 */ /* 0x000fea0003800000 */
.L_x_43:
[----:B------:R-:W-:Y:S01]  /*2800*/  BSSY B0, `(.L_x_46) ;  /* 0x0000029000007945 */ /* 0x000fe20003800000 */
[----:B------:R-:W-:Y:S01]  /*2810*/  LOP3.LUT R89, R89, 0x1, RZ, 0x3c, !PT ;  /* 0x0000000159597812 */ /* 0x000fe200078e3cff */
[----:B-1234-:R-:W-:Y:S01]  /*2820*/  IMAD.MOV.U32 R4, RZ, RZ, RZ ;  /* 0x000000ffff047224 */ /* 0x01efe200078e00ff */
[----:B------:R-:W-:Y:S02]  /*2830*/  CS2R R10, SRZ ;  /* 0x00000000000a7805 */ /* 0x000fe4000001ff00 */
[----:B------:R-:W-:Y:S02]  /*2840*/  CS2R R8, SRZ ;  /* 0x0000000000087805 */ /* 0x000fe4000001ff00 */
[----:B------:R-:W-:Y:S02]  /*2850*/  CS2R R14, SRZ ;  /* 0x00000000000e7805 */ /* 0x000fe4000001ff00 */
[----:B------:R-:W-:Y:S01]  /*2860*/  CS2R R12, SRZ ;  /* 0x00000000000c7805 */ /* 0x000fe2000001ff00 */
[----:B------:R-:W-:Y:S06]  /*2870*/  @P0 BRA `(.L_x_47) ;  /* 0x0000000000840947 */ /* 0x000fec0003800000 */
[----:B------:R-:W-:-:S13]  /*2880*/  ISETP.NE.AND P2, PT, R102, 0x3, PT ;  /* 0x000000036600780c */ /* 0x000fda0003f45270 */
[----:B------:R-:W-:Y:S05]  /*2890*/  @!P2 BRA `(.L_x_48) ;  /* 0x000000000004a947 */ /* 0x000fea0003800000 */
[----:B------:R-:W-:Y:S01]  /*28a0*/  BPT.TRAP 0x1 ;  /* 0x000000040000795c */ /* 0x000fe20000300000 */
.L_x_48:
[----:B------:R-:W-:Y:S01]  /*28b0*/  SHF.L.U32 R0, R89, 0x1f, RZ ;  /* 0x0000001f59007819 */ /* 0x000fe200000006ff */
[----:B------:R-:W-:Y:S01]  /*28c0*/  BSSY B1, `(.L_x_49) ;  /* 0x0000005000017945 */ /* 0x000fe20003800000 */
[----:B------:R-:W-:Y:S01]  /*28d0*/  MOV R4, 0x1 ;  /* 0x0000000100047802 */ /* 0x000fe20000000f00 */
[----:B------:R-:W-:Y:S01]  /*28e0*/  IMAD.MOV.U32 R10, RZ, RZ, RZ ;  /* 0x000000ffff0a7224 */ /* 0x000fe200078e00ff */
[----:B------:R-:W1:Y:S02]  /*28f0*/  SYNCS.PHASECHK.TRANS64.TRYWAIT P2, [UR52+0x40], R0 ;  /* 0x00004000ff0075a7 */ /* 0x000e640008040174 */
[----:B-1----:R-:W-:Y:S05]  /*2900*/  @!P2 BRA `(.L_x_50) ;  /* 0x000000ac0034a947 */ /* 0x002fea0003800000 */
.L_x_355:
[----:B------:R-:W-:Y:S05]  /*2910*/  BSYNC B1 ;  /* 0x0000000000017941 */ /* 0x000fea0003800000 */
.L_x_49:
[----:B------:R-:W-:Y:S02]  /*2920*/  CS2R R8, SRZ ;  /* 0x0000000000087805 */ /* 0x000fe4000001ff00 */
[----:B------:R-:W-:Y:S02]  /*2930*/  CS2R R14, SRZ ;  /* 0x00000000000e7805 */ /* 0x000fe4000001ff00 */
[----:B------:R-:W-:Y:S01]  /*2940*/  CS2R R12, SRZ ;  /* 0x00000000000c7805 */ /* 0x000fe2000001ff00 */
[----:B------:R-:W-:Y:S06]  /*2950*/  @P1 BRA `(.L_x_47) ;  /* 0x00000000004c1947 */ /* 0x000fec0003800000 */
[C---:B-1----:R-:W-:Y:S01]  /*2960*/  IMAD.SHL.U32 R3, R18.reuse, 0x20, RZ ;  /* 0x0000002012037824 */ /* 0x042fe200078e00ff */
[----:B------:R-:W-:Y:S01]  /*2970*/  SHF.L.U32 R0, R18, 0x4, RZ ;  /* 0x0000000412007819 */ /* 0x000fe200000006ff */
[----:B------:R-:W-:Y:S05]  /*2980*/  WARPSYNC.ALL ;  /* 0x0000000000007948 */ /* 0x000fea0003800000 */
[----:B------:R-:W-:Y:S02]  /*2990*/  SHF.R.U32.HI R6, RZ, 0x1, R18 ;  /* 0x00000001ff067819 */ /* 0x000fe40000011612 */
[----:B------:R-:W-:Y:S02]  /*29a0*/  LOP3.LUT R0, R0, 0xe00, RZ, 0xc0, !PT ;  /* 0x00000e0000007812 */ /* 0x000fe400078ec0ff */
[----:B------:R-:W-:-:S02]  /*29b0*/  LOP3.LUT R5, R3, 0xc0, RZ, 0xc0, !PT ;  /* 0x000000c003057812 */ /* 0x000fc400078ec0ff */
[----:B------:R-:W-:Y:S02]  /*29c0*/  SHF.L.U32 R8, R18, 0x2, RZ ;  /* 0x0000000212087819 */ /* 0x000fe400000006ff */
[--C-:B------:R-:W-:Y:S02]  /*29d0*/  LOP3.LUT R0, R0, 0x20, R3.reuse, 0xf8, !PT ;  /* 0x0000002000007812 */ /* 0x100fe400078ef803 */
[----:B------:R-:W-:Y:S02]  /*29e0*/  LOP3.LUT R5, R5, 0x8, R6, 0xf8, !PT ;  /* 0x0000000805057812 */ /* 0x000fe400078ef806 */
[----:B------:R-:W-:Y:S02]  /*29f0*/  LOP3.LUT R0, R0, 0x100, R3, 0xf8, !PT ;  /* 0x0000010000007812 */ /* 0x000fe400078ef803 */
[----:B------:R-:W-:Y:S02]  /*2a00*/  LOP3.LUT R5, R5, 0x18, R8, 0x78, !PT ;  /* 0x0000001805057812 */ /* 0x000fe400078e7808 */
[----:B------:R-:W-:-:S02]  /*2a10*/  LOP3.LUT P2, RZ, R18, 0x4, RZ, 0xc0, !PT ;  /* 0x0000000412ff7812 */ /* 0x000fc4000784c0ff */
[----:B------:R-:W-:-:S04]  /*2a20*/  LOP3.LUT R0, R0, R5, RZ, 0xfc, !PT ;  /* 0x0000000500007212 */ /* 0x000fc800078efcff */
[----:B------:R-:W-:-:S04]  /*2a30*/  LEA R0, R0, UR52, 0x1 ;  /* 0x0000003400007c11 */ /* 0x000fc8000f8e08ff */
[C---:B------:R-:W-:Y:S01]  /*2a40*/  IADD3 R8, R0.reuse, 0x220, RZ ;  /* 0x0000022000087810 */ /* 0x040fe20007ffe0ff */
[----:B------:R-:W-:Y:S01]  /*2a50*/  VIADD R3, R0, 0x200 ;  /* 0x0000020000037836 */ /* 0x000fe20000000000 */
[----:B------:R2:W3:Y:S03]  /*2a60*/  LDSM.16.M88.4 R12, [R0+0x200] ;  /* 0x00020000000c783b */ /* 0x0004e60000000200 */
[----:B------:R-:W-:-:S06]  /*2a70*/  @P2 VIADD R8, R3, 0xffffffe0 ;  /* 0xffffffe003082836 */ /* 0x000fcc0000000000 */
[----:B--2---:R-:W4:Y:S02]  /*2a80*/  LDSM.16.M88.4 R8, [R8] ;  /* 0x000000000808783b */ /* 0x004f240000000200 */
.L_x_47:
[----:B------:R-:W-:Y:S05]  /*2a90*/  BSYNC B0 ;  /* 0x0000000000007941 */ /* 0x000fea0003800000 */
.L_x_46:
[C---:B---3--:R-:W-:Y:S01]  /*2aa0*/  IMAD.U32 R7, R13.reuse, 0x10000, RZ ;  /* 0x000100000d077824 */ /* 0x048fe200078e00ff */
[----:B-1----:R-:W-:Y:S01]  /*2ab0*/  SHF.L.U32 R3, R12, 0x10, RZ ;  /* 0x000000100c037819 */ /* 0x002fe200000006ff */
[----:B------:R-:W-:Y:S01]  /*2ac0*/  IMAD.MOV.U32 R109, RZ, RZ, 0x3bbb989d ;  /* 0x3bbb989dff6d7424 */ /* 0x000fe200078e00ff */
[----:B------:R-:W-:Y:S01]  /*2ad0*/  LOP3.LUT R13, R13, 0xffff0000, RZ, 0xc0, !PT ;  /* 0xffff00000d0d7812 */ /* 0x000fe200078ec0ff */
[----:B------:R-:W-:Y:S01]  /*2ae0*/  IMAD.U32 R93, R15, 0x10000, RZ ;  /* 0x000100000f5d7824 */ /* 0x000fe200078e00ff */
[----:B------:R-:W-:Y:S01]  /*2af0*/  LOP3.LUT R0, R18, 0xff, RZ, 0xc0, !PT ;  /* 0x000000ff12007812 */ /* 0x000fe200078ec0ff */
[----:B-----5:R-:W-:Y:S01]  /*2b00*/  FMUL R6, R90, R3 ;  /* 0x000000035a067220 */ /* 0x020fe20000400000 */
[----:B------:R-:W-:Y:S01]  /*2b10*/  LOP3.LUT R5, R12, 0xffff0000, RZ, 0xc0, !PT ;  /* 0xffff00000c057812 */ /* 0x000fe200078ec0ff */
[----:B------:R-:W-:Y:S01]  /*2b20*/  FMUL R12, R90, R13 ;  /* 0x0000000d5a0c7220 */ /* 0x000fe20000400000 */
[----:B------:R-:W-:Y:S01]  /*2b30*/  SHF.L.U32 R21, R14, 0x10, RZ ;  /* 0x000000100e157819 */ /* 0x000fe200000006ff */
[----:B------:R-:W-:-:S02]  /*2b40*/  VIADD R0, R0, 0x1f ;  /* 0x0000001f00007836 */ /* 0x000fc40000000000 */
[C---:B------:R-:W-:Y:S01]  /*2b50*/  FFMA R56, R91.reuse, R56, R6 ;  /* 0x000000385b387223 */ /* 0x040fe20000000006 */
[----:B------:R-:W-:Y:S01]  /*2b60*/  FFMA R59, R91, R59, R12 ;  /* 0x0000003b5b3b7223 */ /* 0x000fe2000000000c */
[----:B------:R-:W-:Y:S01]  /*2b70*/  LOP3.LUT R23, R14, 0xffff0000, RZ, 0xc0, !PT ;  /* 0xffff00000e177812 */ /* 0x000fe200078ec0ff */
[----:B----4-:R-:W-:Y:S01]  /*2b80*/  IMAD.U32 R99, R9, 0x10000, RZ ;  /* 0x0001000009637824 */ /* 0x010fe200078e00ff */
[----:B------:R-:W-:Y:S01]  /*2b90*/  ISETP.GT.U32.AND P5, PT, R0, 0x3e, PT ;  /* 0x0000003e0000780c */ /* 0x000fe20003fa4070 */
[-C--:B------:R-:W-:Y:S01]  /*2ba0*/  FFMA.SAT R0, -R56, R109.reuse, 0.5 ;  /* 0x3f00000038007423 */ /* 0x080fe2000000216d */
[----:B------:R-:W-:Y:S01]  /*2bb0*/  MOV R124, 0x437c0000 ;  /* 0x437c0000007c7802 */ /* 0x000fe20000000f00 */
[----:B------:R-:W-:Y:S01]  /*2bc0*/  FFMA.SAT R14, -R59, R109, 0.5 ;  /* 0x3f0000003b0e7423 */ /* 0x000fe2000000216d */
[C---:B------:R-:W-:Y:S01]  /*2bd0*/  SHF.L.U32 R95, R8.reuse, 0x10, RZ ;  /* 0x00000010085f7819 */ /* 0x040fe200000006ff */
[----:B------:R-:W-:Y:S01]  /*2be0*/  BSSY B1, `(.L_x_51) ;  /* 0x00000af000017945 */ /* 0x000fe20003800000 */
[----:B------:R-:W-:Y:S01]  /*2bf0*/  LOP3.LUT R97, R8, 0xffff0000, RZ, 0xc0, !PT ;  /* 0xffff000008617812 */ /* 0x000fe200078ec0ff */
[----:B------:R-:W-:Y:S01]  /*2c00*/  FMUL R8, R90, R5 ;  /* 0x000000055a087220 */ /* 0x000fe20000400000 */
[----:B------:R-:W-:Y:S01]  /*2c10*/  SHF.L.U32 R101, R10, 0x10, RZ ;  /* 0x000000100a657819 */ /* 0x000fe200000006ff */
[-C--:B------:R-:W-:Y:S01]  /*2c20*/  FFMA.RM R3, R0, R124.reuse, 12582913 ;  /* 0x4b40000100037423 */ /* 0x080fe2000000407c */
[----:B------:R-:W-:Y:S01]  /*2c30*/  LOP3.LUT R103, R10, 0xffff0000, RZ, 0xc0, !PT ;  /* 0xffff00000a677812 */ /* 0x000fe200078ec0ff */
[----:B------:R-:W-:Y:S01]  /*2c40*/  FMUL R10, R90, R7 ;  /* 0x000000075a0a7220 */ /* 0x000fe20000400000 */
[----:B------:R-:W-:Y:S01]  /*2c50*/  FFMA.RM R104, R14, R124, 12582913 ;  /* 0x4b4000010e687423 */ /* 0x000fe2000000407c */
[----:B------:R-:W-:Y:S01]  /*2c60*/  FFMA R57, R91, R57, R8 ;  /* 0x000000395b397223 */ /* 0x000fe20000000008 */
[----:B------:R-:W-:Y:S01]  /*2c70*/  FADD R5, R3, -12583039 ;  /* 0xcb40007f03057421 */ /* 0x000fe20000000000 */
[----:B------:R-:W-:Y:S01]  /*2c80*/  FFMA R58, R91, R58, R10 ;  /* 0x0000003a5b3a7223 */ /* 0x000fe2000000000a */
[----:B------:R-:W-:Y:S01]  /*2c90*/  FADD R14, R104, -12583039 ;  /* 0xcb40007f680e7421 */ /* 0x000fe20000000000 */
[-C--:B------:R-:W-:Y:S01]  /*2ca0*/  FFMA.SAT R0, -R57, R109.reuse, 0.5 ;  /* 0x3f00000039007423 */ /* 0x080fe2000000216d */
[----:B------:R-:W-:Y:S01]  /*2cb0*/  FFMA R5, -R56, 1.4426950216293334961, -R5 ;  /* 0x3fb8aa3b38057823 */ /* 0x000fe20000000905 */
[----:B------:R-:W-:Y:S01]  /*2cc0*/  FFMA.SAT R7, -R58, R109, 0.5 ;  /* 0x3f0000003a077423 */ /* 0x000fe2000000216d */
[----:B------:R-:W-:Y:S01]  /*2cd0*/  FFMA R20, -R59, 1.4426950216293334961, -R14 ;  /* 0x3fb8aa3b3b147823 */ /* 0x000fe2000000090e */
[----:B------:R-:W-:Y:S01]  /*2ce0*/  FMUL R14, R90, R21 ;  /* 0x000000155a0e7220 */ /* 0x000fe20000400000 */
[-C--:B------:R-:W-:Y:S01]  /*2cf0*/  FFMA.RM R13, R0, R124.reuse, 12582913 ;  /* 0x4b400001000d7423 */ /* 0x080fe2000000407c */
[----:B------:R-:W-:Y:S01]  /*2d00*/  FFMA.RM R98, R7, R124, 12582913 ;  /* 0x4b40000107627423 */ /* 0x000fe2000000407c */
[----:B------:R-:W-:Y:S01]  /*2d10*/  FFMA R5, -R56, 1.925963033500011079e-08, R5 ;  /* 0x32a5706038057823 */ /* 0x000fe20000000105 */
[----:B------:R-:W-:Y:S01]  /*2d20*/  FFMA R59, -R59, 1.925963033500011079e-08, R20 ;  /* 0x32a570603b3b7823 */ /* 0x000fe20000000114 */
[----:B------:R-:W-:Y:S01]  /*2d30*/  FMUL R20, R90, R23 ;  /* 0x000000175a147220 */ /* 0x000fe20000400000 */
[----:B------:R-:W-:Y:S01]  /*2d40*/  FFMA R60, R91, R60, R14 ;  /* 0x0000003c5b3c7223 */ /* 0x000fe2000000000e */
[----:B------:R-:W-:Y:S01]  /*2d50*/  FADD R0, R13, -12583039 ;  /* 0xcb40007f0d007421 */ /* 0x000fe20000000000 */
[----:B------:R-:W-:Y:S01]  /*2d60*/  FADD R7, R98, -12583039 ;  /* 0xcb40007f62077421 */ /* 0x000fe20000000000 */
[----:B------:R-:W-:Y:S01]  /*2d70*/  FMUL R56, R90, R93 ;  /* 0x0000005d5a387220 */ /* 0x000fe20000400000 */
[----:B------:R1:W-:Y:S01]  /*2d80*/  MUFU.EX2 R94, R5 ;  /* 0x00000005005e7308 */ /* 0x0003e20000000800 */
[----:B------:R-:W-:Y:S01]  /*2d90*/  FFMA R61, R91, R61, R20 ;  /* 0x0000003d5b3d7223 */ /* 0x000fe20000000014 */
[----:B------:R-:W-:Y:S01]  /*2da0*/  LOP3.LUT R15, R15, 0xffff0000, RZ, 0xc0, !PT ;  /* 0xffff00000f0f7812 */ /* 0x000fe200078ec0ff */
[----:B------:R-:W-:Y:S01]  /*2db0*/  FFMA R0, -R57, 1.4426950216293334961, -R0 ;  /* 0x3fb8aa3b39007823 */ /* 0x000fe20000000900 */
[C---:B------:R-:W-:Y:S01]  /*2dc0*/  FFMA R7, -R58.reuse, 1.4426950216293334961, -R7 ;  /* 0x3fb8aa3b3a077823 */ /* 0x040fe20000000907 */
[----:B------:R-:W-:Y:S01]  /*2dd0*/  FFMA R62, R91, R62, R56 ;  /* 0x0000003e5b3e7223 */ /* 0x000fe20000000038 */
[-C--:B------:R-:W-:Y:S01]  /*2de0*/  FFMA.SAT R23, -R61, R109.reuse, 0.5 ;  /* 0x3f0000003d177423 */ /* 0x080fe2000000216d */
[----:B------:R-:W-:Y:S01]  /*2df0*/  FFMA R0, -R57, 1.925963033500011079e-08, R0 ;  /* 0x32a5706039007823 */ /* 0x000fe20000000100 */
[----:B------:R-:W-:Y:S01]  /*2e00*/  FFMA R7, -R58, 1.925963033500011079e-08, R7 ;  /* 0x32a570603a077823 */ /* 0x000fe20000000107 */
[----:B-1----:R-:W-:Y:S01]  /*2e10*/  FFMA.SAT R5, -R60, R109, 0.5 ;  /* 0x3f0000003c057423 */ /* 0x002fe2000000216d */
[----:B------:R-:W-:Y:S01]  /*2e20*/  FMUL R58, R90, R15 ;  /* 0x0000000f5a3a7220 */ /* 0x000fe20000400000 */
[----:B------:R-:W-:Y:S01]  /*2e30*/  FFMA.SAT R57, -R62, R109, 0.5 ;  /* 0x3f0000003e397423 */ /* 0x000fe2000000216d */
[-C--:B------:R-:W-:Y:S01]  /*2e40*/  FFMA.RM R23, R23, R124.reuse, 12582913 ;  /* 0x4b40000117177423 */ /* 0x080fe2000000407c */
[-C--:B------:R-:W-:Y:S01]  /*2e50*/  FFMA.RM R21, R5, R124.reuse, 12582913 ;  /* 0x4b40000105157423 */ /* 0x080fe2000000407c */
[----:B------:R-:W-:Y:S01]  /*2e60*/  FFMA R63, R91, R63, R58 ;  /* 0x0000003f5b3f7223 */ /* 0x000fe2000000003a */
[-C--:B------:R-:W-:Y:S01]  /*2e70*/  FFMA.RM R57, R57, R124.reuse, 12582913 ;  /* 0x4b40000139397423 */ /* 0x080fe2000000407c */
[----:B------:R1:W-:Y:S01]  /*2e80*/  MUFU.EX2 R96, R0 ;  /* 0x0000000000607308 */ /* 0x0003e20000000800 */
[----:B------:R-:W-:Y:S01]  /*2e90*/  FADD R5, R21, -12583039 ;  /* 0xcb40007f15057421 */ /* 0x000fe20000000000 */
[----:B------:R-:W-:Y:S01]  /*2ea0*/  FFMA.SAT R92, -R63, R109, 0.5 ;  /* 0x3f0000003f5c7423 */ /* 0x000fe2000000216d */
[----:B------:R-:W-:Y:S01]  /*2eb0*/  FADD R93, R57, -12583039 ;  /* 0xcb40007f395d7421 */ /* 0x000fe20000000000 */
[----:B------:R-:W-:Y:S01]  /*2ec0*/  LOP3.LUT R9, R9, 0xffff0000, RZ, 0xc0, !PT ;  /* 0xffff000009097812 */ /* 0x000fe200078ec0ff */
[----:B------:R-:W-:Y:S01]  /*2ed0*/  FFMA R5, -R60, 1.4426950216293334961, -R5 ;  /* 0x3fb8aa3b3c057823 */ /* 0x000fe20000000905 */
[----:B------:R-:W-:Y:S01]  /*2ee0*/  FFMA.RM R107, R92, R124, 12582913 ;  /* 0x4b4000015c6b7423 */ /* 0x000fe2000000407c */
[C---:B------:R-:W-:Y:S01]  /*2ef0*/  FFMA R93, -R62.reuse, 1.4426950216293334961, -R93 ;  /* 0x3fb8aa3b3e5d7823 */ /* 0x040fe2000000095d */
[----:B------:R2:W-:Y:S01]  /*2f00*/  MUFU.EX2 R15, R7 ;  /* 0x00000007000f7308 */ /* 0x0005e20000000800 */
[----:B-1----:R-:W-:Y:S01]  /*2f10*/  FADD R0, R23, -12583039 ;  /* 0xcb40007f17007421 */ /* 0x002fe20000000000 */
[----:B------:R-:W-:Y:S01]  /*2f20*/  FADD R92, R107, -12583039 ;  /* 0xcb40007f6b5c7421 */ /* 0x000fe20000000000 */
[----:B------:R-:W-:Y:S01]  /*2f30*/  FFMA R93, -R62, 1.925963033500011079e-08, R93 ;  /* 0x32a570603e5d7823 */ /* 0x000fe2000000015d */
[----:B------:R-:W-:Y:S01]  /*2f40*/  FMUL R62, R90, R97 ;  /* 0x000000615a3e7220 */ /* 0x000fe20000400000 */
[----:B------:R-:W-:Y:S01]  /*2f50*/  FFMA R0, -R61, 1.4426950216293334961, -R0 ;  /* 0x3fb8aa3b3d007823 */ /* 0x000fe20000000900 */
[----:B------:R-:W-:Y:S01]  /*2f60*/  FFMA R92, -R63, 1.4426950216293334961, -R92 ;  /* 0x3fb8aa3b3f5c7823 */ /* 0x000fe2000000095c */
[----:B------:R-:W-:Y:S01]  /*2f70*/  SHF.L.U32 R105, R11, 0x10, RZ ;  /* 0x000000100b697819 */ /* 0x000fe200000006ff */
[----:B------:R-:W-:Y:S01]  /*2f80*/  FFMA R65, R91, R65, R62 ;  /* 0x000000415b417223 */ /* 0x000fe2000000003e */
[----:B--2---:R-:W-:Y:S01]  /*2f90*/  FFMA R7, -R60, 1.925963033500011079e-08, R5 ;  /* 0x32a570603c077823 */ /* 0x004fe20000000105 */
[C---:B------:R-:W-:Y:S01]  /*2fa0*/  FMUL R60, R90.reuse, R95 ;  /* 0x0000005f5a3c7220 */ /* 0x040fe20000400000 */
[C---:B------:R-:W-:Y:S01]  /*2fb0*/  FMUL R5, R90.reuse, R99 ;  /* 0x000000635a057220 */ /* 0x040fe20000400000 */
[----:B------:R-:W-:Y:S01]  /*2fc0*/  FFMA R61, -R61, 1.925963033500011079e-08, R0 ;  /* 0x32a570603d3d7823 */ /* 0x000fe20000000100 */
[----:B------:R1:W-:Y:S01]  /*2fd0*/  MUFU.EX2 R106, R7 ;  /* 0x00000007006a7308 */ /* 0x0003e20000000800 */
[C---:B------:R-:W-:Y:S01]  /*2fe0*/  FFMA R0, R91.reuse, R64, R60 ;  /* 0x000000405b007223 */ /* 0x040fe2000000003c */
[----:B------:R-:W-:Y:S01]  /*2ff0*/  FMUL R64, R90, R9 ;  /* 0x000000095a407220 */ /* 0x000fe20000400000 */
[----:B------:R-:W-:Y:S01]  /*3000*/  FFMA R66, R91, R66, R5 ;  /* 0x000000425b427223 */ /* 0x000fe20000000005 */
[----:B------:R-:W-:Y:S01]  /*3010*/  FFMA R92, -R63, 1.925963033500011079e-08, R92 ;  /* 0x32a570603f5c7823 */ /* 0x000fe2000000015c */
[----:B------:R-:W-:Y:S01]  /*3020*/  FFMA.SAT R63, -R65, R109, 0.5 ;  /* 0x3f000000413f7423 */ /* 0x000fe2000000216d */
[----:B------:R-:W-:Y:S01]  /*3030*/  FFMA R67, R91, R67, R64 ;  /* 0x000000435b437223 */ /* 0x000fe20000000040 */
[-C--:B------:R-:W-:Y:S01]  /*3040*/  FFMA.SAT R95, -R66, R109.reuse, 0.5 ;  /* 0x3f000000425f7423 */ /* 0x080fe2000000216d */
[----:B------:R2:W3:Y:S01]  /*3050*/  MUFU.EX2 R108, R61 ;  /* 0x0000003d006c7308 */ /* 0x0004e20000000800 */
[-C--:B-1----:R-:W-:Y:S01]  /*3060*/  FFMA.SAT R7, -R0, R109.reuse, 0.5 ;  /* 0x3f00000000077423 */ /* 0x082fe2000000216d */
[----:B------:R-:W-:Y:S01]  /*3070*/  FFMA.SAT R97, -R67, R109, 0.5 ;  /* 0x3f00000043617423 */ /* 0x000fe2000000216d */
[-C--:B------:R-:W-:Y:S01]  /*3080*/  FFMA.RM R95, R95, R124.reuse, 12582913 ;  /* 0x4b4000015f5f7423 */ /* 0x080fe2000000407c */
[-C--:B------:R-:W-:Y:S01]  /*3090*/  FFMA.RM R63, R63, R124.reuse, 12582913 ;  /* 0x4b4000013f3f7423 */ /* 0x080fe2000000407c */
[-C--:B------:R-:W-:Y:S01]  /*30a0*/  FFMA.RM R9, R7, R124.reuse, 12582913 ;  /* 0x4b40000107097423 */ /* 0x080fe2000000407c */
[----:B------:R-:W-:Y:S01]  /*30b0*/  FFMA.RM R99, R97, R124, 12582913 ;  /* 0x4b40000161637423 */ /* 0x000fe2000000407c */
[----:B------:R-:W-:Y:S01]  /*30c0*/  FADD R97, R95, -12583039 ;  /* 0xcb40007f5f617421 */ /* 0x000fe20000000000 */
[----:B------:R-:W-:Y:S01]  /*30d0*/  FADD R114, R63, -12583039 ;  /* 0xcb40007f3f727421 */ /* 0x000fe20000000000 */
[----:B------:R-:W-:Y:S01]  /*30e0*/  FADD R7, R9, -12583039 ;  /* 0xcb40007f09077421 */ /* 0x000fe20000000000 */
[----:B------:R-:W-:Y:S01]  /*30f0*/  LOP3.LUT R11, R11, 0xffff0000, RZ, 0xc0, !PT ;  /* 0xffff00000b0b7812 */ /* 0x000fe200078ec0ff */
[----:B------:R-:W-:Y:S01]  /*3100*/  FFMA R97, -R66, 1.4426950216293334961, -R97 ;  /* 0x3fb8aa3b42617823 */ /* 0x000fe20000000961 */
[----:B------:R-:W-:Y:S01]  /*3110*/  FADD R116, R99, -12583039 ;  /* 0xcb40007f63747421 */ /* 0x000fe20000000000 */
[----:B------:R-:W-:Y:S01]  /*3120*/  FFMA R7, -R0, 1.4426950216293334961, -R7 ;  /* 0x3fb8aa3b00077823 */ /* 0x000fe20000000907 */
[----:B------:R1:W-:Y:S01]  /*3130*/  MUFU.EX2 R112, R92 ;  /* 0x0000005c00707308 */ /* 0x0003e20000000800 */
[----:B------:R-:W-:Y:S01]  /*3140*/  FFMA R97, -R66, 1.925963033500011079e-08, R97 ;  /* 0x32a5706042617823 */ /* 0x000fe20000000161 */
[----:B------:R-:W-:Y:S01]  /*3150*/  FMUL R66, R90, R101 ;  /* 0x000000655a427220 */ /* 0x000fe20000400000 */
[----:B--2---:R-:W-:Y:S01]  /*3160*/  FFMA R61, -R0, 1.925963033500011079e-08, R7 ;  /* 0x32a57060003d7823 */ /* 0x004fe20000000107 */
[----:B------:R-:W-:Y:S01]  /*3170*/  FFMA R0, -R65, 1.4426950216293334961, -R114 ;  /* 0x3fb8aa3b41007823 */ /* 0x000fe20000000972 */
[----:B------:R-:W-:Y:S01]  /*3180*/  FFMA R116, -R67, 1.4426950216293334961, -R116 ;  /* 0x3fb8aa3b43747823 */ /* 0x000fe20000000974 */
[----:B------:R-:W-:Y:S01]  /*3190*/  FMUL R7, R90, R105 ;  /* 0x000000695a077220 */ /* 0x000fe20000400000 */
[----:B------:R-:W-:-:S02]  /*31a0*/  IMAD.SHL.U32 R3, R3, 0x800000, RZ ;  /* 0x0080000003037824 */ /* 0x000fc400078e00ff */
[----:B------:R-:W-:Y:S01]  /*31b0*/  FFMA R65, -R65, 1.925963033500011079e-08, R0 ;  /* 0x32a5706041417823 */ /* 0x000fe20000000100 */
[----:B------:R-:W-:Y:S01]  /*31c0*/  FFMA R0, R91, R68, R66 ;  /* 0x000000445b007223 */ /* 0x000fe20000000042 */
[C---:B-1----:R-:W-:Y:S01]  /*31d0*/  FMUL R92, R90.reuse, R103 ;  /* 0x000000675a5c7220 */ /* 0x042fe20000400000 */
[----:B------:R-:W-:Y:S01]  /*31e0*/  FMUL R68, R90, R11 ;  /* 0x0000000b5a447220 */ /* 0x000fe20000400000 */
[----:B------:R-:W-:Y:S01]  /*31f0*/  FFMA R67, -R67, 1.925963033500011079e-08, R116 ;  /* 0x32a5706043437823 */ /* 0x000fe20000000174 */
[C---:B------:R-:W-:Y:S01]  /*3200*/  FFMA R70, R91.reuse, R70, R7 ;  /* 0x000000465b467223 */ /* 0x040fe20000000007 */
[C---:B------:R-:W-:Y:S01]  /*3210*/  FFMA R69, R91.reuse, R69, R92 ;  /* 0x000000455b457223 */ /* 0x040fe2000000005c */
[----:B------:R-:W-:Y:S01]  /*3220*/  FFMA R71, R91, R71, R68 ;  /* 0x000000475b477223 */ /* 0x000fe20000000044 */
[----:B------:R1:W-:Y:S01]  /*3230*/  MUFU.EX2 R114, R61 ;  /* 0x0000003d00727308 */ /* 0x0003e20000000800 */
[-C--:B------:R-:W-:Y:S01]  /*3240*/  FFMA.SAT R11, -R0, R109.reuse, 0.5 ;  /* 0x3f000000000b7423 */ /* 0x080fe2000000216d */
[----:B------:R-:W-:Y:S01]  /*3250*/  FFMA.SAT R101, -R70, R109, 0.5 ;  /* 0x3f00000046657423 */ /* 0x000fe2000000216d */
[----:B------:R-:W-:Y:S01]  /*3260*/  SHF.L.U32 R23, R23, 0x17, RZ ;  /* 0x0000001717177819 */ /* 0x000fe200000006ff */
[----:B------:R-:W-:-:S02]  /*3270*/  IMAD.SHL.U32 R21, R21, 0x800000, RZ ;  /* 0x0080000015157824 */ /* 0x000fc400078e00ff */
[-C--:B------:R-:W-:Y:S01]  /*3280*/  FFMA.RM R11, R11, R124.reuse, 12582913 ;  /* 0x4b4000010b0b7423 */ /* 0x080fe2000000407c */
[----:B------:R-:W-:Y:S01]  /*3290*/  FFMA.RM R101, R101, R124, 12582913 ;  /* 0x4b40000165657423 */ /* 0x000fe2000000407c */
[----:B------:R-:W-:Y:S01]  /*32a0*/  SHF.L.U32 R13, R13, 0x17, RZ ;  /* 0x000000170d0d7819 */ /* 0x000fe200000006ff */
[----:B------:R2:W4:Y:S01]  /*32b0*/  MUFU.EX2 R116, R65 ;  /* 0x0000004100747308 */ /* 0x0005220000000800 */
[-C--:B-1----:R-:W-:Y:S01]  /*32c0*/  FFMA.SAT R61, -R69, R109.reuse, 0.5 ;  /* 0x3f000000453d7423 */ /* 0x082fe2000000216d */
[----:B------:R-:W-:Y:S01]  /*32d0*/  SHF.L.U32 R63, R63, 0x17, RZ ;  /* 0x000000173f3f7819 */ /* 0x000fe200000006ff */
[----:B------:R-:W-:Y:S01]  /*32e0*/  IMAD.SHL.U32 R99, R99, 0x800000, RZ ;  /* 0x0080000063637824 */ /* 0x000fe200078e00ff */
[----:B------:R-:W-:Y:S01]  /*32f0*/  SHF.L.U32 R104, R104, 0x17, RZ ;  /* 0x0000001768687819 */ /* 0x000fe200000006ff */
[----:B------:R-:W-:Y:S01]  /*3300*/  IMAD.SHL.U32 R98, R98, 0x800000, RZ ;  /* 0x0080000062627824 */ /* 0x000fe200078e00ff */
[----:B------:R-:W-:Y:S01]  /*3310*/  SHF.L.U32 R107, R107, 0x17, RZ ;  /* 0x000000176b6b7819 */ /* 0x000fe200000006ff */
[----:B------:R-:W-:Y:S01]  /*3320*/  IMAD.SHL.U32 R57, R57, 0x800000, RZ ;  /* 0x0080000039397824 */ /* 0x000fe200078e00ff */
[----:B------:R1:W-:Y:S01]  /*3330*/  MUFU.EX2 R110, R93 ;  /* 0x0000005d006e7308 */ /* 0x0003e20000000800 */
[----:B--2---:R-:W-:Y:S01]  /*3340*/  FFMA.SAT R65, -R71, R109, 0.5 ;  /* 0x3f00000047417423 */ /* 0x004fe2000000216d */
[----:B------:R-:W-:Y:S01]  /*3350*/  SHF.L.U32 R95, R95, 0x17, RZ ;  /* 0x000000175f5f7819 */ /* 0x000fe200000006ff */
[----:B------:R-:W-:-:S02]  /*3360*/  IMAD.SHL.U32 R9, R9, 0x800000, RZ ;  /* 0x0080000009097824 */ /* 0x000fc400078e00ff */
[----:B---3--:R-:W-:Y:S01]  /*3370*/  FFMA R108, R23, R108, 1 ;  /* 0x3f800000176c7423 */ /* 0x008fe2000000006c */
[-C--:B------:R-:W-:Y:S01]  /*3380*/  FFMA.RM R103, R65, R124.reuse, 12582913 ;  /* 0x4b40000141677423 */ /* 0x080fe2000000407c */
[C---:B------:R-:W-:Y:S01]  /*3390*/  FADD R65, R101.reuse, -12583039 ;  /* 0xcb40007f65417421 */ /* 0x040fe20000000000 */
[----:B------:R-:W-:Y:S01]  /*33a0*/  SHF.L.U32 R101, R101, 0x17, RZ ;  /* 0x0000001765657819 */ /* 0x000fe200000006ff */
[----:B------:R2:W3:Y:S01]  /*33b0*/  MUFU.EX2 R120, R67 ;  /* 0x0000004300787308 */ /* 0x0004e20000000800 */
[----:B-1----:R-:W-:Y:S01]  /*33c0*/  FFMA.RM R93, R61, R124, 12582913 ;  /* 0x4b4000013d5d7423 */ /* 0x002fe2000000407c */
[----:B------:R-:W-:Y:S01]  /*33d0*/  FADD R124, R103, -12583039 ;  /* 0xcb40007f677c7421 */ /* 0x000fe20000000000 */
[----:B------:R-:W-:Y:S01]  /*33e0*/  FADD R61, R11, -12583039 ;  /* 0xcb40007f0b3d7421 */ /* 0x000fe20000000000 */
[----:B------:R-:W-:Y:S01]  /*33f0*/  FFMA R65, -R70, 1.4426950216293334961, -R65 ;  /* 0x3fb8aa3b46417823 */ /* 0x000fe20000000941 */
[----:B------:R-:W-:Y:S01]  /*3400*/  FADD R122, R93, -12583039 ;  /* 0xcb40007f5d7a7421 */ /* 0x000fe20000000000 */
[----:B------:R-:W-:Y:S01]  /*3410*/  FFMA R124, -R71, 1.4426950216293334961, -R124 ;  /* 0x3fb8aa3b477c7823 */ /* 0x000fe2000000097c */
[----:B------:R-:W-:Y:S01]  /*3420*/  FFMA R61, -R0, 1.4426950216293334961, -R61 ;  /* 0x3fb8aa3b003d7823 */ /* 0x000fe2000000093d */
[----:B------:R-:W-:Y:S01]  /*3430*/  FFMA R65, -R70, 1.925963033500011079e-08, R65 ;  /* 0x32a5706046417823 */ /* 0x000fe20000000141 */
[----:B--2---:R-:W-:Y:S01]  /*3440*/  FFMA R67, R3, R94, 1 ;  /* 0x3f80000003437423 */ /* 0x004fe2000000005e */
[----:B------:R-:W-:Y:S01]  /*3450*/  FFMA R122, -R69, 1.4426950216293334961, -R122 ;  /* 0x3fb8aa3b457a7823 */ /* 0x000fe2000000097a */
[----:B------:R-:W-:Y:S01]  /*3460*/  FFMA R124, -R71, 1.925963033500011079e-08, R124 ;  /* 0x32a57060477c7823 */ /* 0x000fe2000000017c */
[----:B------:R-:W-:Y:S01]  /*3470*/  FFMA R61, -R0, 1.925963033500011079e-08, R61 ;  /* 0x32a57060003d7823 */ /* 0x000fe2000000013d */
[----:B------:R-:W-:-:S02]  /*3480*/  VIADD R3, R67, 0x1800000 ;  /* 0x0180000043037836 */ /* 0x000fc40000000000 */
[----:B------:R-:W-:Y:S01]  /*3490*/  FFMA R122, -R69, 1.925963033500011079e-08, R122 ;  /* 0x32a57060457a7823 */ /* 0x000fe2000000017a */
[----:B------:R-:W1:Y:S01]  /*34a0*/  MUFU.EX2 R59, R59 ;  /* 0x0000003b003b7308 */ /* 0x000e620000000800 */
[----:B------:R-:W-:Y:S01]  /*34b0*/  SHF.L.U32 R11, R11, 0x17, RZ ;  /* 0x000000170b0b7819 */ /* 0x000fe200000006ff */
[----:B------:R-:W-:Y:S01]  /*34c0*/  IMAD.SHL.U32 R93, R93, 0x800000, RZ ;  /* 0x008000005d5d7824 */ /* 0x000fe200078e00ff */
[----:B------:R-:W-:Y:S01]  /*34d0*/  LOP3.LUT R3, R3, 0x7f800000, RZ, 0xc0, !PT ;  /* 0x7f80000003037812 */ /* 0x000fe200078ec0ff */
[----:B------:R-:W-:Y:S02]  /*34e0*/  IMAD.SHL.U32 R103, R103, 0x800000, RZ ;  /* 0x0080000067677824 */ /* 0x000fe400078e00ff */
[----:B------:R-:W-:Y:S01]  /*34f0*/  FFMA R126, R13, R96, 1 ;  /* 0x3f8000000d7e7423 */ /* 0x000fe20000000060 */
[----:B------:R-:W-:Y:S01]  /*3500*/  FFMA R21, R21, R106, 1 ;  /* 0x3f80000015157423 */ /* 0x000fe2000000006a */
[----:B------:R-:W-:Y:S01]  /*3510*/  ISETP.GT.U32.AND P2, PT, R3, 0x1ffffff, PT ;  /* 0x01ffffff0300780c */ /* 0x000fe20003f44070 */
[----:B------:R-:W2:Y:S01]  /*3520*/  MUFU.EX2 R118, R97 ;  /* 0x0000006100767308 */ /* 0x000ea20000000800 */
[----:B----4-:R-:W-:Y:S01]  /*3530*/  FFMA R63, R63, R116, 1 ;  /* 0x3f8000003f3f7423 */ /* 0x010fe20000000074 */
[----:B---3--:R-:W-:Y:S01]  /*3540*/  FFMA R23, R99, R120, 1 ;  /* 0x3f80000063177423 */ /* 0x008fe20000000078 */
[----:B------:R-:W-:Y:S01]  /*3550*/  FFMA R98, R98, R15, 1 ;  /* 0x3f80000062627423 */ /* 0x000fe2000000000f */
[----:B------:R-:W-:Y:S01]  /*3560*/  FFMA R110, R57, R110, 1 ;  /* 0x3f800000396e7423 */ /* 0x000fe2000000006e */
[----:B------:R-:W-:Y:S01]  /*3570*/  FFMA R107, R107, R112, 1 ;  /* 0x3f8000006b6b7423 */ /* 0x000fe20000000070 */
[----:B------:R-:W-:-:S02]  /*3580*/  FFMA R106, R9, R114, 1 ;  /* 0x3f800000096a7423 */ /* 0x000fc40000000072 */
[----:B------:R-:W3:Y:S01]  /*3590*/  MUFU.EX2 R0, R61 ;  /* 0x0000003d00007308 */ /* 0x000ee20000000800 */
[----:B-1----:R-:W-:-:S07]  /*35a0*/  FFMA R13, R104, R59, 1 ;  /* 0x3f800000680d7423 */ /* 0x002fce000000003b */
[----:B------:R-:W1:Y:S01]  /*35b0*/  MUFU.EX2 R122, R122 ;  /* 0x0000007a007a7308 */ /* 0x000e620000000800 */
[----:B--2---:R-:W-:-:S07]  /*35c0*/  FFMA R118, R95, R118, 1 ;  /* 0x3f8000005f767423 */ /* 0x004fce0000000076 */
[----:B------:R-:W2:Y:S01]  /*35d0*/  MUFU.EX2 R70, R65 ;  /* 0x0000004100467308 */ /* 0x000ea20000000800 */
[----:B---3--:R-:W-:-:S07]  /*35e0*/  FFMA R116, R11, R0, 1 ;  /* 0x3f8000000b747423 */ /* 0x008fce0000000000 */
[----:B------:R-:W3:Y:S01]  /*35f0*/  MUFU.EX2 R124, R124 ;  /* 0x0000007c007c7308 */ /* 0x000ee20000000800 */
[----:B-1----:R-:W-:Y:S01]  /*3600*/  FFMA R93, R93, R122, 1 ;  /* 0x3f8000005d5d7423 */ /* 0x002fe2000000007a */
[----:B--2---:R-:W-:Y:S01]  /*3610*/  FFMA R120, R101, R70, 1 ;  /* 0x3f80000065787423 */ /* 0x004fe20000000046 */
[----:B---3--:R-:W-:Y:S01]  /*3620*/  FFMA R103, R103, R124, 1 ;  /* 0x3f80000067677423 */ /* 0x008fe2000000007c */
[----:B------:R-:W-:Y:S06]  /*3630*/  @P2 BRA `(.L_x_52) ;  /* 0x0000000000142947 */ /* 0x000fec0003800000 */
[----:B------:R-:W-:Y:S02]  /*3640*/  MOV R3, R67 ;  /* 0x0000004300037202 */ /* 0x000fe40000000f00 */
[----:B------:R-:W-:-:S07]  /*3650*/  MOV R94, 0x3670 ;  /* 0x00003670005e7802 */ /* 0x000fce0000000f00 */
[----:B------:R-:W-:Y:S05]  /*3660*/  CALL.REL.NOINC `($__internal_0_$__cuda_sm20_rcp_rn_f32_slowpath) ;  /* 0x000000a400747944 */ /* 0x000fea0003c00000 */
[----:B------:R-:W-:Y:S01]  /*3670*/  IMAD.MOV.U32 R96, RZ, RZ, R0 ;  /* 0x000000ffff607224 */ /* 0x000fe200078e0000 */
[----:B------:R-:W-:Y:S06]  /*3680*/  BRA `(.L_x_53) ;  /* 0x0000000000107947 */ /* 0x000fec0003800000 */
.L_x_52:
[----:B------:R-:W1:Y:S02]  /*3690*/  MUFU.RCP R96, R67 ;  /* 0x0000004300607308 */ /* 0x000e640000001000 */
[----:B-1----:R-:W-:-:S04]  /*36a0*/  FFMA R0, R67, R96, -1 ;  /* 0xbf80000043007423 */ /* 0x002fc80000000060 */
[----:B------:R-:W-:-:S04]  /*36b0*/  FADD.FTZ R3, -R0, -RZ ;  /* 0x800000ff00037221 */ /* 0x000fc80000010100 */
[----:B------:R-:W-:-:S07]  /*36c0*/  FFMA R96, R96, R3, R96 ;  /* 0x0000000360607223 */ /* 0x000fce0000000060 */
.L_x_53:
[----:B------:R-:W-:Y:S05]  /*36d0*/  BSYNC B1 ;  /* 0x0000000000017941 */ /* 0x000fea0003800000 */
.L_x_51:
[----:B------:R-:W-:Y:S01]  /*36e0*/  IADD3 R0, R126, 0x1800000, RZ ;  /* 0x018000007e007810 */ /* 0x000fe20007ffe0ff */
[----:B------:R-:W-:Y:S03]  /*36f0*/  BSSY B1, `(.L_x_54) ;  /* 0x000000d000017945 */ /* 0x000fe60003800000 */
[----:B------:R-:W-:-:S04]  /*3700*/  LOP3.LUT R0, R0, 0x7f800000, RZ, 0xc0, !PT ;  /* 0x7f80000000007812 */ /* 0x000fc800078ec0ff */
[----:B------:R-:W-:-:S13]  /*3710*/  ISETP.GT.U32.AND P2, PT, R0, 0x1ffffff, PT ;  /* 0x01ffffff0000780c */ /* 0x000fda0003f44070 */
[----:B------:R-:W-:Y:S05]  /*3720*/  @P2 BRA `(.L_x_55) ;  /* 0x0000000000142947 */ /* 0x000fea0003800000 */
[----:B------:R-:W-:Y:S01]  /*3730*/  IMAD.MOV.U32 R3, RZ, RZ, R126 ;  /* 0x000000ffff037224 */ /* 0x000fe200078e007e */
[----:B------:R-:W-:-:S07]  /*3740*/  MOV R94, 0x3760 ;  /* 0x00003760005e7802 */ /* 0x000fce0000000f00 */
[----:B------:R-:W-:Y:S05]  /*3750*/  CALL.REL.NOINC `($__internal_0_$__cuda_sm20_rcp_rn_f32_slowpath) ;  /* 0x000000a400387944 */ /* 0x000fea0003c00000 */
[----:B------:R-:W-:Y:S01]  /*3760*/  MOV R9, R0 ;  /* 0x0000000000097202 */ /* 0x000fe20000000f00 */
[----:B------:R-:W-:Y:S06]  /*3770*/  BRA `(.L_x_56) ;  /* 0x0000000000107947 */ /* 0x000fec0003800000 */
.L_x_55:
[----:B------:R-:W1:Y:S02]  /*3780*/  MUFU.RCP R9, R126 ;  /* 0x0000007e00097308 */ /* 0x000e640000001000 */
[----:B-1----:R-:W-:-:S04]  /*3790*/  FFMA R0, R126, R9, -1 ;  /* 0xbf8000007e007423 */ /* 0x002fc80000000009 */
[----:B------:R-:W-:-:S04]  /*37a0*/  FADD.FTZ R0, -R0, -RZ ;  /* 0x800000ff00007221 */ /* 0x000fc80000010100 */
[----:B------:R-:W-:-:S07]  /*37b0*/  FFMA R9, R9, R0, R9 ;  /* 0x0000000009097223 */ /* 0x000fce0000000009 */
.L_x_56:
[----:B------:R-:W-:Y:S05]  /*37c0*/  BSYNC B1 ;  /* 0x0000000000017941 */ /* 0x000fea0003800000 */
.L_x_54:
[----:B------:R-:W-:Y:S01]  /*37d0*/  VIADD R0, R98, 0x1800000 ;  /* 0x0180000062007836 */ /* 0x000fe20000000000 */
[----:B------:R-:W-:Y:S04]  /*37e0*/  BSSY B1, `(.L_x_57) ;  /* 0x000000d000017945 */ /* 0x000fe80003800000 */
[----:B------:R-:W-:-:S04]  /*37f0*/  LOP3.LUT R0, R0, 0x7f800000, RZ, 0xc0, !PT ;  /* 0x7f80000000007812 */ /* 0x000fc800078ec0ff */
[----:B------:R-:W-:-:S13]  /*3800*/  ISETP.GT.U32.AND P2, PT, R0, 0x1ffffff, PT ;  /* 0x01ffffff0000780c */ /* 0x000fda0003f44070 */
[----:B------:R-:W-:Y:S05]  /*3810*/  @P2 BRA `(.L_x_58) ;  /* 0x0000000000142947 */ /* 0x000fea0003800000 */
[----:B------:R-:W-:Y:S02]  /*3820*/  MOV R3, R98 ;  /* 0x0000006200037202 */ /* 0x000fe40000000f00 */
[----:B------:R-:W-:-:S07]  /*3830*/  MOV R94, 0x3850 ;  /* 0x00003850005e7802 */ /* 0x000fce0000000f00 */
[----:B------:R-:W-:Y:S05]  /*3840*/  CALL.REL.NOINC `($__internal_0_$__cuda_sm20_rcp_rn_f32_slowpath) ;  /* 0x000000a000fc7944 */ /* 0x000fea0003c00000 */
[----:B------:R-:W-:Y:S01]  /*3850*/  IMAD.MOV.U32 R97, RZ, RZ, R0 ;  /* 0x000000ffff617224 */ /* 0x000fe200078e0000 */
[----:B------:R-:W-:Y:S06]  /*3860*/  BRA `(.L_x_59) ;  /* 0x0000000000107947 */ /* 0x000fec0003800000 */
.L_x_58:
[----:B------:R-:W1:Y:S02]  /*3870*/  MUFU.RCP R97, R98 ;  /* 0x0000006200617308 */ /* 0x000e640000001000 */
[----:B-1----:R-:W-:-:S04]  /*3880*/  FFMA R0, R98, R97, -1 ;  /* 0xbf80000062007423 */ /* 0x002fc80000000061 */
[----:B------:R-:W-:-:S04]  /*3890*/  FADD.FTZ R0, -R0, -RZ ;  /* 0x800000ff00007221 */ /* 0x000fc80000010100 */
[----:B------:R-:W-:-:S07]  /*38a0*/  FFMA R97, R97, R0, R97 ;  /* 0x0000000061617223 */ /* 0x000fce0000000061 */
.L_x_59:
[----:B------:R-:W-:Y:S05]  /*38b0*/  BSYNC B1 ;  /* 0x0000000000017941 */ /* 0x000fea0003800000 */
.L_x_57:
        /* <DEDUP_REMOVED lines=10> */
.L_x_61:
[----:B------:R-:W1:Y:S02]  /*3960*/  MUFU.RCP R70, R13 ;  /* 0x0000000d00467308 */ /* 0x000e640000001000 */
[----:B-1----:R-:W-:-:S04]  /*3970*/  FFMA R0, R13, R70, -1 ;  /* 0xbf8000000d007423 */ /* 0x002fc80000000046 */
[----:B------:R-:W-:-:S04]  /*3980*/  FADD.FTZ R3, -R0, -RZ ;  /* 0x800000ff00037221 */ /* 0x000fc80000010100 */
[----:B------:R-:W-:-:S07]  /*3990*/  FFMA R70, R70, R3, R70 ;  /* 0x0000000346467223 */ /* 0x000fce0000000046 */
.L_x_62:
[----:B------:R-:W-:Y:S05]  /*39a0*/  BSYNC B1 ;  /* 0x0000000000017941 */ /* 0x000fea0003800000 */
.L_x_60:
        /* <DEDUP_REMOVED lines=10> */
.L_x_64:
[----:B------:R-:W1:Y:S02]  /*3a50*/  MUFU.RCP R98, R21 ;  /* 0x0000001500627308 */ /* 0x000e640000001000 */
[----:B-1----:R-:W-:-:S04]  /*3a60*/  FFMA R0, R21, R98, -1 ;  /* 0xbf80000015007423 */ /* 0x002fc80000000062 */
[----:B------:R-:W-:-:S04]  /*3a70*/  FADD.FTZ R3, -R0, -RZ ;  /* 0x800000ff00037221 */ /* 0x000fc80000010100 */
[----:B------:R-:W-:-:S07]  /*3a80*/  FFMA R98, R98, R3, R98 ;  /* 0x0000000362627223 */ /* 0x000fce0000000062 */
.L_x_65:
[----:B------:R-:W-:Y:S05]  /*3a90*/  BSYNC B1 ;  /* 0x0000000000017941 */ /* 0x000fea0003800000 */
.L_x_63:
        /* <DEDUP_REMOVED lines=10> */
.L_x_67:
[----:B------:R-:W1:Y:S02]  /*3b40*/  MUFU.RCP R11, R108 ;  /* 0x0000006c000b7308 */ /* 0x000e640000001000 */
[----:B-1----:R-:W-:-:S04]  /*3b50*/  FFMA R0, R108, R11, -1 ;  /* 0xbf8000006c007423 */ /* 0x002fc8000000000b */
[----:B------:R-:W-:-:S04]  /*3b60*/  FADD.FTZ R0, -R0, -RZ ;  /* 0x800000ff00007221 */ /* 0x000fc80000010100 */
[----:B------:R-:W-:-:S07]  /*3b70*/  FFMA R11, R11, R0, R11 ;  /* 0x000000000b0b7223 */ /* 0x000fce000000000b */
.L_x_68:
[----:B------:R-:W-:Y:S05]  /*3b80*/  BSYNC B1 ;  /* 0x0000000000017941 */ /* 0x000fea0003800000 */
.L_x_66:
        /* <DEDUP_REMOVED lines=10> */
.L_x_70:
[----:B------:R-:W1:Y:S02]  /*3c30*/  MUFU.RCP R99, R110 ;  /* 0x0000006e00637308 */ /* 0x000e640000001000 */
[----:B-1----:R-:W-:-:S04]  /*3c40*/  FFMA R0, R110, R99, -1 ;  /* 0xbf8000006e007423 */ /* 0x002fc80000000063 */
[----:B------:R-:W-:-:S04]  /*3c50*/  FADD.FTZ R0, -R0, -RZ ;  /* 0x800000ff00007221 */ /* 0x000fc80000010100 */
[----:B------:R-:W-:-:S07]  /*3c60*/  FFMA R99, R99, R0, R99 ;  /* 0x0000000063637223 */ /* 0x000fce0000000063 */
.L_x_71:
[----:B------:R-:W-:Y:S05]  /*3c70*/  BSYNC B1 ;  /* 0x0000000000017941 */ /* 0x000fea0003800000 */
.L_x_69:
        /* <DEDUP_REMOVED lines=10> */
.L_x_73:
[----:B------:R-:W1:Y:S02]  /*3d20*/  MUFU.RCP R104, R107 ;  /* 0x0000006b00687308 */ /* 0x000e640000001000 */
[----:B-1----:R-:W-:-:S04]  /*3d30*/  FFMA R0, R107, R104, -1 ;  /* 0xbf8000006b007423 */ /* 0x002fc80000000068 */
[----:B------:R-:W-:-:S04]  /*3d40*/  FADD.FTZ R3, -R0, -RZ ;  /* 0x800000ff00037221 */ /* 0x000fc80000010100 */
[----:B------:R-:W-:-:S07]  /*3d50*/  FFMA R104, R104, R3, R104 ;  /* 0x0000000368687223 */ /* 0x000fce0000000068 */
.L_x_74:
[----:B------:R-:W-:Y:S05]  /*3d60*/  BSYNC B1 ;  /* 0x0000000000017941 */ /* 0x000fea0003800000 */
.L_x_72:
        /* <DEDUP_REMOVED lines=10> */
.L_x_76:
[----:B------:R-:W1:Y:S02]  /*3e10*/  MUFU.RCP R13, R106 ;  /* 0x0000006a000d7308 */ /* 0x000e640000001000 */
[----:B-1----:R-:W-:-:S04]  /*3e20*/  FFMA R0, R106, R13, -1 ;  /* 0xbf8000006a007423 */ /* 0x002fc8000000000d */
[----:B------:R-:W-:-:S04]  /*3e30*/  FADD.FTZ R0, -R0, -RZ ;  /* 0x800000ff00007221 */ /* 0x000fc80000010100 */
[----:B------:R-:W-:-:S07]  /*3e40*/  FFMA R13, R13, R0, R13 ;  /* 0x000000000d0d7223 */ /* 0x000fce000000000d */
.L_x_77:
[----:B------:R-:W-:Y:S05]  /*3e50*/  BSYNC B1 ;  /* 0x0000000000017941 */ /* 0x000fea0003800000 */
.L_x_75:
        /* <DEDUP_REMOVED lines=10> */
.L_x_79:
[----:B------:R-:W1:Y:S02]  /*3f00*/  MUFU.RCP R106, R63 ;  /* 0x0000003f006a7308 */ /* 0x000e640000001000 */
[----:B-1----:R-:W-:-:S04]  /*3f10*/  FFMA R0, R63, R106, -1 ;  /* 0xbf8000003f007423 */ /* 0x002fc8000000006a */
[----:B------:R-:W-:-:S04]  /*3f20*/  FADD.FTZ R3, -R0, -RZ ;  /* 0x800000ff00037221 */ /* 0x000fc80000010100 */
[----:B------:R-:W-:-:S07]  /*3f30*/  FFMA R106, R106, R3, R106 ;  /* 0x000000036a6a7223 */ /* 0x000fce000000006a */
.L_x_80:
[----:B------:R-:W-:Y:S05]  /*3f40*/  BSYNC B1 ;  /* 0x0000000000017941 */ /* 0x000fea0003800000 */
.L_x_78:
        /* <DEDUP_REMOVED lines=10> */
.L_x_82:
[----:B------:R-:W1:Y:S02]  /*3ff0*/  MUFU.RCP R15, R118 ;  /* 0x00000076000f7308 */ /* 0x000e640000001000 */
[----:B-1----:R-:W-:-:S04]  /*4000*/  FFMA R0, R118, R15, -1 ;  /* 0xbf80000076007423 */ /* 0x002fc8000000000f */
[----:B------:R-:W-:-:S04]  /*4010*/  FADD.FTZ R0, -R0, -RZ ;  /* 0x800000ff00007221 */ /* 0x000fc80000010100 */
[----:B------:R-:W-:-:S07]  /*4020*/  FFMA R15, R15, R0, R15 ;  /* 0x000000000f0f7223 */ /* 0x000fce000000000f */
.L_x_83:
[----:B------:R-:W-:Y:S05]  /*4030*/  BSYNC B1 ;  /* 0x0000000000017941 */ /* 0x000fea0003800000 */
.L_x_81:
        /* <DEDUP_REMOVED lines=10> */
.L_x_85:
[----:B------:R-:W1:Y:S02]  /*40e0*/  MUFU.RCP R108, R23 ;  /* 0x00000017006c7308 */ /* 0x000e640000001000 */
[----:B-1----:R-:W-:-:S04]  /*40f0*/  FFMA R0, R23, R108, -1 ;  /* 0xbf80000017007423 */ /* 0x002fc8000000006c */
[----:B------:R-:W-:-:S04]  /*4100*/  FADD.FTZ R3, -R0, -RZ ;  /* 0x800000ff00037221 */ /* 0x000fc80000010100 */
[----:B------:R-:W-:-:S07]  /*4110*/  FFMA R108, R108, R3, R108 ;  /* 0x000000036c6c7223 */ /* 0x000fce000000006c */
.L_x_86:
[----:B------:R-:W-:Y:S05]  /*4120*/  BSYNC B1 ;  /* 0x0000000000017941 */ /* 0x000fea0003800000 */
.L_x_84:
        /* <DEDUP_REMOVED lines=10> */
.L_x_88:
[----:B------:R-:W1:Y:S02]  /*41d0*/  MUFU.RCP R21, R116 ;  /* 0x0000007400157308 */ /* 0x000e640000001000 */
[----:B-1----:R-:W-:-:S04]  /*41e0*/  FFMA R0, R116, R21, -1 ;  /* 0xbf80000074007423 */ /* 0x002fc80000000015 */
[----:B------:R-:W-:-:S04]  /*41f0*/  FADD.FTZ R0, -R0, -RZ ;  /* 0x800000ff00007221 */ /* 0x000fc80000010100 */
[----:B------:R-:W-:-:S07]  /*4200*/  FFMA R21, R21, R0, R21 ;  /* 0x0000000015157223 */ /* 0x000fce0000000015 */
.L_x_89:
[----:B------:R-:W-:Y:S05]  /*4210*/  BSYNC B1 ;  /* 0x0000000000017941 */ /* 0x000fea0003800000 */
.L_x_87:
        /* <DEDUP_REMOVED lines=10> */
.L_x_91:
[----:B------:R-:W1:Y:S02]  /*42c0*/  MUFU.RCP R110, R93 ;  /* 0x0000005d006e7308 */ /* 0x000e640000001000 */
[----:B-1----:R-:W-:-:S04]  /*42d0*/  FFMA R0, R93, R110, -1 ;  /* 0xbf8000005d007423 */ /* 0x002fc8000000006e */
[----:B------:R-:W-:-:S04]  /*42e0*/  FADD.FTZ R3, -R0, -RZ ;  /* 0x800000ff00037221 */ /* 0x000fc80000010100 */
[----:B------:R-:W-:-:S07]  /*42f0*/  FFMA R110, R110, R3, R110 ;  /* 0x000000036e6e7223 */ /* 0x000fce000000006e */
.L_x_92:
[----:B------:R-:W-:Y:S05]  /*4300*/  BSYNC B1 ;  /* 0x0000000000017941 */ /* 0x000fea0003800000 */
.L_x_90:
        /* <DEDUP_REMOVED lines=10> */
.L_x_94:
[----:B------:R-:W1:Y:S02]  /*43b0*/  MUFU.RCP R23, R120 ;  /* 0x0000007800177308 */ /* 0x000e640000001000 */
[----:B-1----:R-:W-:-:S04]  /*43c0*/  FFMA R0, R120, R23, -1 ;  /* 0xbf80000078007423 */ /* 0x002fc80000000017 */
[----:B------:R-:W-:-:S04]  /*43d0*/  FADD.FTZ R0, -R0, -RZ ;  /* 0x800000ff00007221 */ /* 0x000fc80000010100 */
[----:B------:R-:W-:-:S07]  /*43e0*/  FFMA R23, R23, R0, R23 ;  /* 0x0000000017177223 */ /* 0x000fce0000000017 */
.L_x_95:
[----:B------:R-:W-:Y:S05]  /*43f0*/  BSYNC B1 ;  /* 0x0000000000017941 */ /* 0x000fea0003800000 */
.L_x_93:
        /* <DEDUP_REMOVED lines=8> */
[----:B------:R-:W-:Y:S05]  /*4480*/  BRA `(.L_x_98) ;  /* 0x0000000000107947 */ /* 0x000fea0003800000 */
.L_x_97:
[----:B------:R-:W1:Y:S02]  /*4490*/  MUFU.RCP R0, R103 ;  /* 0x0000006700007308 */ /* 0x000e640000001000 */
[----:B-1----:R-:W-:-:S04]  /*44a0*/  FFMA R3, R103, R0, -1 ;  /* 0xbf80000067037423 */ /* 0x002fc80000000000 */
[----:B------:R-:W-:-:S04]  /*44b0*/  FADD.FTZ R3, -R3, -RZ ;  /* 0x800000ff03037221 */ /* 0x000fc80000010100 */
[----:B------:R-:W-:-:S07]  /*44c0*/  FFMA R0, R0, R3, R0 ;  /* 0x0000000300007223 */ /* 0x000fce0000000000 */
.L_x_98:
[----:B------:R-:W-:Y:S05]  /*44d0*/  BSYNC B1 ;  /* 0x0000000000017941 */ /* 0x000fea0003800000 */
.L_x_96:
[C---:B------:R-:W-:Y:S01]  /*44e0*/  IMAD.SHL.U32 R94, R18.reuse, 0x20, RZ ;  /* 0x00000020125e7824 */ /* 0x040fe200078e00ff */
[----:B------:R-:W-:Y:S01]  /*44f0*/  SHF.L.U32 R3, R18, 0x4, RZ ;  /* 0x0000000412037819 */ /* 0x000fe200000006ff */
[----:B------:R-:W-:Y:S05]  /*4500*/  WARPSYNC.ALL ;  /* 0x0000000000007948 */ /* 0x000fea0003800000 */
[----:B------:R-:W-:Y:S01]  /*4510*/  SHF.R.U32.HI R112, RZ, 0x1, R18 ;  /* 0x00000001ff707819 */ /* 0x000fe20000011612 */
[----:B------:R-:W-:Y:S01]  /*4520*/  BSSY B0, `(.L_x_99) ;  /* 0x0000027000007945 */ /* 0x000fe20003800000 */
[----:B------:R-:W-:Y:S02]  /*4530*/  LOP3.LUT R3, R3, 0xe00, RZ, 0xc0, !PT ;  /* 0x00000e0003037812 */ /* 0x000fe400078ec0ff */
[----:B------:R-:W-:-:S02]  /*4540*/  LOP3.LUT R57, R94, 0xc0, RZ, 0xc0, !PT ;  /* 0x000000c05e397812 */ /* 0x000fc400078ec0ff */
[----:B------:R-:W-:Y:S02]  /*4550*/  SHF.L.U32 R114, R18, 0x2, RZ ;  /* 0x0000000212727819 */ /* 0x000fe400000006ff */
[----:B------:R-:W-:Y:S02]  /*4560*/  LOP3.LUT R3, R3, 0x20, R94, 0xf8, !PT ;  /* 0x0000002003037812 */ /* 0x000fe400078ef85e */
[----:B------:R-:W-:Y:S02]  /*4570*/  LOP3.LUT R57, R57, 0x8, R112, 0xf8, !PT ;  /* 0x0000000839397812 */ /* 0x000fe400078ef870 */
[----:B------:R-:W-:Y:S02]  /*4580*/  LOP3.LUT R3, R3, 0x100, R94, 0xf8, !PT ;  /* 0x0000010003037812 */ /* 0x000fe400078ef85e */
[----:B------:R-:W-:Y:S02]  /*4590*/  LOP3.LUT R114, R57, 0x18, R114, 0x78, !PT ;  /* 0x0000001839727812 */ /* 0x000fe400078e7872 */
[----:B------:R-:W-:Y:S01]  /*45a0*/  F2FP.BF16.F32.PACK_AB R97, R70, R97 ;  /* 0x000000614661723e */ /* 0x000fe200000010ff */
[----:B------:R-:W-:Y:S01]  /*45b0*/  IMAD.MOV.U32 R70, RZ, RZ, 0x20 ;  /* 0x00000020ff467424 */ /* 0x000fe200078e00ff */
[----:B------:R-:W-:-:S02]  /*45c0*/  LOP3.LUT R3, R3, R114, RZ, 0xfc, !PT ;  /* 0x0000007203037212 */ /* 0x000fc400078efcff */
[----:B------:R-:W-:Y:S02]  /*45d0*/  F2FP.BF16.F32.PACK_AB R96, R9, R96 ;  /* 0x000000600960723e */ /* 0x000fe400000010ff */
[----:B------:R-:W-:Y:S02]  /*45e0*/  LOP3.LUT P6, RZ, R18, 0x4, RZ, 0xc0, !PT ;  /* 0x0000000412ff7812 */ /* 0x000fe400078cc0ff */
[----:B------:R-:W-:Y:S02]  /*45f0*/  LEA R9, R3, UR52, 0x1 ;  /* 0x0000003403097c11 */ /* 0x000fe4000f8e08ff */
[----:B------:R-:W-:Y:S02]  /*4600*/  F2FP.BF16.F32.PACK_AB R98, R11, R98 ;  /* 0x000000620b62723e */ /* 0x000fe400000010ff */
[----:B------:R-:W-:Y:S02]  /*4610*/  SEL R70, R70, 0xffffffe0, !P6 ;  /* 0xffffffe046467807 */ /* 0x000fe40007000000 */
[----:B------:R-:W-:-:S02]  /*4620*/  IADD3 R11, R9, 0x200, RZ ;  /* 0x00000200090b7810 */ /* 0x000fc40007ffe0ff */
[----:B------:R-:W-:Y:S02]  /*4630*/  F2FP.BF16.F32.PACK_AB R99, R104, R99 ;  /* 0x000000636863723e */ /* 0x000fe400000010ff */
[----:B------:R-:W-:Y:S02]  /*4640*/  F2FP.BF16.F32.PACK_AB R104, R106, R13 ;  /* 0x0000000d6a68723e */ /* 0x000fe400000010ff */
[----:B------:R-:W-:Y:S01]  /*4650*/  F2FP.BF16.F32.PACK_AB R107, R0, R23 ;  /* 0x00000017006b723e */ /* 0x000fe200000010ff */
[----:B------:R-:W-:Y:S01]  /*4660*/  IMAD.IADD R0, R11, 0x1, R70 ;  /* 0x000000010b007824 */ /* 0x000fe200078e0246 */
[----:B------:R-:W-:Y:S01]  /*4670*/  F2FP.BF16.F32.PACK_AB R105, R108, R15 ;  /* 0x0000000f6c69723e */ /* 0x000fe200000010ff */
[----:B------:R1:W-:Y:S01]  /*4680*/  STSM.16.M88.4 [R9+0x200], R96 ;  /* 0x0002006009007844 */ /* 0x0003e20000000200 */
[----:B------:R-:W-:-:S05]  /*4690*/  F2FP.BF16.F32.PACK_AB R106, R110, R21 ;  /* 0x000000156e6a723e */ /* 0x000fca00000010ff */
[----:B------:R1:W-:Y:S01]  /*46a0*/  STSM.16.M88.4 [R0], R104 ;  /* 0x0000006800007844 */ /* 0x0003e20000000200 */
[----:B------:R-:W-:Y:S01]  /*46b0*/  @!PT LDS RZ, [RZ] ;  /* 0x00000000fffff984 */ /* 0x000fe20000000800 */
[----:B------:R-:W-:Y:S01]  /*46c0*/  @!PT LDS RZ, [RZ] ;  /* 0x00000000fffff984 */ /* 0x000fe20000000800 */
[----:B------:R-:W-:Y:S01]  /*46d0*/  @!PT LDS RZ, [RZ] ;  /* 0x00000000fffff984 */ /* 0x000fe20000000800 */
[----:B------:R-:W-:Y:S01]  /*46e0*/  @!PT LDS RZ, [RZ] ;  /* 0x00000000fffff984 */ /* 0x000fe20000000800 */
[----:B------:R2:W-:Y:S06]  /*46f0*/  MEMBAR.ALL.CTA ;  /* 0x0000000000007992 */ /* 0x0005ec0000008000 */
[----:B--2---:R-:W2:Y:S02]  /*4700*/  FENCE.VIEW.ASYNC.S ;  /* 0x00000000000073c6 */ /* 0x004ea40000000000 */
[----:B--2---:R-:W-:Y:S06]  /*4710*/  BAR.SYNC.DEFER_BLOCKING 0x1, 0x100 ;  /* 0x0044000000007b1d */ /* 0x004fec0000010000 */
[----:B------:R-:W-:Y:S05]  /*4720*/  @P5 BRA `(.L_x_100) ;  /* 0x0000000000185947 */ /* 0x000fea0003800000 */
[----:B------:R-:W-:Y:S02]  /*4730*/  UIADD3 UR4, UP0, UR54, 0x4f0, URZ ;  /* 0x000004f036047890 */ /* 0x000fe4000ff1e03f */
[----:B------:R-:W-:Y:S02]  /*4740*/  UIADD3 UR44, UR52, 0x200, URZ ;  /* 0x00000200342c7890 */ /* 0x000fe4000fffe03f */
[----:B------:R-:W-:-:S09]  /*4750*/  UIADD3.X UR5, URZ, UR55, URZ, UP0, !UPT ;  /* 0x000000373f057290 */ /* 0x000fd200087fe43f */
[----:B------:R2:W-:Y:S01]  /*4760*/  UTMASTG.3D [UR44], [UR4] ;  /* 0x0000002c040073b5 */ /* 0x0005e20008010000 */
[----:B------:R0:W-:Y:S01]  /*4770*/  UTMACMDFLUSH ;  /* 0x00000000000079b7 */ /* 0x0001e20000000000 */
[----:B--2---:R-:W-:-:S04]  /*4780*/  DEPBAR.LE SB0, 0x1 ;  /* 0x000080400000791a */ /* 0x004fc80000000000 */
.L_x_100:
[----:B------:R-:W-:Y:S05]  /*4790*/  BSYNC B0 ;  /* 0x0000000000007941 */ /* 0x000fea0003800000 */
.L_x_99:
[----:B------:R-:W-:Y:S01]  /*47a0*/  BAR.SYNC.DEFER_BLOCKING 0x1, 0x100 ;  /* 0x0044000000007b1d */ /* 0x000fe20000010000 */
[----:B------:R-:W-:-:S13]  /*47b0*/  ISETP.NE.AND P2, PT, RZ, UR43, PT ;  /* 0x0000002bff007c0c */ /* 0x000fda000bf45270 */
[----:B------:R-:W-:Y:S05]  /*47c0*/  @!P2 BRA `(.L_x_101) ;  /* 0x000000000034a947 */ /* 0x000fea0003800000 */
[----:B------:R-:W-:Y:S04]  /*47d0*/  BSSY B0, `(.L_x_102) ;  /* 0x0000009000007945 */ /* 0x000fe80003800000 */
[----:B------:R-:W-:Y:S05]  /*47e0*/  @P0 BRA `(.L_x_103) ;  /* 0x00000000001c0947 */ /* 0x000fea0003800000 */
[----:B------:R-:W-:-:S13]  /*47f0*/  ISETP.NE.AND P2, PT, R102, 0x3, PT ;  /* 0x000000036600780c */ /* 0x000fda0003f45270 */
[----:B------:R-:W-:Y:S05]  /*4800*/  @!P2 BRA `(.L_x_104) ;  /* 0x000000000004a947 */ /* 0x000fea0003800000 */
[----:B------:R-:W-:Y:S01]  /*4810*/  BPT.TRAP 0x1 ;  /* 0x000000040000795c */ /* 0x000fe20000300000 */
.L_x_104:
[----:B------:R-:W-:-:S04]  /*4820*/  ULEA UR4, UR42, UR52, 0x3 ;  /* 0x000000342a047291 */ /* 0x000fc8000f8e183f */
[----:B------:R-:W-:-:S04]  /*4830*/  UIADD3 UR4, UR4, 0x60, URZ ;  /* 0x0000006004047890 */ /* 0x000fc8000fffe03f */
[----:B------:R-:W-:-:S09]  /*4840*/  UPRMT UR4, UR51, 0x654, UR4 ;  /* 0x0000065433047896 */ /* 0x000fd20008000004 */
[----:B------:R-:W-:Y:S03]  /*4850*/  SYNCS.ARRIVE.TRANS64.RED.A1T0 RZ, [UR4], RZ ;  /* 0x000000ffffff79a7 */ /* 0x000fe60008100404 */
.L_x_103:
[----:B------:R-:W-:Y:S05]  /*4860*/  BSYNC B0 ;  /* 0x0000000000007941 */ /* 0x000fea0003800000 */
.L_x_102:
[----:B------:R-:W-:-:S04]  /*4870*/  UIADD3 UR42, UR42, 0x1, URZ ;  /* 0x000000012a2a7890 */ /* 0x000fc8000fffe03f */
[----:B------:R-:W-:-:S04]  /*4880*/  UISETP.NE.AND UP0, UPT, UR42, 0x4, UPT ;  /* 0x000000042a00788c */ /* 0x000fc8000bf05270 */
[----:B------:R-:W-:-:S12]  /*4890*/  USEL UR42, UR42, URZ, UP0 ;  /* 0x0000003f2a2a7287 */ /* 0x000fd80008000000 */
.L_x_101:
[----:B------:R-:W-:Y:S04]  /*48a0*/  BSSY B0, `(.L_x_105) ;  /* 0x0000033000007945 */ /* 0x000fe80003800000 */
[----:B------:R-:W-:Y:S05]  /*48b0*/  @P0 BRA `(.L_x_106) ;  /* 0x0000000000c40947 */ /* 0x000fea0003800000 */
[----:B------:R-:W-:-:S13]  /*48c0*/  ISETP.NE.AND P2, PT, R102, 0x3, PT ;  /* 0x000000036600780c */ /* 0x000fda0003f45270 */
[----:B------:R-:W-:Y:S05]  /*48d0*/  @!P2 BRA `(.L_x_107) ;  /* 0x000000000004a947 */ /* 0x000fea0003800000 */
[----:B------:R-:W-:Y:S01]  /*48e0*/  BPT.TRAP 0x1 ;  /* 0x000000040000795c */ /* 0x000fe20000300000 */
.L_x_107:
[----:B-1----:R-:W-:Y:S01]  /*48f0*/  LEA R0, R4, UR52, 0x3 ;  /* 0x0000003404007c11 */ /* 0x002fe2000f8e18ff */
[----:B------:R-:W-:Y:S01]  /*4900*/  BSSY B1, `(.L_x_108) ;  /* 0x0000004000017945 */ /* 0x000fe20003800000 */
[----:B------:R-:W-:-:S04]  /*4910*/  SHF.L.U32 R3, R89, 0x1f, RZ ;  /* 0x0000001f59037819 */ /* 0x000fc800000006ff */
[----:B------:R-:W1:Y:S02]  /*4920*/  SYNCS.PHASECHK.TRANS64.TRYWAIT P2, [R0+URZ+0x40], R3 ;  /* 0x00004003000075a7 */ /* 0x000e64000804017f */
[----:B-1----:R-:W-:Y:S05]  /*4930*/  @!P2 BRA `(.L_x_109) ;  /* 0x0000008c0040a947 */ /* 0x002fea0003800000 */
.L_x_356:
[----:B------:R-:W-:Y:S05]  /*4940*/  BSYNC B1 ;  /* 0x0000000000017941 */ /* 0x000fea0003800000 */
.L_x_108:
[----:B------:R-:W-:Y:S05]  /*4950*/  @P1 BRA `(.L_x_110) ;  /* 0x0000000000981947 */ /* 0x000fea0003800000 */
[----:B-1----:R-:W-:Y:S01]  /*4960*/  LEA R0, R4, R11, 0xd ;  /* 0x0000000b04007211 */ /* 0x002fe200078e68ff */
[----:B------:R-:W-:Y:S05]  /*4970*/  WARPSYNC.ALL ;  /* 0x0000000000007948 */ /* 0x000fea0003800000 */
[C---:B------:R-:W-:Y:S01]  /*4980*/  VIADD R3, R0.reuse, 0x20 ;  /* 0x0000002000037836 */ /* 0x040fe20000000000 */
[----:B------:R-:W-:Y:S01]  /*4990*/  @P6 IADD3 R3, R0, -0x20, RZ ;  /* 0xffffffe000036810 */ /* 0x000fe20007ffe0ff */
[----:B------:R-:W1:Y:S04]  /*49a0*/  LDSM.16.M88.4 R12, [R0] ;  /* 0x00000000000c783b */ /* 0x000e680000000200 */
[----:B------:R-:W2:Y:S01]  /*49b0*/  LDSM.16.M88.4 R60, [R3] ;  /* 0x00000000033c783b */ /* 0x000ea20000000200 */
[C---:B-1----:R-:W-:Y:S01]  /*49c0*/  LOP3.LUT R7, R12.reuse, 0xffff0000, RZ, 0xc0, !PT ;  /* 0xffff00000c077812 */ /* 0x042fe200078ec0ff */
[----:B------:R-:W-:Y:S01]  /*49d0*/  IMAD.U32 R5, R12, 0x10000, RZ ;  /* 0x000100000c057824 */ /* 0x000fe200078e00ff */
[----:B------:R-:W-:Y:S01]  /*49e0*/  SHF.L.U32 R21, R13, 0x10, RZ ;  /* 0x000000100d157819 */ /* 0x000fe200000006ff */
[----:B------:R-:W-:Y:S01]  /*49f0*/  IMAD.U32 R23, R14, 0x10000, RZ ;  /* 0x000100000e177824 */ /* 0x000fe200078e00ff */
[----:B------:R-:W-:Y:S01]  /*4a00*/  SHF.L.U32 R59, R15, 0x10, RZ ;  /* 0x000000100f3b7819 */ /* 0x000fe200000006ff */
[----:B--2---:R-:W-:Y:S01]  /*4a10*/  IMAD.U32 R65, R60, 0x10000, RZ ;  /* 0x000100003c417824 */ /* 0x004fe200078e00ff */
[----:B------:R-:W-:Y:S01]  /*4a20*/  SHF.L.U32 R3, R61, 0x10, RZ ;  /* 0x000000103d037819 */ /* 0x000fe200000006ff */
[----:B------:R-:W-:Y:S01]  /*4a30*/  IMAD.U32 R69, R62, 0x10000, RZ ;  /* 0x000100003e457824 */ /* 0x000fe200078e00ff */
[----:B------:R-:W-:Y:S01]  /*4a40*/  SHF.L.U32 R93, R63, 0x10, RZ ;  /* 0x000000103f5d7819 */ /* 0x000fe200000006ff */
[C---:B------:R-:W-:Y:S01]  /*4a50*/  FMUL R6, R90.reuse, R5 ;  /* 0x000000055a067220 */ /* 0x040fe20000400000 */
[----:B------:R-:W-:Y:S01]  /*4a60*/  LOP3.LUT R13, R13, 0xffff0000, RZ, 0xc0, !PT ;  /* 0xffff00000d0d7812 */ /* 0x000fe200078ec0ff */
[----:B------:R-:W-:Y:S01]  /*4a70*/  FMUL R8, R90, R7 ;  /* 0x000000075a087220 */ /* 0x000fe20000400000 */
[----:B------:R-:W-:Y:S01]  /*4a80*/  LOP3.LUT R57, R14, 0xffff0000, RZ, 0xc0, !PT ;  /* 0xffff00000e397812 */ /* 0x000fe200078ec0ff */
        /* <DEDUP_REMOVED lines=10> */
[C---:B------:R-:W-:Y:S01]  /*4b30*/  FMUL R58, R90.reuse, R15 ;  /* 0x0000000f5a3a7220 */ /* 0x040fe20000400000 */
[C---:B------:R-:W-:Y:S01]  /*4b40*/  FMUL R60, R90.reuse, R65 ;  /* 0x000000415a3c7220 */ /* 0x040fe20000400000 */
[C---:B------:R-:W-:Y:S01]  /*4b50*/  FMUL R62, R90.reuse, R67 ;  /* 0x000000435a3e7220 */ /* 0x040fe20000400000 */
[C---:B------:R-:W-:Y:S01]  /*4b60*/  FMUL R5, R90.reuse, R3 ;  /* 0x000000035a057220 */ /* 0x040fe20000400000 */
[C---:B------:R-:W-:Y:S01]  /*4b70*/  FMUL R64, R90.reuse, R61 ;  /* 0x0000003d5a407220 */ /* 0x040fe20000400000 */
[C---:B------:R-:W-:Y:S01]  /*4b80*/  FMUL R66, R90.reuse, R69 ;  /* 0x000000455a427220 */ /* 0x040fe20000400000 */
[C---:B------:R-:W-:Y:S01]  /*4b90*/  FMUL R92, R90.reuse, R71 ;  /* 0x000000475a5c7220 */ /* 0x040fe20000400000 */
[C---:B------:R-:W-:Y:S01]  /*4ba0*/  FMUL R7, R90.reuse, R93 ;  /* 0x0000005d5a077220 */ /* 0x040fe20000400000 */
[----:B------:R-:W-:-:S07]  /*4bb0*/  FMUL R68, R90, R63 ;  /* 0x0000003f5a447220 */ /* 0x000fce0000400000 */
.L_x_110:
[----:B------:R-:W-:-:S07]  /*4bc0*/  VIADD R4, R4, 0x1 ;  /* 0x0000000104047836 */ /* 0x000fce0000000000 */
.L_x_106:
[----:B------:R-:W-:Y:S05]  /*4bd0*/  BSYNC B0 ;  /* 0x0000000000007941 */ /* 0x000fea0003800000 */
.L_x_105:
[----:B------:R-:W-:Y:S01]  /*4be0*/  MOV R69, 0x3bbb989d ;  /* 0x3bbb989d00457802 */ /* 0x000fe20000000f00 */
[C---:B------:R-:W-:Y:S01]  /*4bf0*/  FFMA R24, R91.reuse, R24, R6 ;  /* 0x000000185b187223 */ /* 0x040fe20000000006 */
[C---:B------:R-:W-:Y:S01]  /*4c00*/  FFMA R26, R91.reuse, R26, R10 ;  /* 0x0000001a5b1a7223 */ /* 0x040fe2000000000a */
[----:B------:R-:W-:Y:S02]  /*4c10*/  IMAD.MOV.U32 R110, RZ, RZ, 0x437c0000 ;  /* 0x437c0000ff6e7424 */ /* 0x000fe400078e00ff */
[C---:B------:R-:W-:Y:S01]  /*4c20*/  FFMA R25, R91.reuse, R25, R8 ;  /* 0x000000195b197223 */ /* 0x040fe20000000008 */
[-C--:B-1----:R-:W-:Y:S01]  /*4c30*/  FFMA.SAT R0, -R24, R69.reuse, 0.5 ;  /* 0x3f00000018007423 */ /* 0x082fe20000002145 */
[----:B------:R-:W-:Y:S01]  /*4c40*/  FFMA.SAT R15, -R26, R69, 0.5 ;  /* 0x3f0000001a0f7423 */ /* 0x000fe20000002145 */
[----:B------:R-:W-:Y:S01]  /*4c50*/  FFMA R27, R91, R27, R12 ;  /* 0x0000001b5b1b7223 */ /* 0x000fe2000000000c */
[-C--:B------:R-:W-:Y:S01]  /*4c60*/  FFMA.SAT R13, -R25, R69.reuse, 0.5 ;  /* 0x3f000000190d7423 */ /* 0x080fe20000002145 */
[-C--:B------:R-:W-:Y:S01]  /*4c70*/  FFMA.RM R0, R0, R110.reuse, 12582913 ;  /* 0x4b40000100007423 */ /* 0x080fe2000000406e */
[-C--:B------:R-:W-:Y:S01]  /*4c80*/  FFMA.RM R15, R15, R110.reuse, 12582913 ;  /* 0x4b4000010f0f7423 */ /* 0x080fe2000000406e */
[----:B------:R-:W-:Y:S01]  /*4c90*/  FFMA.SAT R23, -R27, R69, 0.5 ;  /* 0x3f0000001b177423 */ /* 0x000fe20000002145 */
[-C--:B------:R-:W-:Y:S01]  /*4ca0*/  FFMA.RM R13, R13, R110.reuse, 12582913 ;  /* 0x4b4000010d0d7423 */ /* 0x080fe2000000406e */
[----:B------:R-:W-:Y:S01]  /*4cb0*/  FADD R3, R0, -12583039 ;  /* 0xcb40007f00037421 */ /* 0x000fe20000000000 */
[----:B------:R-:W-:Y:S01]  /*4cc0*/  FADD R21, R15, -12583039 ;  /* 0xcb40007f0f157421 */ /* 0x000fe20000000000 */
[----:B------:R-:W-:Y:S01]  /*4cd0*/  FFMA R29, R91, R29, R20 ;  /* 0x0000001d5b1d7223 */ /* 0x000fe20000000014 */
[----:B------:R-:W-:Y:S01]  /*4ce0*/  FADD R94, R13, -12583039 ;  /* 0xcb40007f0d5e7421 */ /* 0x000fe20000000000 */
[----:B------:R-:W-:Y:S01]  /*4cf0*/  FFMA R3, -R24, 1.4426950216293334961, -R3 ;  /* 0x3fb8aa3b18037823 */ /* 0x000fe20000000903 */
[----:B------:R-:W-:Y:S01]  /*4d00*/  FFMA.RM R23, R23, R110, 12582913 ;  /* 0x4b40000117177423 */ /* 0x000fe2000000406e */
[----:B------:R-:W-:Y:S01]  /*4d10*/  FFMA R21, -R26, 1.4426950216293334961, -R21 ;  /* 0x3fb8aa3b1a157823 */ /* 0x000fe20000000915 */
[----:B------:R-:W-:Y:S01]  /*4d20*/  FFMA R94, -R25, 1.4426950216293334961, -R94 ;  /* 0x3fb8aa3b195e7823 */ /* 0x000fe2000000095e */
[----:B------:R-:W-:Y:S01]  /*4d30*/  FFMA R3, -R24, 1.925963033500011079e-08, R3 ;  /* 0x32a5706018037823 */ /* 0x000fe20000000103 */
[----:B------:R-:W-:Y:S01]  /*4d40*/  FFMA.SAT R59, -R29, R69, 0.5 ;  /* 0x3f0000001d3b7423 */ /* 0x000fe20000002145 */
[----:B------:R-:W-:Y:S01]  /*4d50*/  FFMA R28, R91, R28, R14 ;  /* 0x0000001c5b1c7223 */ /* 0x000fe2000000000e */
[----:B------:R-:W-:Y:S01]  /*4d60*/  FADD R24, R23, -12583039 ;  /* 0xcb40007f17187421 */ /* 0x000fe20000000000 */
[----:B------:R-:W-:Y:S01]  /*4d70*/  FFMA R21, -R26, 1.925963033500011079e-08, R21 ;  /* 0x32a570601a157823 */ /* 0x000fe20000000115 */
[----:B------:R-:W-:Y:S01]  /*4d80*/  FFMA R94, -R25, 1.925963033500011079e-08, R94 ;  /* 0x32a57060195e7823 */ /* 0x000fe2000000015e */
[-C--:B------:R-:W-:Y:S01]  /*4d90*/  FFMA.RM R59, R59, R110.reuse, 12582913 ;  /* 0x4b4000013b3b7423 */ /* 0x080fe2000000406e */
[----:B------:R-:W-:Y:S01]  /*4da0*/  FFMA R31, R91, R31, R58 ;  /* 0x0000001f5b1f7223 */ /* 0x000fe2000000003a */
[-C--:B------:R-:W-:Y:S01]  /*4db0*/  FFMA.SAT R25, -R28, R69.reuse, 0.5 ;  /* 0x3f0000001c197423 */ /* 0x080fe20000002145 */
[----:B------:R-:W-:Y:S01]  /*4dc0*/  FFMA R26, -R27, 1.4426950216293334961, -R24 ;  /* 0x3fb8aa3b1b1a7823 */ /* 0x000fe20000000918 */
[----:B------:R-:W-:Y:S01]  /*4dd0*/  FADD R96, R59, -12583039 ;  /* 0xcb40007f3b607421 */ /* 0x000fe20000000000 */
[----:B------:R1:W-:Y:S01]  /*4de0*/  MUFU.EX2 R24, R21 ;  /* 0x0000001500187308 */ /* 0x0003e20000000800 */
[----:B------:R-:W-:Y:S01]  /*4df0*/  FFMA.RM R25, R25, R110, 12582913 ;  /* 0x4b40000119197423 */ /* 0x000fe2000000406e */
[----:B------:R-:W-:Y:S01]  /*4e00*/  FFMA R32, R91, R32, R60 ;  /* 0x000000205b207223 */ /* 0x000fe2000000003c */
[----:B------:R-:W-:Y:S01]  /*4e10*/  FFMA R96, -R29, 1.4426950216293334961, -R96 ;  /* 0x3fb8aa3b1d607823 */ /* 0x000fe20000000960 */
[----:B------:R-:W-:Y:S01]  /*4e20*/  FFMA R30, R91, R30, R56 ;  /* 0x0000001e5b1e7223 */ /* 0x000fe20000000038 */
[----:B------:R-:W-:Y:S01]  /*4e30*/  FADD R57, R25, -12583039 ;  /* 0xcb40007f19397421 */ /* 0x000fe20000000000 */
[----:B------:R-:W-:Y:S01]  /*4e40*/  FFMA R26, -R27, 1.925963033500011079e-08, R26 ;  /* 0x32a570601b1a7823 */ /* 0x000fe2000000011a */
[----:B------:R-:W-:Y:S01]  /*4e50*/  FFMA R96, -R29, 1.925963033500011079e-08, R96 ;  /* 0x32a570601d607823 */ /* 0x000fe20000000160 */
[-C--:B------:R-:W-:Y:S01]  /*4e60*/  FFMA.SAT R29, -R32, R69.reuse, 0.5 ;  /* 0x3f000000201d7423 */ /* 0x080fe20000002145 */
[-C--:B-1----:R-:W-:Y:S01]  /*4e70*/  FFMA.SAT R21, -R31, R69.reuse, 0.5 ;  /* 0x3f0000001f157423 */ /* 0x082fe20000002145 */
[----:B------:R-:W-:Y:S01]  /*4e80*/  FFMA R57, -R28, 1.4426950216293334961, -R57 ;  /* 0x3fb8aa3b1c397823 */ /* 0x000fe20000000939 */
[----:B------:R-:W-:Y:S01]  /*4e90*/  FFMA.SAT R27, -R30, R69, 0.5 ;  /* 0x3f0000001e1b7423 */ /* 0x000fe20000002145 */
[-C--:B------:R-:W-:Y:S01]  /*4ea0*/  FFMA.RM R29, R29, R110.reuse, 12582913 ;  /* 0x4b4000011d1d7423 */ /* 0x080fe2000000406e */
[-C--:B------:R-:W-:Y:S01]  /*4eb0*/  FFMA.RM R61, R21, R110.reuse, 12582913 ;  /* 0x4b400001153d7423 */ /* 0x080fe2000000406e */
[----:B------:R-:W-:Y:S01]  /*4ec0*/  FFMA R57, -R28, 1.925963033500011079e-08, R57 ;  /* 0x32a570601c397823 */ /* 0x000fe20000000139 */
[C---:B------:R-:W-:Y:S01]  /*4ed0*/  FFMA R35, R91.reuse, R35, R64 ;  /* 0x000000235b237223 */ /* 0x040fe20000000040 */
[----:B------:R-:W-:Y:S01]  /*4ee0*/  FFMA R33, R91, R33, R62 ;  /* 0x000000215b217223 */ /* 0x000fe2000000003e */
[----:B------:R-:W-:Y:S01]  /*4ef0*/  FADD R98, R61, -12583039 ;  /* 0xcb40007f3d627421 */ /* 0x000fe20000000000 */
[----:B------:R-:W-:Y:S01]  /*4f00*/  FFMA.RM R27, R27, R110, 12582913 ;  /* 0x4b4000011b1b7423 */ /* 0x000fe2000000406e */
[----:B------:R1:W-:Y:S01]  /*4f10*/  MUFU.EX2 R28, R57 ;  /* 0x00000039001c7308 */ /* 0x0003e20000000800 */
[-C--:B------:R-:W-:Y:S01]  /*4f20*/  FFMA.SAT R65, -R35, R69.reuse, 0.5 ;  /* 0x3f00000023417423 */ /* 0x080fe20000002145 */
[----:B------:R-:W-:Y:S01]  /*4f30*/  FFMA R98, -R31, 1.4426950216293334961, -R98 ;  /* 0x3fb8aa3b1f627823 */ /* 0x000fe20000000962 */
[----:B------:R-:W-:Y:S01]  /*4f40*/  FADD R21, R27, -12583039 ;  /* 0xcb40007f1b157421 */ /* 0x000fe20000000000 */
[----:B------:R-:W-:Y:S01]  /*4f50*/  FFMA R34, R91, R34, R5 ;  /* 0x000000225b227223 */ /* 0x000fe20000000005 */
[-C--:B------:R-:W-:Y:S01]  /*4f60*/  FFMA.RM R65, R65, R110.reuse, 12582913 ;  /* 0x4b40000141417423 */ /* 0x080fe2000000406e */
[----:B------:R-:W-:Y:S01]  /*4f70*/  FFMA R98, -R31, 1.925963033500011079e-08, R98 ;  /* 0x32a570601f627823 */ /* 0x000fe20000000162 */
[----:B------:R-:W-:Y:S01]  /*4f80*/  FADD R31, R29, -12583039 ;  /* 0xcb40007f1d1f7421 */ /* 0x000fe20000000000 */
[----:B------:R-:W-:Y:S01]  /*4f90*/  FFMA R21, -R30, 1.4426950216293334961, -R21 ;  /* 0x3fb8aa3b1e157823 */ /* 0x000fe20000000915 */
[-C--:B-1----:R-:W-:Y:S01]  /*4fa0*/  FFMA.SAT R57, -R33, R69.reuse, 0.5 ;  /* 0x3f00000021397423 */ /* 0x082fe20000002145 */
[----:B------:R-:W-:Y:S01]  /*4fb0*/  FFMA.SAT R63, -R34, R69, 0.5 ;  /* 0x3f000000223f7423 */ /* 0x000fe20000002145 */
[C---:B------:R-:W-:Y:S01]  /*4fc0*/  FFMA R31, -R32.reuse, 1.4426950216293334961, -R31 ;  /* 0x3fb8aa3b201f7823 */ /* 0x040fe2000000091f */
[----:B------:R-:W-:Y:S01]  /*4fd0*/  FADD R106, R65, -12583039 ;  /* 0xcb40007f416a7421 */ /* 0x000fe20000000000 */
[-C--:B------:R-:W-:Y:S01]  /*4fe0*/  FFMA.RM R57, R57, R110.reuse, 12582913 ;  /* 0x4b40000139397423 */ /* 0x080fe2000000406e */
[----:B------:R-:W-:Y:S01]  /*4ff0*/  FFMA R37, R91, R37, R92 ;  /* 0x000000255b257223 */ /* 0x000fe2000000005c */
[----:B------:R-:W-:Y:S01]  /*5000*/  FFMA R31, -R32, 1.925963033500011079e-08, R31 ;  /* 0x32a57060201f7823 */ /* 0x000fe2000000011f */
[----:B------:R-:W-:Y:S01]  /*5010*/  FFMA R21, -R30, 1.925963033500011079e-08, R21 ;  /* 0x32a570601e157823 */ /* 0x000fe20000000115 */
[----:B------:R-:W-:Y:S01]  /*5020*/  FADD R104, R57, -12583039 ;  /* 0xcb40007f39687421 */ /* 0x000fe20000000000 */
[----:B------:R-:W-:Y:S01]  /*5030*/  FFMA.RM R63, R63, R110, 12582913 ;  /* 0x4b4000013f3f7423 */ /* 0x000fe2000000406e */
[----:B------:R1:W-:Y:S01]  /*5040*/  MUFU.EX2 R32, R31 ;  /* 0x0000001f00207308 */ /* 0x0003e20000000800 */
[----:B------:R-:W-:Y:S01]  /*5050*/  FFMA R106, -R35, 1.4426950216293334961, -R106 ;  /* 0x3fb8aa3b236a7823 */ /* 0x000fe2000000096a */
[----:B------:R-:W-:Y:S01]  /*5060*/  FFMA R104, -R33, 1.4426950216293334961, -R104 ;  /* 0x3fb8aa3b21687823 */ /* 0x000fe20000000968 */
[C---:B------:R-:W-:Y:S01]  /*5070*/  FFMA R36, R91.reuse, R36, R66 ;  /* 0x000000245b247223 */ /* 0x040fe20000000042 */
[C---:B------:R-:W-:Y:S01]  /*5080*/  FFMA R38, R91.reuse, R38, R7 ;  /* 0x000000265b267223 */ /* 0x040fe20000000007 */
[----:B------:R-:W-:Y:S01]  /*5090*/  FFMA R39, R91, R39, R68 ;  /* 0x000000275b277223 */ /* 0x000fe20000000044 */
[----:B------:R-:W-:Y:S01]  /*50a0*/  FFMA R106, -R35, 1.925963033500011079e-08, R106 ;  /* 0x32a57060236a7823 */ /* 0x000fe2000000016a */
[----:B------:R-:W-:Y:S01]  /*50b0*/  FFMA R104, -R33, 1.925963033500011079e-08, R104 ;  /* 0x32a5706021687823 */ /* 0x000fe20000000168 */
[----:B------:R-:W2:Y:S01]  /*50c0*/  MUFU.EX2 R3, R3 ;  /* 0x0000000300037308 */ /* 0x000ea20000000800 */
[-C--:B-1----:R-:W-:Y:S01]  /*50d0*/  FFMA.SAT R31, -R37, R69.reuse, 0.5 ;  /* 0x3f000000251f7423 */ /* 0x082fe20000002145 */
[-C--:B------:R-:W-:Y:S01]  /*50e0*/  FFMA.SAT R33, -R36, R69.reuse, 0.5 ;  /* 0x3f00000024217423 */ /* 0x080fe20000002145 */
[-C--:B------:R-:W-:Y:S01]  /*50f0*/  FFMA.SAT R67, -R38, R69.reuse, 0.5 ;  /* 0x3f00000026437423 */ /* 0x080fe20000002145 */
[----:B------:R-:W-:Y:S01]  /*5100*/  FFMA.SAT R69, -R39, R69, 0.5 ;  /* 0x3f00000027457423 */ /* 0x000fe20000002145 */
[-C--:B------:R-:W-:Y:S01]  /*5110*/  FFMA.RM R35, R31, R110.reuse, 12582913 ;  /* 0x4b4000011f237423 */ /* 0x080fe2000000406e */
[-C--:B------:R-:W-:Y:S01]  /*5120*/  FFMA.RM R33, R33, R110.reuse, 12582913 ;  /* 0x4b40000121217423 */ /* 0x080fe2000000406e */
[-C--:B------:R-:W-:Y:S01]  /*5130*/  FFMA.RM R67, R67, R110.reuse, 12582913 ;  /* 0x4b40000143437423 */ /* 0x080fe2000000406e */
[----:B------:R1:W3:Y:S01]  /*5140*/  MUFU.EX2 R30, R21 ;  /* 0x00000015001e7308 */ /* 0x0002e20000000800 */
[----:B------:R-:W-:Y:S01]  /*5150*/  FADD R108, R35, -12583039 ;  /* 0xcb40007f236c7421 */ /* 0x000fe20000000000 */
[----:B------:R-:W-:Y:S01]  /*5160*/  FFMA.RM R69, R69, R110, 12582913 ;  /* 0x4b40000145457423 */ /* 0x000fe2000000406e */
[----:B------:R-:W-:Y:S01]  /*5170*/  SHF.L.U32 R0, R0, 0x17, RZ ;  /* 0x0000001700007819 */ /* 0x000fe200000006ff */
[----:B------:R-:W-:Y:S01]  /*5180*/  FADD R31, R33, -12583039 ;  /* 0xcb40007f211f7421 */ /* 0x000fe20000000000 */
[----:B------:R-:W-:Y:S01]  /*5190*/  FFMA R108, -R37, 1.4426950216293334961, -R108 ;  /* 0x3fb8aa3b256c7823 */ /* 0x000fe2000000096c */
[----:B------:R-:W-:Y:S01]  /*51a0*/  FADD R110, R69, -12583039 ;  /* 0xcb40007f456e7421 */ /* 0x000fe20000000000 */
[----:B------:R-:W-:Y:S01]  /*51b0*/  SHF.L.U32 R29, R29, 0x17, RZ ;  /* 0x000000171d1d7819 */ /* 0x000fe200000006ff */
[----:B------:R-:W-:Y:S01]  /*51c0*/  FFMA R31, -R36, 1.4426950216293334961, -R31 ;  /* 0x3fb8aa3b241f7823 */ /* 0x000fe2000000091f */
[----:B-1----:R-:W-:Y:S01]  /*51d0*/  FADD R21, R63, -12583039 ;  /* 0xcb40007f3f157421 */ /* 0x002fe20000000000 */
[----:B------:R-:W-:Y:S01]  /*51e0*/  FFMA R108, -R37, 1.925963033500011079e-08, R108 ;  /* 0x32a57060256c7823 */ /* 0x000fe2000000016c */
[----:B--2---:R-:W-:Y:S01]  /*51f0*/  FFMA R37, R0, R3, 1 ;  /* 0x3f80000000257423 */ /* 0x004fe20000000003 */
[C---:B------:R-:W-:Y:S01]  /*5200*/  FFMA R110, -R39.reuse, 1.4426950216293334961, -R110 ;  /* 0x3fb8aa3b276e7823 */ /* 0x040fe2000000096e */
[----:B------:R-:W-:Y:S01]  /*5210*/  FFMA R21, -R34, 1.4426950216293334961, -R21 ;  /* 0x3fb8aa3b22157823 */ /* 0x000fe20000000915 */
[----:B------:R-:W-:Y:S01]  /*5220*/  FFMA R31, -R36, 1.925963033500011079e-08, R31 ;  /* 0x32a57060241f7823 */ /* 0x000fe2000000011f */
[----:B------:R-:W-:Y:S01]  /*5230*/  MUFU.EX2 R96, R96 ;  /* 0x0000006000607308 */ /* 0x000fe20000000800 */
[----:B------:R-:W-:Y:S01]  /*5240*/  FFMA R110, -R39, 1.925963033500011079e-08, R110 ;  /* 0x32a57060276e7823 */ /* 0x000fe2000000016e */
[----:B------:R-:W-:Y:S01]  /*5250*/  FFMA R21, -R34, 1.925963033500011079e-08, R21 ;  /* 0x32a5706022157823 */ /* 0x000fe20000000115 */
[----:B------:R-:W-:Y:S01]  /*5260*/  IADD3 R3, R37, 0x1800000, RZ ;  /* 0x0180000025037810 */ /* 0x000fe20007ffe0ff */
[----:B------:R-:W-:Y:S01]  /*5270*/  IMAD.SHL.U32 R59, R59, 0x800000, RZ ;  /* 0x008000003b3b7824 */ /* 0x000fe200078e00ff */
[----:B------:R-:W-:Y:S01]  /*5280*/  SHF.L.U32 R15, R15, 0x17, RZ ;  /* 0x000000170f0f7819 */ /* 0x000fe200000006ff */
[----:B------:R-:W-:Y:S01]  /*5290*/  IMAD.SHL.U32 R13, R13, 0x800000, RZ ;  /* 0x008000000d0d7824 */ /* 0x000fe200078e00ff */
[----:B------:R-:W-:Y:S01]  /*52a0*/  LOP3.LUT R3, R3, 0x7f800000, RZ, 0xc0, !PT ;  /* 0x7f80000003037812 */ /* 0x000fe200078ec0ff */
[----:B------:R1:W2:Y:S01]  /*52b0*/  MUFU.EX2 R34, R21 ;  /* 0x0000001500227308 */ /* 0x0002a20000000800 */
[----:B------:R-:W-:Y:S01]  /*52c0*/  SHF.L.U32 R25, R25, 0x17, RZ ;  /* 0x0000001719197819 */ /* 0x000fe200000006ff */
[----:B------:R-:W-:Y:S01]  /*52d0*/  IMAD.SHL.U32 R23, R23, 0x800000, RZ ;  /* 0x0080000017177824 */ /* 0x000fe200078e00ff */
[----:B------:R-:W-:Y:S01]  /*52e0*/  ISETP.GT.U32.AND P2, PT, R3, 0x1ffffff, PT ;  /* 0x01ffffff0300780c */ /* 0x000fe20003f44070 */
[----:B------:R-:W-:Y:S01]  /*52f0*/  IMAD.SHL.U32 R61, R61, 0x800000, RZ ;  /* 0x008000003d3d7824 */ /* 0x000fe200078e00ff */
[----:B------:R-:W-:Y:S01]  /*5300*/  SHF.L.U32 R27, R27, 0x17, RZ ;  /* 0x000000171b1b7819 */ /* 0x000fe200000006ff */
[----:B------:R-:W-:Y:S01]  /*5310*/  IMAD.SHL.U32 R57, R57, 0x800000, RZ ;  /* 0x0080000039397824 */ /* 0x000fe200078e00ff */
[----:B------:R-:W-:Y:S01]  /*5320*/  SHF.L.U32 R65, R65, 0x17, RZ ;  /* 0x0000001741417819 */ /* 0x000fe200000006ff */
[----:B------:R-:W4:Y:S01]  /*5330*/  MUFU.EX2 R94, R94 ;  /* 0x0000005e005e7308 */ /* 0x000f220000000800 */
[----:B-1----:R-:W-:Y:S01]  /*5340*/  FADD R21, R67, -12583039 ;  /* 0xcb40007f43157421 */ /* 0x002fe20000000000 */
[----:B------:R-:W-:Y:S01]  /*5350*/  SHF.L.U32 R35, R35, 0x17, RZ ;  /* 0x0000001723237819 */ /* 0x000fe200000006ff */
[----:B------:R-:W-:Y:S01]  /*5360*/  IMAD.SHL.U32 R63, R63, 0x800000, RZ ;  /* 0x008000003f3f7824 */ /* 0x000fe200078e00ff */
[----:B------:R-:W-:Y:S01]  /*5370*/  SHF.L.U32 R69, R69, 0x17, RZ ;  /* 0x0000001745457819 */ /* 0x000fe200000006ff */
[C---:B------:R-:W-:Y:S01]  /*5380*/  FFMA R21, -R38.reuse, 1.4426950216293334961, -R21 ;  /* 0x3fb8aa3b26157823 */ /* 0x040fe20000000915 */
[----:B------:R-:W-:Y:S01]  /*5390*/  IMAD.SHL.U32 R33, R33, 0x800000, RZ ;  /* 0x0080000021217824 */ /* 0x000fe200078e00ff */
[----:B------:R-:W-:Y:S01]  /*53a0*/  BSSY B1, `(.L_x_111) ;  /* 0x0000024000017945 */ /* 0x000fe20003800000 */
[----:B------:R-:W1:Y:S01]  /*53b0*/  MUFU.EX2 R26, R26 ;  /* 0x0000001a001a7308 */ /* 0x000e620000000800 */
[----:B------:R-:W-:Y:S01]  /*53c0*/  FFMA R21, -R38, 1.925963033500011079e-08, R21 ;  /* 0x32a5706026157823 */ /* 0x000fe20000000115 */
[----:B------:R-:W-:-:S02]  /*53d0*/  IMAD.SHL.U32 R67, R67, 0x800000, RZ ;  /* 0x0080000043437824 */ /* 0x000fc400078e00ff */
[----:B------:R-:W-:Y:S01]  /*53e0*/  FFMA R32, R29, R32, 1 ;  /* 0x3f8000001d207423 */ /* 0x000fe20000000020 */
[----:B------:R-:W-:Y:S01]  /*53f0*/  FFMA R116, R15, R24, 1 ;  /* 0x3f8000000f747423 */ /* 0x000fe20000000018 */
[----:B------:R-:W-:Y:S01]  /*5400*/  FFMA R28, R25, R28, 1 ;  /* 0x3f800000191c7423 */ /* 0x000fe2000000001c */
[----:B---3--:R-:W-:Y:S01]  /*5410*/  FFMA R30, R27, R30, 1 ;  /* 0x3f8000001b1e7423 */ /* 0x008fe2000000001e */
[----:B--2---:R-:W-:Y:S01]  /*5420*/  FFMA R34, R63, R34, 1 ;  /* 0x3f8000003f227423 */ /* 0x004fe20000000022 */
[----:B------:R-:W2:Y:S01]  /*5430*/  MUFU.EX2 R98, R98 ;  /* 0x0000006200627308 */ /* 0x000ea20000000800 */
[----:B----4-:R-:W-:-:S07]  /*5440*/  FFMA R38, R13, R94, 1 ;  /* 0x3f8000000d267423 */ /* 0x010fce000000005e */
[----:B------:R-:W3:Y:S01]  /*5450*/  MUFU.EX2 R104, R104 ;  /* 0x0000006800687308 */ /* 0x000ee20000000800 */
[----:B-1----:R-:W-:-:S07]  /*5460*/  FFMA R23, R23, R26, 1 ;  /* 0x3f80000017177423 */ /* 0x002fce000000001a */
[----:B------:R-:W1:Y:S01]  /*5470*/  MUFU.EX2 R106, R106 ;  /* 0x0000006a006a7308 */ /* 0x000e620000000800 */
[----:B--2---:R-:W-:-:S07]  /*5480*/  FFMA R39, R61, R98, 1 ;  /* 0x3f8000003d277423 */ /* 0x004fce0000000062 */
[----:B------:R2:W4:Y:S01]  /*5490*/  MUFU.EX2 R36, R31 ;  /* 0x0000001f00247308 */ /* 0x0005220000000800 */
[----:B---3--:R-:W-:-:S07]  /*54a0*/  FFMA R29, R57, R104, 1 ;  /* 0x3f800000391d7423 */ /* 0x008fce0000000068 */
[----:B------:R-:W3:Y:S01]  /*54b0*/  MUFU.EX2 R108, R108 ;  /* 0x0000006c006c7308 */ /* 0x000ee20000000800 */
[----:B--2---:R-:W-:Y:S01]  /*54c0*/  FFMA R31, R59, R96, 1 ;  /* 0x3f8000003b1f7423 */ /* 0x004fe20000000060 */
[----:B-1----:R-:W-:-:S06]  /*54d0*/  FFMA R65, R65, R106, 1 ;  /* 0x3f80000041417423 */ /* 0x002fcc000000006a */
[----:B------:R-:W1:Y:S01]  /*54e0*/  MUFU.EX2 R0, R21 ;  /* 0x0000001500007308 */ /* 0x000e620000000800 */
[----:B----4-:R-:W-:-:S07]  /*54f0*/  FFMA R36, R33, R36, 1 ;  /* 0x3f80000021247423 */ /* 0x010fce0000000024 */
[----:B------:R-:W2:Y:S01]  /*5500*/  MUFU.EX2 R110, R110 ;  /* 0x0000006e006e7308 */ /* 0x000ea20000000800 */
[----:B---3--:R-:W-:Y:S01]  /*5510*/  FFMA R35, R35, R108, 1 ;  /* 0x3f80000023237423 */ /* 0x008fe2000000006c */
[----:B-1----:R-:W-:Y:S01]  /*5520*/  FFMA R96, R67, R0, 1 ;  /* 0x3f80000043607423 */ /* 0x002fe20000000000 */
[----:B--2---:R-:W-:Y:S01]  /*5530*/  FFMA R69, R69, R110, 1 ;  /* 0x3f80000045457423 */ /* 0x004fe2000000006e */
[----:B------:R-:W-:Y:S06]  /*5540*/  @P2 BRA `(.L_x_112) ;  /* 0x0000000000142947 */ /* 0x000fec0003800000 */
[----:B------:R-:W-:Y:S01]  /*5550*/  IMAD.MOV.U32 R3, RZ, RZ, R37 ;  /* 0x000000ffff037224 */ /* 0x000fe200078e0025 */
[----:B------:R-:W-:-:S07]  /*5560*/  MOV R94, 0x5580 ;  /* 0x00005580005e7802 */ /* 0x000fce0000000f00 */
[----:B------:R-:W-:Y:S05]  /*5570*/  CALL.REL.NOINC `($__internal_0_$__cuda_sm20_rcp_rn_f32_slowpath) ;  /* 0x0000008400b07944 */ /* 0x000fea0003c00000 */
[----:B------:R-:W-:Y:S01]  /*5580*/  MOV R24, R0 ;  /* 0x0000000000187202 */ /* 0x000fe20000000f00 */
[----:B------:R-:W-:Y:S06]  /*5590*/  BRA `(.L_x_113) ;  /* 0x0000000000107947 */ /* 0x000fec0003800000 */
.L_x_112:
[----:B------:R-:W1:Y:S02]  /*55a0*/  MUFU.RCP R24, R37 ;  /* 0x0000002500187308 */ /* 0x000e640000001000 */
[----:B-1----:R-:W-:-:S04]  /*55b0*/  FFMA R0, R37, R24, -1 ;  /* 0xbf80000025007423 */ /* 0x002fc80000000018 */
[----:B------:R-:W-:-:S04]  /*55c0*/  FADD.FTZ R3, -R0, -RZ ;  /* 0x800000ff00037221 */ /* 0x000fc80000010100 */
[----:B------:R-:W-:-:S07]  /*55d0*/  FFMA R24, R24, R3, R24 ;  /* 0x0000000318187223 */ /* 0x000fce0000000018 */
.L_x_113:
[----:B------:R-:W-:Y:S05]  /*55e0*/  BSYNC B1 ;  /* 0x0000000000017941 */ /* 0x000fea0003800000 */
.L_x_111:
        /* <DEDUP_REMOVED lines=10> */
.L_x_115:
[----:B------:R-:W1:Y:S02]  /*5690*/  MUFU.RCP R13, R38 ;  /* 0x00000026000d7308 */ /* 0x000e640000001000 */
[----:B-1----:R-:W-:-:S04]  /*56a0*/  FFMA R0, R38, R13, -1 ;  /* 0xbf80000026007423 */ /* 0x002fc8000000000d */
[----:B------:R-:W-:-:S04]  /*56b0*/  FADD.FTZ R0, -R0, -RZ ;  /* 0x800000ff00007221 */ /* 0x000fc80000010100 */
[----:B------:R-:W-:-:S07]  /*56c0*/  FFMA R13, R13, R0, R13 ;  /* 0x000000000d0d7223 */ /* 0x000fce000000000d */
.L_x_116:
[----:B------:R-:W-:Y:S05]  /*56d0*/  BSYNC B1 ;  /* 0x0000000000017941 */ /* 0x000fea0003800000 */
.L_x_114:
        /* <DEDUP_REMOVED lines=10> */
.L_x_118:
[----:B------:R-:W1:Y:S02]  /*5780*/  MUFU.RCP R25, R116 ;  /* 0x0000007400197308 */ /* 0x000e640000001000 */
[----:B-1----:R-:W-:-:S04]  /*5790*/  FFMA R0, R116, R25, -1 ;  /* 0xbf80000074007423 */ /* 0x002fc80000000019 */
[----:B------:R-:W-:-:S04]  /*57a0*/  FADD.FTZ R0, -R0, -RZ ;  /* 0x800000ff00007221 */ /* 0x000fc80000010100 */
[----:B------:R-:W-:-:S07]  /*57b0*/  FFMA R25, R25, R0, R25 ;  /* 0x0000000019197223 */ /* 0x000fce0000000019 */
.L_x_119:
[----:B------:R-:W-:Y:S05]  /*57c0*/  BSYNC B1 ;  /* 0x0000000000017941 */ /* 0x000fea0003800000 */
.L_x_117:
        /* <DEDUP_REMOVED lines=10> */
.L_x_121:
[----:B------:R-:W1:Y:S02]  /*5870*/  MUFU.RCP R26, R23 ;  /* 0x00000017001a7308 */ /* 0x000e640000001000 */
[----:B-1----:R-:W-:-:S04]  /*5880*/  FFMA R0, R23, R26, -1 ;  /* 0xbf80000017007423 */ /* 0x002fc8000000001a */
[----:B------:R-:W-:-:S04]  /*5890*/  FADD.FTZ R3, -R0, -RZ ;  /* 0x800000ff00037221 */ /* 0x000fc80000010100 */
[----:B------:R-:W-:-:S07]  /*58a0*/  FFMA R26, R26, R3, R26 ;  /* 0x000000031a1a7223 */ /* 0x000fce000000001a */
.L_x_122:
[----:B------:R-:W-:Y:S05]  /*58b0*/  BSYNC B1 ;  /* 0x0000000000017941 */ /* 0x000fea0003800000 */
.L_x_120:
        /* <DEDUP_REMOVED lines=10> */
.L_x_124:
[----:B------:R-:W1:Y:S02]  /*5960*/  MUFU.RCP R15, R28 ;  /* 0x0000001c000f7308 */ /* 0x000e640000001000 */
[----:B-1----:R-:W-:-:S04]  /*5970*/  FFMA R0, R28, R15, -1 ;  /* 0xbf8000001c007423 */ /* 0x002fc8000000000f */
[----:B------:R-:W-:-:S04]  /*5980*/  FADD.FTZ R0, -R0, -RZ ;  /* 0x800000ff00007221 */ /* 0x000fc80000010100 */
[----:B------:R-:W-:-:S07]  /*5990*/  FFMA R15, R15, R0, R15 ;  /* 0x000000000f0f7223 */ /* 0x000fce000000000f */
.L_x_125:
[----:B------:R-:W-:Y:S05]  /*59a0*/  BSYNC B1 ;  /* 0x0000000000017941 */ /* 0x000fea0003800000 */
.L_x_123:
        /* <DEDUP_REMOVED lines=10> */
.L_x_127:
[----:B------:R-:W1:Y:S02]  /*5a50*/  MUFU.RCP R28, R31 ;  /* 0x0000001f001c7308 */ /* 0x000e640000001000 */
[----:B-1----:R-:W-:-:S04]  /*5a60*/  FFMA R0, R31, R28, -1 ;  /* 0xbf8000001f007423 */ /* 0x002fc8000000001c */
[----:B------:R-:W-:-:S04]  /*5a70*/  FADD.FTZ R3, -R0, -RZ ;  /* 0x800000ff00037221 */ /* 0x000fc80000010100 */
[----:B------:R-:W-:-:S07]  /*5a80*/  FFMA R28, R28, R3, R28 ;  /* 0x000000031c1c7223 */ /* 0x000fce000000001c */
.L_x_128:
[----:B------:R-:W-:Y:S05]  /*5a90*/  BSYNC B1 ;  /* 0x0000000000017941 */ /* 0x000fea0003800000 */
.L_x_126:
        /* <DEDUP_REMOVED lines=10> */
.L_x_130:
[----:B------:R-:W1:Y:S02]  /*5b40*/  MUFU.RCP R27, R30 ;  /* 0x0000001e001b7308 */ /* 0x000e640000001000 */
[----:B-1----:R-:W-:-:S04]  /*5b50*/  FFMA R0, R30, R27, -1 ;  /* 0xbf8000001e007423 */ /* 0x002fc8000000001b */
[----:B------:R-:W-:-:S04]  /*5b60*/  FADD.FTZ R0, -R0, -RZ ;  /* 0x800000ff00007221 */ /* 0x000fc80000010100 */
[----:B------:R-:W-:-:S07]  /*5b70*/  FFMA R27, R27, R0, R27 ;  /* 0x000000001b1b7223 */ /* 0x000fce000000001b */
.L_x_131:
[----:B------:R-:W-:Y:S05]  /*5b80*/  BSYNC B1 ;  /* 0x0000000000017941 */ /* 0x000fea0003800000 */
.L_x_129:
        /* <DEDUP_REMOVED lines=10> */
.L_x_133:
[----:B------:R-:W1:Y:S02]  /*5c30*/  MUFU.RCP R30, R39 ;  /* 0x00000027001e7308 */ /* 0x000e640000001000 */
[----:B-1----:R-:W-:-:S04]  /*5c40*/  FFMA R0, R39, R30, -1 ;  /* 0xbf80000027007423 */ /* 0x002fc8000000001e */
[----:B------:R-:W-:-:S04]  /*5c50*/  FADD.FTZ R3, -R0, -RZ ;  /* 0x800000ff00037221 */ /* 0x000fc80000010100 */
[----:B------:R-:W-:-:S07]  /*5c60*/  FFMA R30, R30, R3, R30 ;  /* 0x000000031e1e7223 */ /* 0x000fce000000001e */
.L_x_134:
[----:B------:R-:W-:Y:S05]  /*5c70*/  BSYNC B1 ;  /* 0x0000000000017941 */ /* 0x000fea0003800000 */
.L_x_132:
        /* <DEDUP_REMOVED lines=10> */
.L_x_136:
[----:B------:R-:W1:Y:S02]  /*5d20*/  MUFU.RCP R21, R32 ;  /* 0x0000002000157308 */ /* 0x000e640000001000 */
[----:B-1----:R-:W-:-:S04]  /*5d30*/  FFMA R0, R32, R21, -1 ;  /* 0xbf80000020007423 */ /* 0x002fc80000000015 */
[----:B------:R-:W-:-:S04]  /*5d40*/  FADD.FTZ R0, -R0, -RZ ;  /* 0x800000ff00007221 */ /* 0x000fc80000010100 */
[----:B------:R-:W-:-:S07]  /*5d50*/  FFMA R21, R21, R0, R21 ;  /* 0x0000000015157223 */ /* 0x000fce0000000015 */
.L_x_137:
[----:B------:R-:W-:Y:S05]  /*5d60*/  BSYNC B1 ;  /* 0x0000000000017941 */ /* 0x000fea0003800000 */
.L_x_135:
        /* <DEDUP_REMOVED lines=10> */
.L_x_139:
[----:B------:R-:W1:Y:S02]  /*5e10*/  MUFU.RCP R32, R29 ;  /* 0x0000001d00207308 */ /* 0x000e640000001000 */
[----:B-1----:R-:W-:-:S04]  /*5e20*/  FFMA R0, R29, R32, -1 ;  /* 0xbf8000001d007423 */ /* 0x002fc80000000020 */
[----:B------:R-:W-:-:S04]  /*5e30*/  FADD.FTZ R3, -R0, -RZ ;  /* 0x800000ff00037221 */ /* 0x000fc80000010100 */
[----:B------:R-:W-:-:S07]  /*5e40*/  FFMA R32, R32, R3, R32 ;  /* 0x0000000320207223 */ /* 0x000fce0000000020 */
.L_x_140:
[----:B------:R-:W-:Y:S05]  /*5e50*/  BSYNC B1 ;  /* 0x0000000000017941 */ /* 0x000fea0003800000 */
.L_x_138:
        /* <DEDUP_REMOVED lines=10> */
.L_x_142:
[----:B------:R-:W1:Y:S02]  /*5f00*/  MUFU.RCP R23, R34 ;  /* 0x0000002200177308 */ /* 0x000e640000001000 */
[----:B-1----:R-:W-:-:S04]  /*5f10*/  FFMA R0, R34, R23, -1 ;  /* 0xbf80000022007423 */ /* 0x002fc80000000017 */
[----:B------:R-:W-:-:S04]  /*5f20*/  FADD.FTZ R0, -R0, -RZ ;  /* 0x800000ff00007221 */ /* 0x000fc80000010100 */
[----:B------:R-:W-:-:S07]  /*5f30*/  FFMA R23, R23, R0, R23 ;  /* 0x0000000017177223 */ /* 0x000fce0000000017 */
.L_x_143:
[----:B------:R-:W-:Y:S05]  /*5f40*/  BSYNC B1 ;  /* 0x0000000000017941 */ /* 0x000fea0003800000 */
.L_x_141:
        /* <DEDUP_REMOVED lines=10> */
.L_x_145:
[----:B------:R-:W1:Y:S02]  /*5ff0*/  MUFU.RCP R34, R65 ;  /* 0x0000004100227308 */ /* 0x000e640000001000 */
[----:B-1----:R-:W-:-:S04]  /*6000*/  FFMA R0, R65, R34, -1 ;  /* 0xbf80000041007423 */ /* 0x002fc80000000022 */
[----:B------:R-:W-:-:S04]  /*6010*/  FADD.FTZ R3, -R0, -RZ ;  /* 0x800000ff00037221 */ /* 0x000fc80000010100 */
[----:B------:R-:W-:-:S07]  /*6020*/  FFMA R34, R34, R3, R34 ;  /* 0x0000000322227223 */ /* 0x000fce0000000022 */
.L_x_146:
[----:B------:R-:W-:Y:S05]  /*6030*/  BSYNC B1 ;  /* 0x0000000000017941 */ /* 0x000fea0003800000 */
.L_x_144:
        /* <DEDUP_REMOVED lines=10> */
.L_x_148:
[----:B------:R-:W1:Y:S02]  /*60e0*/  MUFU.RCP R29, R36 ;  /* 0x00000024001d7308 */ /* 0x000e640000001000 */
[----:B-1----:R-:W-:-:S04]  /*60f0*/  FFMA R0, R36, R29, -1 ;  /* 0xbf80000024007423 */ /* 0x002fc8000000001d */
[----:B------:R-:W-:-:S04]  /*6100*/  FADD.FTZ R0, -R0, -RZ ;  /* 0x800000ff00007221 */ /* 0x000fc80000010100 */
[----:B------:R-:W-:-:S07]  /*6110*/  FFMA R29, R29, R0, R29 ;  /* 0x000000001d1d7223 */ /* 0x000fce000000001d */
.L_x_149:
[----:B------:R-:W-:Y:S05]  /*6120*/  BSYNC B1 ;  /* 0x0000000000017941 */ /* 0x000fea0003800000 */
.L_x_147:
        /* <DEDUP_REMOVED lines=10> */
.L_x_151:
[----:B------:R-:W1:Y:S02]  /*61d0*/  MUFU.RCP R36, R35 ;  /* 0x0000002300247308 */ /* 0x000e640000001000 */
[----:B-1----:R-:W-:-:S04]  /*61e0*/  FFMA R0, R35, R36, -1 ;  /* 0xbf80000023007423 */ /* 0x002fc80000000024 */
[----:B------:R-:W-:-:S04]  /*61f0*/  FADD.FTZ R3, -R0, -RZ ;  /* 0x800000ff00037221 */ /* 0x000fc80000010100 */
[----:B------:R-:W-:-:S07]  /*6200*/  FFMA R36, R36, R3, R36 ;  /* 0x0000000324247223 */ /* 0x000fce0000000024 */
.L_x_152:
[----:B------:R-:W-:Y:S05]  /*6210*/  BSYNC B1 ;  /* 0x0000000000017941 */ /* 0x000fea0003800000 */
.L_x_150:
        /* <DEDUP_REMOVED lines=10> */
.L_x_154:
[----:B------:R-:W1:Y:S02]  /*62c0*/  MUFU.RCP R31, R96 ;  /* 0x00000060001f7308 */ /* 0x000e640000001000 */
[----:B-1----:R-:W-:-:S04]  /*62d0*/  FFMA R0, R96, R31, -1 ;  /* 0xbf80000060007423 */ /* 0x002fc8000000001f */
[----:B------:R-:W-:-:S04]  /*62e0*/  FADD.FTZ R0, -R0, -RZ ;  /* 0x800000ff00007221 */ /* 0x000fc80000010100 */
[----:B------:R-:W-:-:S07]  /*62f0*/  FFMA R31, R31, R0, R31 ;  /* 0x000000001f1f7223 */ /* 0x000fce000000001f */
.L_x_155:
[----:B------:R-:W-:Y:S05]  /*6300*/  BSYNC B1 ;  /* 0x0000000000017941 */ /* 0x000fea0003800000 */
.L_x_153:
[----:B------:R-:W-:-:S05]  /*6310*/  VIADD R0, R69, 0x1800000 ;  /* 0x0180000045007836 */ /* 0x000fca0000000000 */
[----:B------:R-:W-:-:S04]  /*6320*/  LOP3.LUT R0, R0, 0x7f800000, RZ, 0xc0, !PT ;  /* 0x7f80000000007812 */ /* 0x000fc800078ec0ff */
[----:B------:R-:W-:-:S13]  /*6330*/  ISETP.GT.U32.AND P2, PT, R0, 0x1ffffff, PT ;  /* 0x01ffffff0000780c */ /* 0x000fda0003f44070 */
[----:B------:R-:W-:Y:S05]  /*6340*/  @P2 BRA `(.L_x_156) ;  /* 0x0000000000102947 */ /* 0x000fea0003800000 */
[----:B------:R-:W-:Y:S02]  /*6350*/  MOV R3, R69 ;  /* 0x0000004500037202 */ /* 0x000fe40000000f00 */
[----:B------:R-:W-:-:S07]  /*6360*/  MOV R94, 0x6380 ;  /* 0x00006380005e7802 */ /* 0x000fce0000000f00 */
[----:B------:R-:W-:Y:S05]  /*6370*/  CALL.REL.NOINC `($__internal_0_$__cuda_sm20_rcp_rn_f32_slowpath) ;  /* 0x0000007800307944 */ /* 0x000fea0003c00000 */
[----:B------:R-:W-:Y:S05]  /*6380*/  BRA `(.L_x_157) ;  /* 0x0000000000107947 */ /* 0x000fea0003800000 */
.L_x_156:
[----:B------:R-:W1:Y:S02]  /*6390*/  MUFU.RCP R0, R69 ;  /* 0x0000004500007308 */ /* 0x000e640000001000 */
[----:B-1----:R-:W-:-:S04]  /*63a0*/  FFMA R3, R69, R0, -1 ;  /* 0xbf80000045037423 */ /* 0x002fc80000000000 */
[----:B------:R-:W-:-:S04]  /*63b0*/  FADD.FTZ R3, -R3, -RZ ;  /* 0x800000ff03037221 */ /* 0x000fc80000010100 */
[----:B------:R-:W-:-:S07]  /*63c0*/  FFMA R0, R0, R3, R0 ;  /* 0x0000000300007223 */ /* 0x000fce0000000000 */
.L_x_157:
[----:B------:R-:W-:Y:S01]  /*63d0*/  F2FP.BF16.F32.PACK_AB R25, R26, R25 ;  /* 0x000000191a19723e */ /* 0x000fe200000010ff */
[----:B------:R-:W-:Y:S05]  /*63e0*/  WARPSYNC.ALL ;  /* 0x0000000000007948 */ /* 0x000fea0003800000 */
[----:B------:R-:W-:Y:S01]  /*63f0*/  F2FP.BF16.F32.PACK_AB R24, R13, R24 ;  /* 0x000000180d18723e */ /* 0x000fe200000010ff */
[----:B------:R-:W-:Y:S01]  /*6400*/  BSSY B0, `(.L_x_158) ;  /* 0x000001b000007945 */ /* 0x000fe20003800000 */
[----:B------:R-:W-:Y:S02]  /*6410*/  F2FP.BF16.F32.PACK_AB R26, R28, R15 ;  /* 0x0000000f1c1a723e */ /* 0x000fe400000010ff */
[----:B------:R-:W-:-:S02]  /*6420*/  F2FP.BF16.F32.PACK_AB R27, R30, R27 ;  /* 0x0000001b1e1b723e */ /* 0x000fc400000010ff */
[----:B------:R-:W-:Y:S02]  /*6430*/  F2FP.BF16.F32.PACK_AB R33, R34, R23 ;  /* 0x000000172221723e */ /* 0x000fe400000010ff */
[----:B------:R-:W-:Y:S01]  /*6440*/  F2FP.BF16.F32.PACK_AB R35, R0, R31 ;  /* 0x0000001f0023723e */ /* 0x000fe200000010ff */
[----:B------:R1:W-:Y:S01]  /*6450*/  STSM.16.M88.4 [R9+0x2200], R24 ;  /* 0x0022001809007844 */ /* 0x0003e20000000200 */
[----:B------:R-:W-:Y:S02]  /*6460*/  F2FP.BF16.F32.PACK_AB R32, R32, R21 ;  /* 0x000000152020723e */ /* 0x000fe400000010ff */
[----:B------:R-:W-:Y:S02]  /*6470*/  F2FP.BF16.F32.PACK_AB R34, R36, R29 ;  /* 0x0000001d2422723e */ /* 0x000fe400000010ff */
[----:B------:R-:W-:-:S05]  /*6480*/  IADD3 R0, R70, 0x2200, R9 ;  /* 0x0000220046007810 */ /* 0x000fca0007ffe009 */
        /* <DEDUP_REMOVED lines=11> */
[----:B------:R-:W-:Y:S02]  /*6540*/  UIADD3 UR4, UR52, 0x2200, URZ ;  /* 0x0000220034047890 */ /* 0x000fe4000fffe03f */
[----:B------:R-:W-:Y:S01]  /*6550*/  UIADD3.X UR9, URZ, UR55, URZ, UP0, !UPT ;  /* 0x000000373f097290 */ /* 0x000fe200087fe43f */
[----:B------:R-:W-:Y:S01]  /*6560*/  UMOV UR5, UR45 ;  /* 0x0000002d00057c82 */ /* 0x000fe20008000000 */
[----:B------:R-:W-:-:S07]  /*6570*/  UMOV UR7, UR47 ;  /* 0x0000002f00077c82 */ /* 0x000fce0008000000 */
[----:B------:R2:W-:Y:S01]  /*6580*/  UTMASTG.3D [UR4], [UR8] ;  /* 0x00000004080073b5 */ /* 0x0005e20008010000 */
[----:B------:R0:W-:Y:S01]  /*6590*/  UTMACMDFLUSH ;  /* 0x00000000000079b7 */ /* 0x0001e20000000000 */
[----:B--2---:R-:W-:-:S04]  /*65a0*/  DEPBAR.LE SB0, 0x1 ;  /* 0x000080400000791a */ /* 0x004fc80000000000 */
.L_x_159:
[----:B------:R-:W-:Y:S05]  /*65b0*/  BSYNC B0 ;  /* 0x0000000000007941 */ /* 0x000fea0003800000 */
.L_x_158:
[----:B------:R-:W-:Y:S06]  /*65c0*/  BAR.SYNC.DEFER_BLOCKING 0x1, 0x100 ;  /* 0x0044000000007b1d */ /* 0x000fec0000010000 */
[----:B------:R-:W-:Y:S04]  /*65d0*/  BSSY B0, `(.L_x_160) ;  /* 0x0000009000007945 */ /* 0x000fe80003800000 */
[----:B------:R-:W-:Y:S05]  /*65e0*/  @P0 BRA `(.L_x_161) ;  /* 0x00000000001c0947 */ /* 0x000fea0003800000 */
[----:B------:R-:W-:-:S13]  /*65f0*/  ISETP.NE.AND P2, PT, R102, 0x3, PT ;  /* 0x000000036600780c */ /* 0x000fda0003f45270 */
[----:B------:R-:W-:Y:S05]  /*6600*/  @!P2 BRA `(.L_x_162) ;  /* 0x000000000004a947 */ /* 0x000fea0003800000 */
[----:B------:R-:W-:Y:S01]  /*6610*/  BPT.TRAP 0x1 ;  /* 0x000000040000795c */ /* 0x000fe20000300000 */
.L_x_162:
[----:B------:R-:W-:-:S04]  /*6620*/  ULEA UR4, UR42, UR52, 0x3 ;  /* 0x000000342a047291 */ /* 0x000fc8000f8e183f */
[----:B------:R-:W-:-:S04]  /*6630*/  UIADD3 UR4, UR4, 0x60, URZ ;  /* 0x0000006004047890 */ /* 0x000fc8000fffe03f */
[----:B------:R-:W-:-:S09]  /*6640*/  UPRMT UR4, UR51, 0x654, UR4 ;  /* 0x0000065433047896 */ /* 0x000fd20008000004 */
[----:B------:R-:W-:Y:S03]  /*6650*/  SYNCS.ARRIVE.TRANS64.RED.A1T0 RZ, [UR4], RZ ;  /* 0x000000ffffff79a7 */ /* 0x000fe60008100404 */
.L_x_161:
[----:B------:R-:W-:Y:S05]  /*6660*/  BSYNC B0 ;  /* 0x0000000000007941 */ /* 0x000fea0003800000 */
.L_x_160:
[----:B------:R-:W-:Y:S01]  /*6670*/  UIADD3 UR42, UR42, 0x1, URZ ;  /* 0x000000012a2a7890 */ /* 0x000fe2000fffe03f */
[----:B------:R-:W-:Y:S01]  /*6680*/  BSSY B0, `(.L_x_163) ;  /* 0x000003a000007945 */ /* 0x000fe20003800000 */
[----:B------:R-:W-:Y:S02]  /*6690*/  IMAD.MOV.U32 R13, RZ, RZ, R89 ;  /* 0x000000ffff0d7224 */ /* 0x000fe400078e0059 */
[----:B------:R-:W-:-:S04]  /*66a0*/  UISETP.NE.AND UP0, UPT, UR42, 0x4, UPT ;  /* 0x000000042a00788c */ /* 0x000fc8000bf05270 */
[----:B------:R-:W-:Y:S01]  /*66b0*/  USEL UR42, UR42, URZ, UP0 ;  /* 0x0000003f2a2a7287 */ /* 0x000fe20008000000 */
[----:B------:R-:W-:Y:S11]  /*66c0*/  @P0 BRA `(.L_x_164) ;  /* 0x0000000000d40947 */ /* 0x000ff60003800000 */
[----:B------:R-:W-:-:S13]  /*66d0*/  ISETP.NE.AND P2, PT, R102, 0x3, PT ;  /* 0x000000036600780c */ /* 0x000fda0003f45270 */
[----:B------:R-:W-:Y:S05]  /*66e0*/  @!P2 BRA `(.L_x_165) ;  /* 0x000000000004a947 */ /* 0x000fea0003800000 */
[----:B------:R-:W-:Y:S01]  /*66f0*/  BPT.TRAP 0x1 ;  /* 0x000000040000795c */ /* 0x000fe20000300000 */
.L_x_165:
[C---:B-1----:R-:W-:Y:S01]  /*6700*/  LEA R0, R4.reuse, UR52, 0x3 ;  /* 0x0000003404007c11 */ /* 0x042fe2000f8e18ff */
[----:B------:R-:W-:Y:S01]  /*6710*/  BSSY B1, `(.L_x_166) ;  /* 0x0000007000017945 */ /* 0x000fe20003800000 */
[----:B------:R-:W-:Y:S02]  /*6720*/  SHF.L.U32 R3, R89, 0x1f, RZ ;  /* 0x0000001f59037819 */ /* 0x000fe400000006ff */
[----:B------:R-:W-:Y:S02]  /*6730*/  IADD3 R26, R4, 0x1, RZ ;  /* 0x00000001041a7810 */ /* 0x000fe40007ffe0ff */
[----:B------:R-:W1:Y:S02]  /*6740*/  SYNCS.PHASECHK.TRANS64.TRYWAIT P3, [R0+URZ+0x40], R3 ;  /* 0x00004003000075a7 */ /* 0x000e64000806017f */
[----:B------:R-:W-:-:S04]  /*6750*/  ISETP.NE.AND P2, PT, R26, 0x4, PT ;  /* 0x000000041a00780c */ /* 0x000fc80003f45270 */
[----:B------:R-:W-:Y:S01]  /*6760*/  SEL R24, RZ, 0x1, P2 ;  /* 0x00000001ff187807 */ /* 0x000fe20001000000 */
[----:B-1----:R-:W-:Y:S08]  /*6770*/  @!P3 BRA `(.L_x_167) ;  /* 0x0000006c00c4b947 */ /* 0x002ff00003800000 */
.L_x_357:
[----:B------:R-:W-:Y:S05]  /*6780*/  BSYNC B1 ;  /* 0x0000000000017941 */ /* 0x000fea0003800000 */
.L_x_166:
[----:B------:R-:W-:Y:S05]  /*6790*/  @P1 BRA `(.L_x_168) ;  /* 0x0000000000981947 */ /* 0x000fea0003800000 */
[----:B------:R-:W-:Y:S01]  /*67a0*/  IMAD R8, R4, 0x2000, R11 ;  /* 0x0000200004087824 */ /* 0x000fe200078e020b */
[----:B------:R-:W-:Y:S05]  /*67b0*/  WARPSYNC.ALL ;  /* 0x0000000000007948 */ /* 0x000fea0003800000 */
[C---:B-1----:R-:W-:Y:S01]  /*67c0*/  IADD3 R0, R8.reuse, 0x20, RZ ;  /* 0x0000002008007810 */ /* 0x042fe20007ffe0ff */
[----:B------:R-:W-:Y:S01]  /*67d0*/  @P6 VIADD R0, R8, 0xffffffe0 ;  /* 0xffffffe008006836 */ /* 0x000fe20000000000 */
[----:B------:R-:W1:Y:S04]  /*67e0*/  LDSM.16.M88.4 R4, [R8] ;  /* 0x000000000804783b */ /* 0x000e680000000200 */
[----:B------:R-:W2:Y:S01]  /*67f0*/  LDSM.16.M88.4 R28, [R0] ;  /* 0x00000000001c783b */ /* 0x000ea20000000200 */
[C---:B-1----:R-:W-:Y:S01]  /*6800*/  IMAD.U32 R15, R5.reuse, 0x10000, RZ ;  /* 0x00010000050f7824 */ /* 0x042fe200078e00ff */
[----:B------:R-:W-:Y:S01]  /*6810*/  LOP3.LUT R5, R5, 0xffff0000, RZ, 0xc0, !PT ;  /* 0xffff000005057812 */ /* 0x000fe200078ec0ff */
[C---:B------:R-:W-:Y:S01]  /*6820*/  IMAD.U32 R25, R7.reuse, 0x10000, RZ ;  /* 0x0001000007197824 */ /* 0x040fe200078e00ff */
[----:B------:R-:W-:Y:S01]  /*6830*/  LOP3.LUT R7, R7, 0xffff0000, RZ, 0xc0, !PT ;  /* 0xffff000007077812 */ /* 0x000fe200078ec0ff */
[----:B--2---:R-:W-:Y:S01]  /*6840*/  IMAD.U32 R35, R29, 0x10000, RZ ;  /* 0x000100001d237824 */ /* 0x004fe200078e00ff */
[----:B------:R-:W-:Y:S01]  /*6850*/  SHF.L.U32 R57, R31, 0x10, RZ ;  /* 0x000000101f397819 */ /* 0x000fe200000006ff */
[----:B------:R-:W-:Y:S01]  /*6860*/  FMUL R12, R90, R5 ;  /* 0x000000055a0c7220 */ /* 0x000fe20000400000 */
[----:B------:R-:W-:Y:S01]  /*6870*/  SHF.L.U32 R3, R4, 0x10, RZ ;  /* 0x0000001004037819 */ /* 0x000fe200000006ff */
[----:B------:R-:W-:Y:S01]  /*6880*/  FMUL R58, R90, R7 ;  /* 0x000000075a3a7220 */ /* 0x000fe20000400000 */
[----:B------:R-:W-:Y:S01]  /*6890*/  LOP3.LUT R13, R4, 0xffff0000, RZ, 0xc0, !PT ;  /* 0xffff0000040d7812 */ /* 0x000fe200078ec0ff */
        /* <DEDUP_REMOVED lines=8> */
[C---:B------:R-:W-:Y:S01]  /*6920*/  FMUL R14, R90.reuse, R21 ;  /* 0x000000155a0e7220 */ /* 0x040fe20000400000 */
[----:B------:R-:W-:Y:S01]  /*6930*/  LOP3.LUT R29, R29, 0xffff0000, RZ, 0xc0, !PT ;  /* 0xffff00001d1d7812 */ /* 0x000fe200078ec0ff */
[----:B------:R-:W-:Y:S01]  /*6940*/  FMUL R20, R90, R23 ;  /* 0x000000175a147220 */ /* 0x000fe20000400000 */
[----:B------:R-:W-:Y:S01]  /*6950*/  SHF.L.U32 R37, R30, 0x10, RZ ;  /* 0x000000101e257819 */ /* 0x000fe200000006ff */
        /* <DEDUP_REMOVED lines=9> */
[----:B------:R-:W-:-:S07]  /*69f0*/  FMUL R68, R90, R31 ;  /* 0x0000001f5a447220 */ /* 0x000fce0000400000 */
.L_x_168:
[----:B------:R-:W-:Y:S02]  /*6a00*/  LOP3.LUT R13, R89, R24, RZ, 0x3c, !PT ;  /* 0x00000018590d7212 */ /* 0x000fe400078e3cff */
[----:B------:R-:W-:-:S07]  /*6a10*/  SEL R4, R26, RZ, P2 ;  /* 0x000000ff1a047207 */ /* 0x000fce0001000000 */
.L_x_164:
[----:B------:R-:W-:Y:S05]  /*6a20*/  BSYNC B0 ;  /* 0x0000000000007941 */ /* 0x000fea0003800000 */
.L_x_163:
[----:B------:R-:W-:Y:S02]  /*6a30*/  IMAD.MOV.U32 R67, RZ, RZ, 0x3bbb989d ;  /* 0x3bbb989dff437424 */ /* 0x000fe400078e00ff */
[C---:B------:R-:W-:Y:S01]  /*6a40*/  FFMA R74, R91.reuse, R74, R10 ;  /* 0x0000004a5b4a7223 */ /* 0x040fe2000000000a */
[----:B------:R-:W-:Y:S01]  /*6a50*/  MOV R94, 0x437c0000 ;  /* 0x437c0000005e7802 */ /* 0x000fe20000000f00 */
[C---:B------:R-:W-:Y:S01]  /*6a60*/  FFMA R75, R91.reuse, R75, R12 ;  /* 0x0000004b5b4b7223 */ /* 0x040fe2000000000c */
[C---:B------:R-:W-:Y:S01]  /*6a70*/  FFMA R76, R91.reuse, R76, R14 ;  /* 0x0000004c5b4c7223 */ /* 0x040fe2000000000e */
[----:B------:R-:W-:Y:S01]  /*6a80*/  FFMA.SAT R21, -R74, R67, 0.5 ;  /* 0x3f0000004a157423 */ /* 0x000fe20000002143 */
[----:B------:R-:W-:Y:S01]  /*6a90*/  FFMA R77, R91, R77, R20 ;  /* 0x0000004d5b4d7223 */ /* 0x000fe20000000014 */
[-C--:B-1----:R-:W-:Y:S01]  /*6aa0*/  FFMA.SAT R25, -R75, R67.reuse, 0.5 ;  /* 0x3f0000004b197423 */ /* 0x082fe20000002143 */
[-C--:B------:R-:W-:Y:S01]  /*6ab0*/  FFMA.SAT R27, -R76, R67.reuse, 0.5 ;  /* 0x3f0000004c1b7423 */ /* 0x080fe20000002143 */
[----:B------:R-:W-:Y:S01]  /*6ac0*/  FFMA.RM R21, R21, R94, 12582913 ;  /* 0x4b40000115157423 */ /* 0x000fe2000000405e */
[----:B------:R-:W-:Y:S01]  /*6ad0*/  FFMA R78, R91, R78, R56 ;  /* 0x0000004e5b4e7223 */ /* 0x000fe20000000038 */
[-C--:B------:R-:W-:Y:S01]  /*6ae0*/  FFMA.RM R25, R25, R94.reuse, 12582913 ;  /* 0x4b40000119197423 */ /* 0x080fe2000000405e */
[----:B------:R-:W-:Y:S01]  /*6af0*/  FFMA.RM R27, R27, R94, 12582913 ;  /* 0x4b4000011b1b7423 */ /* 0x000fe2000000405e */
[----:B------:R-:W-:Y:S01]  /*6b00*/  FADD R23, R21, -12583039 ;  /* 0xcb40007f15177421 */ /* 0x000fe20000000000 */
[-C--:B------:R-:W-:Y:S01]  /*6b10*/  FFMA.SAT R30, -R77, R67.reuse, 0.5 ;  /* 0x3f0000004d1e7423 */ /* 0x080fe20000002143 */
[----:B------:R-:W-:Y:S01]  /*6b20*/  FADD R26, R25, -12583039 ;  /* 0xcb40007f191a7421 */ /* 0x000fe20000000000 */
[----:B------:R-:W-:Y:S01]  /*6b30*/  FFMA R72, R91, R72, R6 ;  /* 0x000000485b487223 */ /* 0x000fe20000000006 */
[----:B------:R-:W-:Y:S01]  /*6b40*/  FFMA R23, -R74, 1.4426950216293334961, -R23 ;  /* 0x3fb8aa3b4a177823 */ /* 0x000fe20000000917 */
[----:B------:R-:W-:Y:S01]  /*6b50*/  FADD R29, R27, -12583039 ;  /* 0xcb40007f1b1d7421 */ /* 0x000fe20000000000 */
[-C--:B------:R-:W-:Y:S01]  /*6b60*/  FFMA.SAT R32, -R78, R67.reuse, 0.5 ;  /* 0x3f0000004e207423 */ /* 0x080fe20000002143 */
[----:B------:R-:W-:Y:S01]  /*6b70*/  FFMA.RM R31, R30, R94, 12582913 ;  /* 0x4b4000011e1f7423 */ /* 0x000fe2000000405e */
[----:B------:R-:W-:Y:S01]  /*6b80*/  FFMA R23, -R74, 1.925963033500011079e-08, R23 ;  /* 0x32a570604a177823 */ /* 0x000fe20000000117 */
[----:B------:R-:W-:Y:S01]  /*6b90*/  FFMA.SAT R0, -R72, R67, 0.5 ;  /* 0x3f00000048007423 */ /* 0x000fe20000002143 */
[----:B------:R-:W-:Y:S01]  /*6ba0*/  FFMA R28, -R75, 1.4426950216293334961, -R26 ;  /* 0x3fb8aa3b4b1c7823 */ /* 0x000fe2000000091a */
[C---:B------:R-:W-:Y:S01]  /*6bb0*/  FFMA R79, R91.reuse, R79, R58 ;  /* 0x0000004f5b4f7223 */ /* 0x040fe2000000003a */
[----:B------:R1:W-:Y:S01]  /*6bc0*/  MUFU.EX2 R26, R23 ;  /* 0x00000017001a7308 */ /* 0x0003e20000000800 */
[----:B------:R-:W-:Y:S01]  /*6bd0*/  FFMA R29, -R76, 1.4426950216293334961, -R29 ;  /* 0x3fb8aa3b4c1d7823 */ /* 0x000fe2000000091d */
[----:B------:R-:W-:Y:S01]  /*6be0*/  FFMA R80, R91, R80, R60 ;  /* 0x000000505b507223 */ /* 0x000fe2000000003c */
[----:B------:R-:W-:Y:S01]  /*6bf0*/  FADD R30, R31, -12583039 ;  /* 0xcb40007f1f1e7421 */ /* 0x000fe20000000000 */
[-C--:B------:R-:W-:Y:S01]  /*6c00*/  FFMA.RM R0, R0, R94.reuse, 12582913 ;  /* 0x4b40000100007423 */ /* 0x080fe2000000405e */
[----:B------:R-:W-:Y:S01]  /*6c10*/  FFMA.SAT R34, -R79, R67, 0.5 ;  /* 0x3f0000004f227423 */ /* 0x000fe20000002143 */
[C---:B------:R-:W-:Y:S01]  /*6c20*/  FFMA R81, R91.reuse, R81, R62 ;  /* 0x000000515b517223 */ /* 0x040fe2000000003e */
[----:B------:R-:W-:Y:S01]  /*6c30*/  FFMA R29, -R76, 1.925963033500011079e-08, R29 ;  /* 0x32a570604c1d7823 */ /* 0x000fe2000000011d */
[----:B------:R-:W-:Y:S01]  /*6c40*/  FFMA R73, R91, R73, R8 ;  /* 0x000000495b497223 */ /* 0x000fe20000000008 */
[-C--:B-1----:R-:W-:Y:S01]  /*6c50*/  FFMA.RM R23, R32, R94.reuse, 12582913 ;  /* 0x4b40000120177423 */ /* 0x082fe2000000405e */
[-C--:B------:R-:W-:Y:S01]  /*6c60*/  FFMA.SAT R36, -R80, R67.reuse, 0.5 ;  /* 0x3f00000050247423 */ /* 0x080fe20000002143 */
[----:B------:R-:W-:Y:S01]  /*6c70*/  FADD R3, R0, -12583039 ;  /* 0xcb40007f00037421 */ /* 0x000fe20000000000 */
[----:B------:R-:W-:Y:S01]  /*6c80*/  FFMA R32, -R77, 1.4426950216293334961, -R30 ;  /* 0x3fb8aa3b4d207823 */ /* 0x000fe2000000091e */
[----:B------:R-:W-:Y:S01]  /*6c90*/  FADD R33, R23, -12583039 ;  /* 0xcb40007f17217421 */ /* 0x000fe20000000000 */
[-C--:B------:R-:W-:Y:S01]  /*6ca0*/  FFMA.RM R35, R34, R94.reuse, 12582913 ;  /* 0x4b40000122237423 */ /* 0x080fe2000000405e */
[-C--:B------:R-:W-:Y:S01]  /*6cb0*/  FFMA.SAT R37, -R81, R67.reuse, 0.5 ;  /* 0x3f00000051257423 */ /* 0x080fe20000002143 */
[----:B------:R1:W-:Y:S01]  /*6cc0*/  MUFU.EX2 R30, R29 ;  /* 0x0000001d001e7308 */ /* 0x0003e20000000800 */
[----:B------:R-:W-:Y:S01]  /*6cd0*/  FFMA.SAT R15, -R73, R67, 0.5 ;  /* 0x3f000000490f7423 */ /* 0x000fe20000002143 */
[----:B------:R-:W-:Y:S01]  /*6ce0*/  FFMA R33, -R78, 1.4426950216293334961, -R33 ;  /* 0x3fb8aa3b4e217823 */ /* 0x000fe20000000921 */
[----:B------:R-:W-:Y:S01]  /*6cf0*/  FFMA R3, -R72, 1.4426950216293334961, -R3 ;  /* 0x3fb8aa3b48037823 */ /* 0x000fe20000000903 */
[----:B------:R-:W-:Y:S01]  /*6d00*/  FADD R34, R35, -12583039 ;  /* 0xcb40007f23227421 */ /* 0x000fe20000000000 */
[----:B------:R-:W-:Y:S01]  /*6d10*/  FFMA.RM R39, R37, R94, 12582913 ;  /* 0x4b40000125277423 */ /* 0x000fe2000000405e */
[----:B------:R-:W-:Y:S01]  /*6d20*/  FFMA R82, R91, R82, R5 ;  /* 0x000000525b527223 */ /* 0x000fe20000000005 */
[-C--:B------:R-:W-:Y:S01]  /*6d30*/  FFMA.RM R15, R15, R94.reuse, 12582913 ;  /* 0x4b4000010f0f7423 */ /* 0x080fe2000000405e */
[----:B------:R-:W-:Y:S01]  /*6d40*/  FFMA R33, -R78, 1.925963033500011079e-08, R33 ;  /* 0x32a570604e217823 */ /* 0x000fe20000000121 */
[-C--:B-1----:R-:W-:Y:S01]  /*6d50*/  FFMA.RM R29, R36, R94.reuse, 12582913 ;  /* 0x4b400001241d7423 */ /* 0x082fe2000000405e */
[----:B------:R-:W-:Y:S01]  /*6d60*/  FFMA R83, R91, R83, R64 ;  /* 0x000000535b537223 */ /* 0x000fe20000000040 */
[----:B------:R-:W-:Y:S01]  /*6d70*/  FFMA R3, -R72, 1.925963033500011079e-08, R3 ;  /* 0x32a5706048037823 */ /* 0x000fe20000000103 */
[----:B------:R-:W-:Y:S01]  /*6d80*/  FADD R38, R39, -12583039 ;  /* 0xcb40007f27267421 */ /* 0x000fe20000000000 */
[----:B------:R-:W-:Y:S01]  /*6d90*/  FADD R37, R29, -12583039 ;  /* 0xcb40007f1d257421 */ /* 0x000fe20000000000 */
[----:B------:R-:W-:Y:S01]  /*6da0*/  FFMA R36, -R79, 1.4426950216293334961, -R34 ;  /* 0x3fb8aa3b4f247823 */ /* 0x000fe20000000922 */
[----:B------:R-:W-:Y:S01]  /*6db0*/  FFMA.SAT R57, -R82, R67, 0.5 ;  /* 0x3f00000052397423 */ /* 0x000fe20000002143 */
[----:B------:R-:W-:Y:S01]  /*6dc0*/  FADD R24, R15, -12583039 ;  /* 0xcb40007f0f187421 */ /* 0x000fe20000000000 */
[----:B------:R1:W-:Y:S01]  /*6dd0*/  MUFU.EX2 R34, R33 ;  /* 0x0000002100227308 */ /* 0x0003e20000000800 */
[C---:B------:R-:W-:Y:S01]  /*6de0*/  FFMA R37, -R80.reuse, 1.4426950216293334961, -R37 ;  /* 0x3fb8aa3b50257823 */ /* 0x040fe20000000925 */
[----:B------:R-:W-:Y:S01]  /*6df0*/  FFMA R38, -R81, 1.4426950216293334961, -R38 ;  /* 0x3fb8aa3b51267823 */ /* 0x000fe20000000926 */
[----:B------:R-:W-:Y:S01]  /*6e00*/  FFMA.RM R57, R57, R94, 12582913 ;  /* 0x4b40000139397423 */ /* 0x000fe2000000405e */
[----:B------:R-:W-:Y:S01]  /*6e10*/  FFMA R24, -R73, 1.4426950216293334961, -R24 ;  /* 0x3fb8aa3b49187823 */ /* 0x000fe20000000918 */
[----:B------:R-:W-:Y:S01]  /*6e20*/  FFMA R37, -R80, 1.925963033500011079e-08, R37 ;  /* 0x32a5706050257823 */ /* 0x000fe20000000125 */
[C---:B------:R-:W-:Y:S01]  /*6e30*/  FFMA R84, R91.reuse, R84, R66 ;  /* 0x000000545b547223 */ /* 0x040fe20000000042 */
[----:B------:R-:W-:Y:S01]  /*6e40*/  FFMA R85, R91, R85, R92 ;  /* 0x000000555b557223 */ /* 0x000fe2000000005c */
[----:B------:R-:W2:Y:S01]  /*6e50*/  MUFU.EX2 R3, R3 ;  /* 0x0000000300037308 */ /* 0x000ea20000000800 */
[----:B-1----:R-:W-:Y:S01]  /*6e60*/  FFMA.SAT R33, -R83, R67, 0.5 ;  /* 0x3f00000053217423 */ /* 0x002fe20000002143 */
[C---:B------:R-:W-:Y:S01]  /*6e70*/  FFMA R86, R91.reuse, R86, R7 ;  /* 0x000000565b567223 */ /* 0x040fe20000000007 */
[----:B------:R-:W-:Y:S01]  /*6e80*/  FFMA R87, R91, R87, R68 ;  /* 0x000000575b577223 */ /* 0x000fe20000000044 */
[----:B------:R-:W-:Y:S01]  /*6e90*/  FFMA R81, -R81, 1.925963033500011079e-08, R38 ;  /* 0x32a5706051517823 */ /* 0x000fe20000000126 */
[-C--:B------:R-:W-:Y:S01]  /*6ea0*/  FFMA.RM R59, R33, R94.reuse, 12582913 ;  /* 0x4b400001213b7423 */ /* 0x080fe2000000405e */
[----:B------:R-:W-:Y:S01]  /*6eb0*/  FADD R33, R57, -12583039 ;  /* 0xcb40007f39217421 */ /* 0x000fe20000000000 */
[----:B------:R-:W-:Y:S01]  /*6ec0*/  FFMA R24, -R73, 1.925963033500011079e-08, R24 ;  /* 0x32a5706049187823 */ /* 0x000fe20000000118 */
[----:B------:R1:W-:Y:S01]  /*6ed0*/  MUFU.EX2 R38, R37 ;  /* 0x0000002500267308 */ /* 0x0003e20000000800 */
[----:B------:R-:W-:Y:S01]  /*6ee0*/  FADD R74, R59, -12583039 ;  /* 0xcb40007f3b4a7421 */ /* 0x000fe20000000000 */
[-C--:B------:R-:W-:Y:S01]  /*6ef0*/  FFMA.SAT R61, -R85, R67.reuse, 0.5 ;  /* 0x3f000000553d7423 */ /* 0x080fe20000002143 */
[-C--:B------:R-:W-:Y:S01]  /*6f00*/  FFMA.SAT R65, -R86, R67.reuse, 0.5 ;  /* 0x3f00000056417423 */ /* 0x080fe20000002143 */
[----:B------:R-:W-:Y:S01]  /*6f10*/  FFMA R33, -R82, 1.4426950216293334961, -R33 ;  /* 0x3fb8aa3b52217823 */ /* 0x000fe20000000921 */
[----:B------:R-:W-:Y:S01]  /*6f20*/  FFMA R74, -R83, 1.4426950216293334961, -R74 ;  /* 0x3fb8aa3b534a7823 */ /* 0x000fe2000000094a */
[-C--:B------:R-:W-:Y:S01]  /*6f30*/  FFMA.RM R63, R61, R94.reuse, 12582913 ;  /* 0x4b4000013d3f7423 */ /* 0x080fe2000000405e */
[-C--:B------:R-:W-:Y:S01]  /*6f40*/  FFMA.RM R65, R65, R94.reuse, 12582913 ;  /* 0x4b40000141417423 */ /* 0x080fe2000000405e */
[----:B------:R-:W3:Y:S01]  /*6f50*/  MUFU.EX2 R24, R24 ;  /* 0x0000001800187308 */ /* 0x000ee20000000800 */
[-C--:B-1----:R-:W-:Y:S01]  /*6f60*/  FFMA.SAT R37, -R84, R67.reuse, 0.5 ;  /* 0x3f00000054257423 */ /* 0x082fe20000002143 */
[----:B------:R-:W-:Y:S01]  /*6f70*/  FFMA.SAT R67, -R87, R67, 0.5 ;  /* 0x3f00000057437423 */ /* 0x000fe20000002143 */
[----:B------:R-:W-:Y:S01]  /*6f80*/  FFMA R33, -R82, 1.925963033500011079e-08, R33 ;  /* 0x32a5706052217823 */ /* 0x000fe20000000121 */
[----:B------:R-:W-:Y:S01]  /*6f90*/  SHF.L.U32 R0, R0, 0x17, RZ ;  /* 0x0000001700007819 */ /* 0x000fe200000006ff */
[-C--:B------:R-:W-:Y:S01]  /*6fa0*/  FFMA.RM R37, R37, R94.reuse, 12582913 ;  /* 0x4b40000125257423 */ /* 0x080fe2000000405e */
[----:B------:R-:W-:Y:S01]  /*6fb0*/  FFMA.RM R67, R67, R94, 12582913 ;  /* 0x4b40000143437423 */ /* 0x000fe2000000405e */
[----:B------:R-:W-:Y:S01]  /*6fc0*/  FFMA R83, -R83, 1.925963033500011079e-08, R74 ;  /* 0x32a5706053537823 */ /* 0x000fe2000000014a */
[----:B------:R-:W-:Y:S01]  /*6fd0*/  FADD R78, R63, -12583039 ;  /* 0xcb40007f3f4e7421 */ /* 0x000fe20000000000 */
[----:B------:R1:W-:Y:S01]  /*6fe0*/  MUFU.EX2 R74, R33 ;  /* 0x00000021004a7308 */ /* 0x0003e20000000800 */
[----:B------:R-:W-:Y:S01]  /*6ff0*/  FADD R80, R67, -12583039 ;  /* 0xcb40007f43507421 */ /* 0x000fe20000000000 */
[----:B------:R-:W-:Y:S01]  /*7000*/  FADD R61, R37, -12583039 ;  /* 0xcb40007f253d7421 */ /* 0x000fe20000000000 */
[----:B--2---:R-:W-:Y:S01]  /*7010*/  FFMA R82, R0, R3, 1 ;  /* 0x3f80000000527423 */ /* 0x004fe20000000003 */
[----:B------:R-:W-:Y:S01]  /*7020*/  FFMA R78, -R85, 1.4426950216293334961, -R78 ;  /* 0x3fb8aa3b554e7823 */ /* 0x000fe2000000094e */
[----:B------:R-:W-:Y:S01]  /*7030*/  FFMA R80, -R87, 1.4426950216293334961, -R80 ;  /* 0x3fb8aa3b57507823 */ /* 0x000fe20000000950 */
[----:B------:R-:W-:Y:S01]  /*7040*/  FFMA R61, -R84, 1.4426950216293334961, -R61 ;  /* 0x3fb8aa3b543d7823 */ /* 0x000fe2000000093d */
[----:B------:R-:W-:-:S02]  /*7050*/  VIADD R3, R82, 0x1800000 ;  /* 0x0180000052037836 */ /* 0x000fc40000000000 */
[----:B------:R-:W-:Y:S01]  /*7060*/  FFMA R28, -R75, 1.925963033500011079e-08, R28 ;  /* 0x32a570604b1c7823 */ /* 0x000fe2000000011c */
[----:B-1----:R-:W-:Y:S01]  /*7070*/  FADD R33, R65, -12583039 ;  /* 0xcb40007f41217421 */ /* 0x002fe20000000000 */
[----:B------:R-:W-:Y:S01]  /*7080*/  FFMA R32, -R77, 1.925963033500011079e-08, R32 ;  /* 0x32a570604d207823 */ /* 0x000fe20000000120 */
[----:B------:R-:W-:Y:S01]  /*7090*/  FFMA R36, -R79, 1.925963033500011079e-08, R36 ;  /* 0x32a570604f247823 */ /* 0x000fe20000000124 */
[----:B------:R-:W-:Y:S01]  /*70a0*/  FFMA R80, -R87, 1.925963033500011079e-08, R80 ;  /* 0x32a5706057507823 */ /* 0x000fe20000000150 */
[----:B------:R-:W-:Y:S01]  /*70b0*/  FFMA R33, -R86, 1.4426950216293334961, -R33 ;  /* 0x3fb8aa3b56217823 */ /* 0x000fe20000000921 */
[----:B------:R-:W-:Y:S02]  /*70c0*/  IMAD.SHL.U32 R15, R15, 0x800000, RZ ;  /* 0x008000000f0f7824 */ /* 0x000fe400078e00ff */
[----:B------:R-:W-:Y:S01]  /*70d0*/  FFMA R61, -R84, 1.925963033500011079e-08, R61 ;  /* 0x32a57060543d7823 */ /* 0x000fe2000000013d */
[----:B------:R-:W-:Y:S01]  /*70e0*/  FFMA R85, -R85, 1.925963033500011079e-08, R78 ;  /* 0x32a5706055557823 */ /* 0x000fe2000000014e */
[----:B------:R-:W-:Y:S01]  /*70f0*/  FFMA R33, -R86, 1.925963033500011079e-08, R33 ;  /* 0x32a5706056217823 */ /* 0x000fe20000000121 */
[----:B------:R-:W-:Y:S01]  /*7100*/  LOP3.LUT R3, R3, 0x7f800000, RZ, 0xc0, !PT ;  /* 0x7f80000003037812 */ /* 0x000fe200078ec0ff */
[----:B------:R-:W1:Y:S01]  /*7110*/  MUFU.EX2 R72, R81 ;  /* 0x0000005100487308 */ /* 0x000e620000000800 */
[----:B---3--:R-:W-:Y:S01]  /*7120*/  FFMA R69, R15, R24, 1 ;  /* 0x3f8000000f457423 */ /* 0x008fe20000000018 */
[----:B------:R-:W-:Y:S01]  /*7130*/  SHF.L.U32 R39, R39, 0x17, RZ ;  /* 0x0000001727277819 */ /* 0x000fe200000006ff */
[----:B------:R-:W-:Y:S01]  /*7140*/  IMAD.SHL.U32 R27, R27, 0x800000, RZ ;  /* 0x008000001b1b7824 */ /* 0x000fe200078e00ff */
[----:B------:R-:W-:Y:S01]  /*7150*/  ISETP.GT.U32.AND P2, PT, R3, 0x1ffffff, PT ;  /* 0x01ffffff0300780c */ /* 0x000fe20003f44070 */
[----:B------:R-:W-:Y:S01]  /*7160*/  IMAD.SHL.U32 R35, R35, 0x800000, RZ ;  /* 0x0080000023237824 */ /* 0x000fe200078e00ff */
[----:B------:R-:W-:Y:S01]  /*7170*/  SHF.L.U32 R21, R21, 0x17, RZ ;  /* 0x0000001715157819 */ /* 0x000fe200000006ff */
[----:B------:R-:W-:Y:S01]  /*7180*/  IMAD.SHL.U32 R37, R37, 0x800000, RZ ;  /* 0x0080000025257824 */ /* 0x000fe200078e00ff */
[----:B------:R-:W2:Y:S01]  /*7190*/  MUFU.EX2 R28, R28 ;  /* 0x0000001c001c7308 */ /* 0x000ea20000000800 */
[----:B------:R-:W-:Y:S01]  /*71a0*/  SHF.L.U32 R25, R25, 0x17, RZ ;  /* 0x0000001719197819 */ /* 0x000fe200000006ff */
[----:B------:R-:W-:Y:S01]  /*71b0*/  IMAD.SHL.U32 R67, R67, 0x800000, RZ ;  /* 0x0080000043437824 */ /* 0x000fe200078e00ff */
[----:B------:R-:W-:Y:S01]  /*71c0*/  SHF.L.U32 R31, R31, 0x17, RZ ;  /* 0x000000171f1f7819 */ /* 0x000fe200000006ff */
[----:B------:R-:W-:Y:S01]  /*71d0*/  BSSY B1, `(.L_x_169) ;  /* 0x0000026000017945 */ /* 0x000fe20003800000 */
[----:B------:R-:W-:Y:S01]  /*71e0*/  SHF.L.U32 R23, R23, 0x17, RZ ;  /* 0x0000001717177819 */ /* 0x000fe200000006ff */
[----:B------:R-:W-:Y:S01]  /*71f0*/  FFMA R26, R21, R26, 1 ;  /* 0x3f800000151a7423 */ /* 0x000fe2000000001a */
[----:B------:R-:W-:Y:S01]  /*7200*/  SHF.L.U32 R29, R29, 0x17, RZ ;  /* 0x000000171d1d7819 */ /* 0x000fe200000006ff */
[----:B------:R-:W3:Y:S01]  /*7210*/  MUFU.EX2 R32, R32 ;  /* 0x0000002000207308 */ /* 0x000ee20000000800 */
[----:B------:R-:W-:Y:S01]  /*7220*/  SHF.L.U32 R57, R57, 0x17, RZ ;  /* 0x0000001739397819 */ /* 0x000fe200000006ff */
[----:B-1----:R-:W-:Y:S01]  /*7230*/  FFMA R39, R39, R72, 1 ;  /* 0x3f80000027277423 */ /* 0x002fe20000000048 */
[----:B------:R-:W-:Y:S01]  /*7240*/  SHF.L.U32 R59, R59, 0x17, RZ ;  /* 0x000000173b3b7819 */ /* 0x000fe200000006ff */
[----:B------:R-:W-:Y:S01]  /*7250*/  FFMA R30, R27, R30, 1 ;  /* 0x3f8000001b1e7423 */ /* 0x000fe2000000001e */
[----:B------:R-:W-:Y:S01]  /*7260*/  SHF.L.U32 R63, R63, 0x17, RZ ;  /* 0x000000173f3f7819 */ /* 0x000fe200000006ff */
[----:B------:R-:W-:Y:S01]  /*7270*/  FFMA R34, R23, R34, 1 ;  /* 0x3f80000017227423 */ /* 0x000fe20000000022 */
[----:B------:R-:W-:Y:S01]  /*7280*/  SHF.L.U32 R65, R65, 0x17, RZ ;  /* 0x0000001741417819 */ /* 0x000fe200000006ff */
[----:B------:R-:W1:Y:S01]  /*7290*/  MUFU.EX2 R36, R36 ;  /* 0x0000002400247308 */ /* 0x000e620000000800 */
[----:B--2---:R-:W-:Y:S01]  /*72a0*/  FFMA R25, R25, R28, 1 ;  /* 0x3f80000019197423 */ /* 0x004fe2000000001c */
[----:B------:R-:W-:Y:S01]  /*72b0*/  FFMA R38, R29, R38, 1 ;  /* 0x3f8000001d267423 */ /* 0x000fe20000000026 */
[----:B------:R-:W-:-:S05]  /*72c0*/  FFMA R74, R57, R74, 1 ;  /* 0x3f800000394a7423 */ /* 0x000fca000000004a */
[----:B------:R-:W-:Y:S01]  /*72d0*/  MUFU.EX2 R76, R83 ;  /* 0x00000053004c7308 */ /* 0x000fe20000000800 */
[----:B---3--:R-:W-:-:S07]  /*72e0*/  FFMA R31, R31, R32, 1 ;  /* 0x3f8000001f1f7423 */ /* 0x008fce0000000020 */
[----:B------:R-:W2:Y:S01]  /*72f0*/  MUFU.EX2 R78, R61 ;  /* 0x0000003d004e7308 */ /* 0x000ea20000000800 */
[----:B-1----:R-:W-:-:S07]  /*7300*/  FFMA R35, R35, R36, 1 ;  /* 0x3f80000023237423 */ /* 0x002fce0000000024 */
[----:B------:R-:W1:Y:S08]  /*7310*/  MUFU.EX2 R0, R85 ;  /* 0x0000005500007308 */ /* 0x000e700000000800 */
[----:B------:R3:W4:Y:S01]  /*7320*/  MUFU.EX2 R24, R33 ;  /* 0x0000002100187308 */ /* 0x0007220000000800 */
[----:B--2---:R-:W-:-:S07]  /*7330*/  FFMA R78, R37, R78, 1 ;  /* 0x3f800000254e7423 */ /* 0x004fce000000004e */
[----:B------:R-:W2:Y:S01]  /*7340*/  MUFU.EX2 R80, R80 ;  /* 0x0000005000507308 */ /* 0x000ea20000000800 */
[----:B---3--:R-:W-:Y:S01]  /*7350*/  FFMA R33, R59, R76, 1 ;  /* 0x3f8000003b217423 */ /* 0x008fe2000000004c */
[----:B-1----:R-:W-:Y:S01]  /*7360*/  FFMA R63, R63, R0, 1 ;  /* 0x3f8000003f3f7423 */ /* 0x002fe20000000000 */
[----:B----4-:R-:W-:Y:S01]  /*7370*/  FFMA R72, R65, R24, 1 ;  /* 0x3f80000041487423 */ /* 0x010fe20000000018 */
[----:B--2---:R-:W-:Y:S01]  /*7380*/  FFMA R67, R67, R80, 1 ;  /* 0x3f80000043437423 */ /* 0x004fe20000000050 */
[----:B------:R-:W-:Y:S06]  /*7390*/  @P2 BRA `(.L_x_170) ;  /* 0x0000000000142947 */ /* 0x000fec0003800000 */
[----:B------:R-:W-:Y:S02]  /*73a0*/  MOV R3, R82 ;  /* 0x0000005200037202 */ /* 0x000fe40000000f00 */
[----:B------:R-:W-:-:S07]  /*73b0*/  MOV R94, 0x73d0 ;  /* 0x000073d0005e7802 */ /* 0x000fce0000000f00 */
[----:B------:R-:W-:Y:S05]  /*73c0*/  CALL.REL.NOINC `($__internal_0_$__cuda_sm20_rcp_rn_f32_slowpath) ;  /* 0x00000068001c7944 */ /* 0x000fea0003c00000 */
[----:B------:R-:W-:Y:S01]  /*73d0*/  MOV R15, R0 ;  /* 0x00000000000f7202 */ /* 0x000fe20000000f00 */
[----:B------:R-:W-:Y:S06]  /*73e0*/  BRA `(.L_x_171) ;  /* 0x0000000000107947 */ /* 0x000fec0003800000 */
.L_x_170:
[----:B------:R-:W1:Y:S02]  /*73f0*/  MUFU.RCP R15, R82 ;  /* 0x00000052000f7308 */ /* 0x000e640000001000 */
[----:B-1----:R-:W-:-:S04]  /*7400*/  FFMA R0, R82, R15, -1 ;  /* 0xbf80000052007423 */ /* 0x002fc8000000000f */
[----:B------:R-:W-:-:S04]  /*7410*/  FADD.FTZ R0, -R0, -RZ ;  /* 0x800000ff00007221 */ /* 0x000fc80000010100 */
[----:B------:R-:W-:-:S07]  /*7420*/  FFMA R15, R15, R0, R15 ;  /* 0x000000000f0f7223 */ /* 0x000fce000000000f */
.L_x_171:
[----:B------:R-:W-:Y:S05]  /*7430*/  BSYNC B1 ;  /* 0x0000000000017941 */ /* 0x000fea0003800000 */
.L_x_169:
        /* <DEDUP_REMOVED lines=8> */
[----:B------:R-:W-:Y:S01]  /*74c0*/  MOV R24, R0 ;  /* 0x0000000000187202 */ /* 0x000fe20000000f00 */
[----:B------:R-:W-:Y:S06]  /*74d0*/  BRA `(.L_x_174) ;  /* 0x0000000000107947 */ /* 0x000fec0003800000 */
.L_x_173:
[----:B------:R-:W1:Y:S02]  /*74e0*/  MUFU.RCP R24, R69 ;  /* 0x0000004500187308 */ /* 0x000e640000001000 */
[----:B-1----:R-:W-:-:S04]  /*74f0*/  FFMA R0, R69, R24, -1 ;  /* 0xbf80000045007423 */ /* 0x002fc80000000018 */
[----:B------:R-:W-:-:S04]  /*7500*/  FADD.FTZ R3, -R0, -RZ ;  /* 0x800000ff00037221 */ /* 0x000fc80000010100 */
[----:B------:R-:W-:-:S07]  /*7510*/  FFMA R24, R24, R3, R24 ;  /* 0x0000000318187223 */ /* 0x000fce0000000018 */
.L_x_174:
[----:B------:R-:W-:Y:S05]  /*7520*/  BSYNC B1 ;  /* 0x0000000000017941 */ /* 0x000fea0003800000 */
.L_x_172:
        /* <DEDUP_REMOVED lines=10> */
.L_x_176:
[----:B------:R-:W1:Y:S02]  /*75d0*/  MUFU.RCP R21, R26 ;  /* 0x0000001a00157308 */ /* 0x000e640000001000 */
[----:B-1----:R-:W-:-:S04]  /*75e0*/  FFMA R0, R26, R21, -1 ;  /* 0xbf8000001a007423 */ /* 0x002fc80000000015 */
[----:B------:R-:W-:-:S04]  /*75f0*/  FADD.FTZ R0, -R0, -RZ ;  /* 0x800000ff00007221 */ /* 0x000fc80000010100 */
[----:B------:R-:W-:-:S07]  /*7600*/  FFMA R21, R21, R0, R21 ;  /* 0x0000000015157223 */ /* 0x000fce0000000015 */
.L_x_177:
[----:B------:R-:W-:Y:S05]  /*7610*/  BSYNC B1 ;  /* 0x0000000000017941 */ /* 0x000fea0003800000 */
.L_x_175:
        /* <DEDUP_REMOVED lines=10> */
.L_x_179:
[----:B------:R-:W1:Y:S02]  /*76c0*/  MUFU.RCP R26, R25 ;  /* 0x00000019001a7308 */ /* 0x000e640000001000 */
[----:B-1----:R-:W-:-:S04]  /*76d0*/  FFMA R0, R25, R26, -1 ;  /* 0xbf80000019007423 */ /* 0x002fc8000000001a */
[----:B------:R-:W-:-:S04]  /*76e0*/  FADD.FTZ R3, -R0, -RZ ;  /* 0x800000ff00037221 */ /* 0x000fc80000010100 */
[----:B------:R-:W-:-:S07]  /*76f0*/  FFMA R26, R26, R3, R26 ;  /* 0x000000031a1a7223 */ /* 0x000fce000000001a */
.L_x_180:
[----:B------:R-:W-:Y:S05]  /*7700*/  BSYNC B1 ;  /* 0x0000000000017941 */ /* 0x000fea0003800000 */
.L_x_178:
        /* <DEDUP_REMOVED lines=10> */
.L_x_182:
[----:B------:R-:W1:Y:S02]  /*77b0*/  MUFU.RCP R23, R30 ;  /* 0x0000001e00177308 */ /* 0x000e640000001000 */
[----:B-1----:R-:W-:-:S04]  /*77c0*/  FFMA R0, R30, R23, -1 ;  /* 0xbf8000001e007423 */ /* 0x002fc80000000017 */
[----:B------:R-:W-:-:S04]  /*77d0*/  FADD.FTZ R0, -R0, -RZ ;  /* 0x800000ff00007221 */ /* 0x000fc80000010100 */
[----:B------:R-:W-:-:S07]  /*77e0*/  FFMA R23, R23, R0, R23 ;  /* 0x0000000017177223 */ /* 0x000fce0000000017 */
.L_x_183:
[----:B------:R-:W-:Y:S05]  /*77f0*/  BSYNC B1 ;  /* 0x0000000000017941 */ /* 0x000fea0003800000 */
.L_x_181:
        /* <DEDUP_REMOVED lines=10> */
.L_x_185:
[----:B------:R-:W1:Y:S02]  /*78a0*/  MUFU.RCP R28, R31 ;  /* 0x0000001f001c7308 */ /* 0x000e640000001000 */
[----:B-1----:R-:W-:-:S04]  /*78b0*/  FFMA R0, R31, R28, -1 ;  /* 0xbf8000001f007423 */ /* 0x002fc8000000001c */
[----:B------:R-:W-:-:S04]  /*78c0*/  FADD.FTZ R3, -R0, -RZ ;  /* 0x800000ff00037221 */ /* 0x000fc80000010100 */
[----:B------:R-:W-:-:S07]  /*78d0*/  FFMA R28, R28, R3, R28 ;  /* 0x000000031c1c7223 */ /* 0x000fce000000001c */
.L_x_186:
[----:B------:R-:W-:Y:S05]  /*78e0*/  BSYNC B1 ;  /* 0x0000000000017941 */ /* 0x000fea0003800000 */
.L_x_184:
        /* <DEDUP_REMOVED lines=10> */
.L_x_188:
[----:B------:R-:W1:Y:S02]  /*7990*/  MUFU.RCP R25, R34 ;  /* 0x0000002200197308 */ /* 0x000e640000001000 */
[----:B-1----:R-:W-:-:S04]  /*79a0*/  FFMA R0, R34, R25, -1 ;  /* 0xbf80000022007423 */ /* 0x002fc80000000019 */
[----:B------:R-:W-:-:S04]  /*79b0*/  FADD.FTZ R0, -R0, -RZ ;  /* 0x800000ff00007221 */ /* 0x000fc80000010100 */
[----:B------:R-:W-:-:S07]  /*79c0*/  FFMA R25, R25, R0, R25 ;  /* 0x0000000019197223 */ /* 0x000fce0000000019 */
.L_x_189:
[----:B------:R-:W-:Y:S05]  /*79d0*/  BSYNC B1 ;  /* 0x0000000000017941 */ /* 0x000fea0003800000 */
.L_x_187:
        /* <DEDUP_REMOVED lines=10> */
.L_x_191:
[----:B------:R-:W1:Y:S02]  /*7a80*/  MUFU.RCP R30, R35 ;  /* 0x00000023001e7308 */ /* 0x000e640000001000 */
[----:B-1----:R-:W-:-:S04]  /*7a90*/  FFMA R0, R35, R30, -1 ;  /* 0xbf80000023007423 */ /* 0x002fc8000000001e */
[----:B------:R-:W-:-:S04]  /*7aa0*/  FADD.FTZ R3, -R0, -RZ ;  /* 0x800000ff00037221 */ /* 0x000fc80000010100 */
[----:B------:R-:W-:-:S07]  /*7ab0*/  FFMA R30, R30, R3, R30 ;  /* 0x000000031e1e7223 */ /* 0x000fce000000001e */
.L_x_192:
[----:B------:R-:W-:Y:S05]  /*7ac0*/  BSYNC B1 ;  /* 0x0000000000017941 */ /* 0x000fea0003800000 */
.L_x_190:
        /* <DEDUP_REMOVED lines=10> */
.L_x_194:
[----:B------:R-:W1:Y:S02]  /*7b70*/  MUFU.RCP R27, R38 ;  /* 0x00000026001b7308 */ /* 0x000e640000001000 */
[----:B-1----:R-:W-:-:S04]  /*7b80*/  FFMA R0, R38, R27, -1 ;  /* 0xbf80000026007423 */ /* 0x002fc8000000001b */
[----:B------:R-:W-:-:S04]  /*7b90*/  FADD.FTZ R0, -R0, -RZ ;  /* 0x800000ff00007221 */ /* 0x000fc80000010100 */
[----:B------:R-:W-:-:S07]  /*7ba0*/  FFMA R27, R27, R0, R27 ;  /* 0x000000001b1b7223 */ /* 0x000fce000000001b */
.L_x_195:
[----:B------:R-:W-:Y:S05]  /*7bb0*/  BSYNC B1 ;  /* 0x0000000000017941 */ /* 0x000fea0003800000 */
.L_x_193:
        /* <DEDUP_REMOVED lines=10> */
.L_x_197:
[----:B------:R-:W1:Y:S02]  /*7c60*/  MUFU.RCP R32, R39 ;  /* 0x0000002700207308 */ /* 0x000e640000001000 */
[----:B-1----:R-:W-:-:S04]  /*7c70*/  FFMA R0, R39, R32, -1 ;  /* 0xbf80000027007423 */ /* 0x002fc80000000020 */
[----:B------:R-:W-:-:S04]  /*7c80*/  FADD.FTZ R3, -R0, -RZ ;  /* 0x800000ff00037221 */ /* 0x000fc80000010100 */
[----:B------:R-:W-:-:S07]  /*7c90*/  FFMA R32, R32, R3, R32 ;  /* 0x0000000320207223 */ /* 0x000fce0000000020 */
.L_x_198:
[----:B------:R-:W-:Y:S05]  /*7ca0*/  BSYNC B1 ;  /* 0x0000000000017941 */ /* 0x000fea0003800000 */
.L_x_196:
        /* <DEDUP_REMOVED lines=10> */
.L_x_200:
[----:B------:R-:W1:Y:S02]  /*7d50*/  MUFU.RCP R29, R74 ;  /* 0x0000004a001d7308 */ /* 0x000e640000001000 */
[----:B-1----:R-:W-:-:S04]  /*7d60*/  FFMA R0, R74, R29, -1 ;  /* 0xbf8000004a007423 */ /* 0x002fc8000000001d */
[----:B------:R-:W-:-:S04]  /*7d70*/  FADD.FTZ R0, -R0, -RZ ;  /* 0x800000ff00007221 */ /* 0x000fc80000010100 */
[----:B------:R-:W-:-:S07]  /*7d80*/  FFMA R29, R29, R0, R29 ;  /* 0x000000001d1d7223 */ /* 0x000fce000000001d */
.L_x_201:
[----:B------:R-:W-:Y:S05]  /*7d90*/  BSYNC B1 ;  /* 0x0000000000017941 */ /* 0x000fea0003800000 */
.L_x_199:
        /* <DEDUP_REMOVED lines=10> */
.L_x_203:
[----:B------:R-:W1:Y:S02]  /*7e40*/  MUFU.RCP R34, R33 ;  /* 0x0000002100227308 */ /* 0x000e640000001000 */
[----:B-1----:R-:W-:-:S04]  /*7e50*/  FFMA R0, R33, R34, -1 ;  /* 0xbf80000021007423 */ /* 0x002fc80000000022 */
[----:B------:R-:W-:-:S04]  /*7e60*/  FADD.FTZ R3, -R0, -RZ ;  /* 0x800000ff00037221 */ /* 0x000fc80000010100 */
[----:B------:R-:W-:-:S07]  /*7e70*/  FFMA R34, R34, R3, R34 ;  /* 0x0000000322227223 */ /* 0x000fce0000000022 */
.L_x_204:
[----:B------:R-:W-:Y:S05]  /*7e80*/  BSYNC B1 ;  /* 0x0000000000017941 */ /* 0x000fea0003800000 */
.L_x_202:
        /* <DEDUP_REMOVED lines=10> */
.L_x_206:
[----:B------:R-:W1:Y:S02]  /*7f30*/  MUFU.RCP R31, R78 ;  /* 0x0000004e001f7308 */ /* 0x000e640000001000 */
[----:B-1----:R-:W-:-:S04]  /*7f40*/  FFMA R0, R78, R31, -1 ;  /* 0xbf8000004e007423 */ /* 0x002fc8000000001f */
[----:B------:R-:W-:-:S04]  /*7f50*/  FADD.FTZ R0, -R0, -RZ ;  /* 0x800000ff00007221 */ /* 0x000fc80000010100 */
[----:B------:R-:W-:-:S07]  /*7f60*/  FFMA R31, R31, R0, R31 ;  /* 0x000000001f1f7223 */ /* 0x000fce000000001f */
.L_x_207:
[----:B------:R-:W-:Y:S05]  /*7f70*/  BSYNC B1 ;  /* 0x0000000000017941 */ /* 0x000fea0003800000 */
.L_x_205:
        /* <DEDUP_REMOVED lines=10> */
.L_x_209:
[----:B------:R-:W1:Y:S02]  /*8020*/  MUFU.RCP R36, R63 ;  /* 0x0000003f00247308 */ /* 0x000e640000001000 */
[----:B-1----:R-:W-:-:S04]  /*8030*/  FFMA R0, R63, R36, -1 ;  /* 0xbf8000003f007423 */ /* 0x002fc80000000024 */
[----:B------:R-:W-:-:S04]  /*8040*/  FADD.FTZ R3, -R0, -RZ ;  /* 0x800000ff00037221 */ /* 0x000fc80000010100 */
[----:B------:R-:W-:-:S07]  /*8050*/  FFMA R36, R36, R3, R36 ;  /* 0x0000000324247223 */ /* 0x000fce0000000024 */
.L_x_210:
[----:B------:R-:W-:Y:S05]  /*8060*/  BSYNC B1 ;  /* 0x0000000000017941 */ /* 0x000fea0003800000 */
.L_x_208:
        /* <DEDUP_REMOVED lines=10> */
.L_x_212:
[----:B------:R-:W1:Y:S02]  /*8110*/  MUFU.RCP R33, R72 ;  /* 0x0000004800217308 */ /* 0x000e640000001000 */
[----:B-1----:R-:W-:-:S04]  /*8120*/  FFMA R0, R72, R33, -1 ;  /* 0xbf80000048007423 */ /* 0x002fc80000000021 */
[----:B------:R-:W-:-:S04]  /*8130*/  FADD.FTZ R0, -R0, -RZ ;  /* 0x800000ff00007221 */ /* 0x000fc80000010100 */
[----:B------:R-:W-:-:S07]  /*8140*/  FFMA R33, R33, R0, R33 ;  /* 0x0000000021217223 */ /* 0x000fce0000000021 */
.L_x_213:
[----:B------:R-:W-:Y:S05]  /*8150*/  BSYNC B1 ;  /* 0x0000000000017941 */ /* 0x000fea0003800000 */
.L_x_211:
        /* <DEDUP_REMOVED lines=8> */
.L_x_214:
[----:B------:R-:W1:Y:S02]  /*81e0*/  MUFU.RCP R0, R67 ;  /* 0x0000004300007308 */ /* 0x000e640000001000 */
[----:B-1----:R-:W-:-:S04]  /*81f0*/  FFMA R3, R67, R0, -1 ;  /* 0xbf80000043037423 */ /* 0x002fc80000000000 */
[----:B------:R-:W-:-:S04]  /*8200*/  FADD.FTZ R3, -R3, -RZ ;  /* 0x800000ff03037221 */ /* 0x000fc80000010100 */
[----:B------:R-:W-:-:S07]  /*8210*/  FFMA R0, R0, R3, R0 ;  /* 0x0000000300007223 */ /* 0x000fce0000000000 */
.L_x_215:
[----:B------:R-:W-:Y:S01]  /*8220*/  F2FP.BF16.F32.PACK_AB R75, R30, R25 ;  /* 0x000000191e4b723e */ /* 0x000fe200000010ff */
[----:B------:R-:W-:Y:S05]  /*8230*/  WARPSYNC.ALL ;  /* 0x0000000000007948 */ /* 0x000fea0003800000 */
[----:B------:R-:W-:Y:S01]  /*8240*/  F2FP.BF16.F32.PACK_AB R30, R36, R31 ;  /* 0x0000001f241e723e */ /* 0x000fe200000010ff */
[----:B------:R-:W-:Y:S01]  /*8250*/  BSSY B0, `(.L_x_216) ;  /* 0x000001b000007945 */ /* 0x000fe20003800000 */
[----:B------:R-:W-:Y:S02]  /*8260*/  F2FP.BF16.F32.PACK_AB R72, R24, R15 ;  /* 0x0000000f1848723e */ /* 0x000fe400000010ff */
[----:B------:R-:W-:-:S02]  /*8270*/  F2FP.BF16.F32.PACK_AB R73, R26, R21 ;  /* 0x000000151a49723e */ /* 0x000fc400000010ff */
[----:B------:R-:W-:Y:S02]  /*8280*/  F2FP.BF16.F32.PACK_AB R74, R28, R23 ;  /* 0x000000171c4a723e */ /* 0x000fe400000010ff */
[----:B------:R-:W-:Y:S02]  /*8290*/  F2FP.BF16.F32.PACK_AB R31, R0, R33 ;  /* 0x00000021001f723e */ /* 0x000fe400000010ff */
[----:B------:R-:W-:Y:S01]  /*82a0*/  F2FP.BF16.F32.PACK_AB R28, R32, R27 ;  /* 0x0000001b201c723e */ /* 0x000fe200000010ff */
[----:B------:R1:W-:Y:S01]  /*82b0*/  STSM.16.M88.4 [R9+0x4200], R72 ;  /* 0x0042004809007844 */ /* 0x0003e20000000200 */
        /* <DEDUP_REMOVED lines=20> */
.L_x_217:
[----:B------:R-:W-:Y:S05]  /*8400*/  BSYNC B0 ;  /* 0x0000000000007941 */ /* 0x000fea0003800000 */
.L_x_216:
[----:B------:R-:W-:Y:S06]  /*8410*/  BAR.SYNC.DEFER_BLOCKING 0x1, 0x100 ;  /* 0x0044000000007b1d */ /* 0x000fec0000010000 */
[----:B------:R-:W-:Y:S04]  /*8420*/  BSSY B0, `(.L_x_218) ;  /* 0x0000009000007945 */ /* 0x000fe80003800000 */
[----:B------:R-:W-:Y:S05]  /*8430*/  @P0 BRA `(.L_x_219) ;  /* 0x00000000001c0947 */ /* 0x000fea0003800000 */
[----:B------:R-:W-:-:S13]  /*8440*/  ISETP.NE.AND P2, PT, R102, 0x3, PT ;  /* 0x000000036600780c */ /* 0x000fda0003f45270 */
[----:B------:R-:W-:Y:S05]  /*8450*/  @!P2 BRA `(.L_x_220) ;  /* 0x000000000004a947 */ /* 0x000fea0003800000 */
[----:B------:R-:W-:Y:S01]  /*8460*/  BPT.TRAP 0x1 ;  /* 0x000000040000795c */ /* 0x000fe20000300000 */
.L_x_220:
[----:B------:R-:W-:-:S04]  /*8470*/  ULEA UR4, UR42, UR52, 0x3 ;  /* 0x000000342a047291 */ /* 0x000fc8000f8e183f */
[----:B------:R-:W-:-:S04]  /*8480*/  UIADD3 UR4, UR4, 0x60, URZ ;  /* 0x0000006004047890 */ /* 0x000fc8000fffe03f */
[----:B------:R-:W-:-:S09]  /*8490*/  UPRMT UR4, UR51, 0x654, UR4 ;  /* 0x0000065433047896 */ /* 0x000fd20008000004 */
[----:B------:R-:W-:Y:S03]  /*84a0*/  SYNCS.ARRIVE.TRANS64.RED.A1T0 RZ, [UR4], RZ ;  /* 0x000000ffffff79a7 */ /* 0x000fe60008100404 */
.L_x_219:
[----:B------:R-:W-:Y:S05]  /*84b0*/  BSYNC B0 ;  /* 0x0000000000007941 */ /* 0x000fea0003800000 */
.L_x_218:
[----:B------:R-:W-:Y:S01]  /*84c0*/  UIADD3 UR4, UR42, 0x1, URZ ;  /* 0x000000012a047890 */ /* 0x000fe2000fffe03f */
[----:B------:R-:W-:Y:S03]  /*84d0*/  BSSY B0, `(.L_x_221) ;  /* 0x0000034000007945 */ /* 0x000fe60003800000 */
[----:B------:R-:W-:-:S04]  /*84e0*/  UISETP.NE.AND UP0, UPT, UR4, 0x4, UPT ;  /* 0x000000040400788c */ /* 0x000fc8000bf05270 */
[----:B------:R-:W-:Y:S01]  /*84f0*/  USEL UR42, UR4, URZ, UP0 ;  /* 0x0000003f042a7287 */ /* 0x000fe20008000000 */
[----:B------:R-:W-:Y:S11]  /*8500*/  @P0 BRA `(.L_x_222) ;  /* 0x0000000000c00947 */ /* 0x000ff60003800000 */
[----:B------:R-:W-:-:S13]  /*8510*/  ISETP.NE.AND P2, PT, R102, 0x3, PT ;  /* 0x000000036600780c */ /* 0x000fda0003f45270 */
[----:B------:R-:W-:Y:S05]  /*8520*/  @!P2 BRA `(.L_x_223) ;  /* 0x000000000004a947 */ /* 0x000fea0003800000 */
[----:B------:R-:W-:Y:S01]  /*8530*/  BPT.TRAP 0x1 ;  /* 0x000000040000795c */ /* 0x000fe20000300000 */
.L_x_223:
[----:B-1----:R-:W-:Y:S01]  /*8540*/  SHF.L.U32 R0, R13, 0x1f, RZ ;  /* 0x0000001f0d007819 */ /* 0x002fe200000006ff */
[----:B------:R-:W-:Y:S01]  /*8550*/  BSSY B1, `(.L_x_224) ;  /* 0x0000004000017945 */ /* 0x000fe20003800000 */
[----:B------:R-:W-:-:S04]  /*8560*/  LEA R3, R4, UR52, 0x3 ;  /* 0x0000003404037c11 */ /* 0x000fc8000f8e18ff */
[----:B------:R-:W1:Y:S02]  /*8570*/  SYNCS.PHASECHK.TRANS64.TRYWAIT P2, [R3+URZ+0x40], R0 ;  /* 0x00004000030075a7 */ /* 0x000e64000804017f */
[----:B-1----:R-:W-:Y:S05]  /*8580*/  @!P2 BRA `(.L_x_225) ;  /* 0x000000500054a947 */ /* 0x002fea0003800000 */
.L_x_358:
[----:B------:R-:W-:Y:S05]  /*8590*/  BSYNC B1 ;  /* 0x0000000000017941 */ /* 0x000fea0003800000 */
.L_x_224:
[----:B------:R-:W-:Y:S05]  /*85a0*/  @P1 BRA `(.L_x_222) ;  /* 0x0000000000981947 */ /* 0x000fea0003800000 */
[----:B------:R-:W-:Y:S01]  /*85b0*/  LEA R4, R4, R11, 0xd ;  /* 0x0000000b04047211 */ /* 0x000fe200078e68ff */
[----:B------:R-:W-:Y:S05]  /*85c0*/  WARPSYNC.ALL ;  /* 0x0000000000007948 */ /* 0x000fea0003800000 */
[C---:B-1----:R-:W-:Y:S01]  /*85d0*/  VIADD R0, R4.reuse, 0x20 ;  /* 0x0000002004007836 */ /* 0x042fe20000000000 */
[----:B------:R-:W-:Y:S01]  /*85e0*/  @P6 IADD3 R0, R4, -0x20, RZ ;  /* 0xffffffe004006810 */ /* 0x000fe20007ffe0ff */
[----:B------:R-:W1:Y:S04]  /*85f0*/  LDSM.16.M88.4 R12, [R4] ;  /* 0x00000000040c783b */ /* 0x000e680000000200 */
[----:B------:R-:W2:Y:S01]  /*8600*/  LDSM.16.M88.4 R24, [R0] ;  /* 0x000000000018783b */ /* 0x000ea20000000200 */
[----:B-1----:R-:W-:Y:S01]  /*8610*/  LOP3.LUT R5, R12, 0xffff0000, RZ, 0xc0, !PT ;  /* 0xffff00000c057812 */ /* 0x002fe200078ec0ff */
[----:B------:R-:W-:Y:S01]  /*8620*/  IMAD.U32 R7, R13, 0x10000, RZ ;  /* 0x000100000d077824 */ /* 0x000fe200078e00ff */
[----:B------:R-:W-:-:S02]  /*8630*/  SHF.L.U32 R23, R15, 0x10, RZ ;  /* 0x000000100f177819 */ /* 0x000fc400000006ff */
[----:B--2---:R-:W-:Y:S01]  /*8640*/  SHF.L.U32 R33, R25, 0x10, RZ ;  /* 0x0000001019217819 */ /* 0x004fe200000006ff */
[----:B------:R-:W-:Y:S01]  /*8650*/  IMAD.U32 R39, R27, 0x10000, RZ ;  /* 0x000100001b277824 */ /* 0x000fe200078e00ff */
[----:B------:R-:W-:Y:S01]  /*8660*/  SHF.L.U32 R3, R12, 0x10, RZ ;  /* 0x000000100c037819 */ /* 0x000fe200000006ff */
[----:B------:R-:W-:Y:S01]  /*8670*/  IMAD.U32 R29, R24, 0x10000, RZ ;  /* 0x00010000181d7824 */ /* 0x000fe200078e00ff */
        /* <DEDUP_REMOVED lines=25> */
.L_x_222:
[----:B------:R-:W-:Y:S05]  /*8810*/  BSYNC B0 ;  /* 0x0000000000007941 */ /* 0x000fea0003800000 */
.L_x_221:
[----:B------:R-:W-:Y:S01]  /*8820*/  MOV R57, 0x3bbb989d ;  /* 0x3bbb989d00397802 */ /* 0x000fe20000000f00 */
[C---:B------:R-:W-:Y:S01]  /*8830*/  FFMA R6, R91.reuse, R40, R6 ;  /* 0x000000285b067223 */ /* 0x040fe20000000006 */
[----:B------:R-:W-:Y:S01]  /*8840*/  MOV R59, 0x437c0000 ;  /* 0x437c0000003b7802 */ /* 0x000fe20000000f00 */
[C---:B------:R-:W-:Y:S01]  /*8850*/  FFMA R8, R91.reuse, R41, R8 ;  /* 0x000000295b087223 */ /* 0x040fe20000000008 */
[C---:B------:R-:W-:Y:S01]  /*8860*/  FFMA R10, R91.reuse, R42, R10 ;  /* 0x0000002a5b0a7223 */ /* 0x040fe2000000000a */
[----:B-1----:R-:W-:Y:S01]  /*8870*/  FFMA.SAT R0, -R6, R57, 0.5 ;  /* 0x3f00000006007423 */ /* 0x002fe20000002139 */
[C---:B------:R-:W-:Y:S01]  /*8880*/  FFMA R12, R91.reuse, R43, R12 ;  /* 0x0000002b5b0c7223 */ /* 0x040fe2000000000c */
[-C--:B------:R-:W-:Y:S01]  /*8890*/  FFMA.SAT R4, -R8, R57.reuse, 0.5 ;  /* 0x3f00000008047423 */ /* 0x080fe20000002139 */
[----:B------:R-:W-:Y:S01]  /*88a0*/  FFMA.SAT R13, -R10, R57, 0.5 ;  /* 0x3f0000000a0d7423 */ /* 0x000fe20000002139 */
[-C--:B------:R-:W-:Y:S01]  /*88b0*/  FFMA.RM R0, R0, R59.reuse, 12582913 ;  /* 0x4b40000100007423 */ /* 0x080fe2000000403b */
[----:B------:R-:W-:Y:S01]  /*88c0*/  FFMA R14, R91, R44, R14 ;  /* 0x0000002c5b0e7223 */ /* 0x000fe2000000000e */
[-C--:B------:R-:W-:Y:S01]  /*88d0*/  FFMA.RM R4, R4, R59.reuse, 12582913 ;  /* 0x4b40000104047423 */ /* 0x080fe2000000403b */
[----:B------:R-:W-:Y:S01]  /*88e0*/  FFMA.RM R13, R13, R59, 12582913 ;  /* 0x4b4000010d0d7423 */ /* 0x000fe2000000403b */
[----:B------:R-:W-:Y:S01]  /*88f0*/  FADD R3, R0, -12583039 ;  /* 0xcb40007f00037421 */ /* 0x000fe20000000000 */
[----:B------:R-:W-:Y:S01]  /*8900*/  FFMA R20, R91, R45, R20 ;  /* 0x0000002d5b147223 */ /* 0x000fe20000000014 */
[----:B------:R-:W-:Y:S01]  /*8910*/  FADD R11, R4, -12583039 ;  /* 0xcb40007f040b7421 */ /* 0x000fe20000000000 */
[----:B------:R-:W-:Y:S01]  /*8920*/  FADD R15, R13, -12583039 ;  /* 0xcb40007f0d0f7421 */ /* 0x000fe20000000000 */
[----:B------:R-:W-:Y:S01]  /*8930*/  FFMA R3, -R6, 1.4426950216293334961, -R3 ;  /* 0x3fb8aa3b06037823 */ /* 0x000fe20000000903 */
[-C--:B------:R-:W-:Y:S01]  /*8940*/  FFMA.SAT R24, -R20, R57.reuse, 0.5 ;  /* 0x3f00000014187423 */ /* 0x080fe20000002139 */
[----:B------:R-:W-:Y:S01]  /*8950*/  FFMA R11, -R8, 1.4426950216293334961, -R11 ;  /* 0x3fb8aa3b080b7823 */ /* 0x000fe2000000090b */
[----:B------:R-:W-:Y:S01]  /*8960*/  FFMA R15, -R10, 1.4426950216293334961, -R15 ;  /* 0x3fb8aa3b0a0f7823 */ /* 0x000fe2000000090f */
[----:B------:R-:W-:Y:S01]  /*8970*/  FFMA R3, -R6, 1.925963033500011079e-08, R3 ;  /* 0x32a5706006037823 */ /* 0x000fe20000000103 */
[----:B------:R-:W-:Y:S01]  /*8980*/  FFMA.SAT R6, -R12, R57, 0.5 ;  /* 0x3f0000000c067423 */ /* 0x000fe20000002139 */
[----:B------:R-:W-:Y:S01]  /*8990*/  FFMA R11, -R8, 1.925963033500011079e-08, R11 ;  /* 0x32a57060080b7823 */ /* 0x000fe2000000010b */
[----:B------:R-:W-:Y:S01]  /*89a0*/  FFMA R15, -R10, 1.925963033500011079e-08, R15 ;  /* 0x32a570600a0f7823 */ /* 0x000fe2000000010f */
[-C--:B------:R-:W-:Y:S01]  /*89b0*/  FFMA.RM R24, R24, R59.reuse, 12582913 ;  /* 0x4b40000118187423 */ /* 0x080fe2000000403b */
[----:B------:R-:W-:Y:S01]  /*89c0*/  FFMA.RM R8, R6, R59, 12582913 ;  /* 0x4b40000106087423 */ /* 0x000fe2000000403b */
[----:B------:R-:W-:Y:S01]  /*89d0*/  FFMA.SAT R6, -R14, R57, 0.5 ;  /* 0x3f0000000e067423 */ /* 0x000fe20000002139 */
[C---:B------:R-:W-:Y:S01]  /*89e0*/  FFMA R47, R91.reuse, R47, R58 ;  /* 0x0000002f5b2f7223 */ /* 0x040fe2000000003a */
[----:B------:R-:W-:Y:S01]  /*89f0*/  FADD R25, R24, -12583039 ;  /* 0xcb40007f18197421 */ /* 0x000fe20000000000 */
[C---:B------:R-:W-:Y:S01]  /*8a00*/  FFMA R48, R91.reuse, R48, R60 ;  /* 0x000000305b307223 */ /* 0x040fe2000000003c */
[----:B------:R-:W-:Y:S01]  /*8a10*/  FFMA.RM R10, R6, R59, 12582913 ;  /* 0x4b400001060a7423 */ /* 0x000fe2000000403b */
[C---:B------:R-:W-:Y:S01]  /*8a20*/  FFMA R5, R91.reuse, R50, R5 ;  /* 0x000000325b057223 */ /* 0x040fe20000000005 */
[----:B------:R-:W-:Y:S01]  /*8a30*/  FFMA R25, -R20, 1.4426950216293334961, -R25 ;  /* 0x3fb8aa3b14197823 */ /* 0x000fe20000000919 */
[----:B------:R-:W-:Y:S01]  /*8a40*/  FFMA.SAT R26, -R48, R57, 0.5 ;  /* 0x3f000000301a7423 */ /* 0x000fe20000002139 */
[----:B------:R-:W-:Y:S01]  /*8a50*/  FADD R23, R10, -12583039 ;  /* 0xcb40007f0a177421 */ /* 0x000fe20000000000 */
[----:B------:R-:W-:Y:S01]  /*8a60*/  FFMA R49, R91, R49, R62 ;  /* 0x000000315b317223 */ /* 0x000fe2000000003e */
[----:B------:R-:W-:Y:S01]  /*8a70*/  FFMA R25, -R20, 1.925963033500011079e-08, R25 ;  /* 0x32a5706014197823 */ /* 0x000fe20000000119 */
[----:B------:R-:W-:Y:S01]  /*8a80*/  FFMA.RM R26, R26, R59, 12582913 ;  /* 0x4b4000011a1a7423 */ /* 0x000fe2000000403b */
[----:B------:R-:W-:Y:S01]  /*8a90*/  FFMA R23, -R14, 1.4426950216293334961, -R23 ;  /* 0x3fb8aa3b0e177823 */ /* 0x000fe20000000917 */
[-C--:B------:R-:W-:Y:S01]  /*8aa0*/  FFMA.SAT R31, -R5, R57.reuse, 0.5 ;  /* 0x3f000000051f7423 */ /* 0x080fe20000002139 */
[-C--:B------:R-:W-:Y:S01]  /*8ab0*/  FFMA.SAT R28, -R49, R57.reuse, 0.5 ;  /* 0x3f000000311c7423 */ /* 0x080fe20000002139 */
[----:B------:R-:W-:Y:S01]  /*8ac0*/  FADD R27, R26, -12583039 ;  /* 0xcb40007f1a1b7421 */ /* 0x000fe20000000000 */
[----:B------:R-:W-:Y:S01]  /*8ad0*/  FFMA R23, -R14, 1.925963033500011079e-08, R23 ;  /* 0x32a570600e177823 */ /* 0x000fe20000000117 */
[----:B------:R-:W-:Y:S01]  /*8ae0*/  FFMA.SAT R14, -R47, R57, 0.5 ;  /* 0x3f0000002f0e7423 */ /* 0x000fe20000002139 */
[----:B------:R-:W-:Y:S01]  /*8af0*/  FADD R21, R8, -12583039 ;  /* 0xcb40007f08157421 */ /* 0x000fe20000000000 */
[-C--:B------:R-:W-:Y:S01]  /*8b00*/  FFMA.RM R32, R31, R59.reuse, 12582913 ;  /* 0x4b4000011f207423 */ /* 0x080fe2000000403b */
[-C--:B------:R-:W-:Y:S01]  /*8b10*/  FFMA.RM R28, R28, R59.reuse, 12582913 ;  /* 0x4b4000011c1c7423 */ /* 0x080fe2000000403b */
[----:B------:R-:W-:Y:S01]  /*8b20*/  FFMA.RM R14, R14, R59, 12582913 ;  /* 0x4b4000010e0e7423 */ /* 0x000fe2000000403b */
[----:B------:R-:W-:Y:S01]  /*8b30*/  FFMA R29, -R48, 1.4426950216293334961, -R27 ;  /* 0x3fb8aa3b301d7823 */ /* 0x000fe2000000091b */
[----:B------:R-:W1:Y:S01]  /*8b40*/  MUFU.EX2 R3, R3 ;  /* 0x0000000300037308 */ /* 0x000e620000000800 */
[----:B------:R-:W-:Y:S01]  /*8b50*/  FFMA R21, -R12, 1.4426950216293334961, -R21 ;  /* 0x3fb8aa3b0c157823 */ /* 0x000fe20000000915 */
[----:B------:R-:W-:Y:S01]  /*8b60*/  FADD R20, R14, -12583039 ;  /* 0xcb40007f0e147421 */ /* 0x000fe20000000000 */
[C---:B------:R-:W-:Y:S01]  /*8b70*/  FFMA R46, R91.reuse, R46, R56 ;  /* 0x0000002e5b2e7223 */ /* 0x040fe20000000038 */
[C---:B------:R-:W-:Y:S01]  /*8b80*/  FFMA R51, R91.reuse, R51, R64 ;  /* 0x000000335b337223 */ /* 0x040fe20000000040 */
[----:B------:R-:W-:Y:S01]  /*8b90*/  FFMA R55, R91, R55, R68 ;  /* 0x000000375b377223 */ /* 0x000fe20000000044 */
[----:B------:R-:W-:Y:S01]  /*8ba0*/  FFMA R20, -R47, 1.4426950216293334961, -R20 ;  /* 0x3fb8aa3b2f147823 */ /* 0x000fe20000000914 */
[----:B------:R-:W-:Y:S01]  /*8bb0*/  FADD R30, R28, -12583039 ;  /* 0xcb40007f1c1e7421 */ /* 0x000fe20000000000 */
[C---:B------:R-:W-:Y:S01]  /*8bc0*/  FFMA R52, R91.reuse, R52, R66 ;  /* 0x000000345b347223 */ /* 0x040fe20000000042 */
[----:B------:R-:W-:Y:S01]  /*8bd0*/  FFMA R53, R91, R53, R92 ;  /* 0x000000355b357223 */ /* 0x000fe2000000005c */
[----:B------:R-:W-:Y:S01]  /*8be0*/  FFMA R20, -R47, 1.925963033500011079e-08, R20 ;  /* 0x32a570602f147823 */ /* 0x000fe20000000114 */
[----:B------:R-:W-:Y:S01]  /*8bf0*/  FFMA R7, R91, R54, R7 ;  /* 0x000000365b077223 */ /* 0x000fe20000000007 */
[----:B------:R-:W-:Y:S01]  /*8c00*/  FFMA R21, -R12, 1.925963033500011079e-08, R21 ;  /* 0x32a570600c157823 */ /* 0x000fe20000000115 */
[-C--:B------:R-:W-:Y:S01]  /*8c10*/  FFMA.SAT R12, -R46, R57.reuse, 0.5 ;  /* 0x3f0000002e0c7423 */ /* 0x080fe20000002139 */
[----:B------:R2:W-:Y:S01]  /*8c20*/  MUFU.EX2 R27, R20 ;  /* 0x00000014001b7308 */ /* 0x0005e20000000800 */
[-C--:B------:R-:W-:Y:S01]  /*8c30*/  FFMA.SAT R33, -R51, R57.reuse, 0.5 ;  /* 0x3f00000033217423 */ /* 0x080fe20000002139 */
[-C--:B------:R-:W-:Y:S01]  /*8c40*/  FFMA.SAT R39, -R55, R57.reuse, 0.5 ;  /* 0x3f00000037277423 */ /* 0x080fe20000002139 */
[----:B------:R-:W-:Y:S01]  /*8c50*/  FFMA R30, -R49, 1.4426950216293334961, -R30 ;  /* 0x3fb8aa3b311e7823 */ /* 0x000fe2000000091e */
[-C--:B------:R-:W-:Y:S01]  /*8c60*/  FFMA.SAT R35, -R52, R57.reuse, 0.5 ;  /* 0x3f00000034237423 */ /* 0x080fe20000002139 */
[-C--:B------:R-:W-:Y:S01]  /*8c70*/  FFMA.SAT R36, -R53, R57.reuse, 0.5 ;  /* 0x3f00000035247423 */ /* 0x080fe20000002139 */
[----:B------:R-:W-:Y:S01]  /*8c80*/  FFMA.SAT R38, -R7, R57, 0.5 ;  /* 0x3f00000007267423 */ /* 0x000fe20000002139 */
[-C--:B------:R-:W-:Y:S01]  /*8c90*/  FFMA.RM R12, R12, R59.reuse, 12582913 ;  /* 0x4b4000010c0c7423 */ /* 0x080fe2000000403b */
[-C--:B------:R-:W-:Y:S01]  /*8ca0*/  FFMA.RM R33, R33, R59.reuse, 12582913 ;  /* 0x4b40000121217423 */ /* 0x080fe2000000403b */
[----:B--2---:R-:W-:Y:S01]  /*8cb0*/  FADD R20, R32, -12583039 ;  /* 0xcb40007f20147421 */ /* 0x004fe20000000000 */
[-C--:B------:R-:W-:Y:S01]  /*8cc0*/  FFMA.RM R39, R39, R59.reuse, 12582913 ;  /* 0x4b40000127277423 */ /* 0x080fe2000000403b */
[----:B------:R-:W-:Y:S01]  /*8cd0*/  FFMA R30, -R49, 1.925963033500011079e-08, R30 ;  /* 0x32a57060311e7823 */ /* 0x000fe2000000011e */
[-C--:B------:R-:W-:Y:S01]  /*8ce0*/  FFMA.RM R35, R35, R59.reuse, 12582913 ;  /* 0x4b40000123237423 */ /* 0x080fe2000000403b */
[C---:B------:R-:W-:Y:S01]  /*8cf0*/  FFMA R20, -R5.reuse, 1.4426950216293334961, -R20 ;  /* 0x3fb8aa3b05147823 */ /* 0x040fe20000000914 */
[-C--:B------:R-:W-:Y:S01]  /*8d00*/  FFMA.RM R36, R36, R59.reuse, 12582913 ;  /* 0x4b40000124247423 */ /* 0x080fe2000000403b */
[----:B------:R-:W-:Y:S01]  /*8d10*/  FFMA.RM R38, R38, R59, 12582913 ;  /* 0x4b40000126267423 */ /* 0x000fe2000000403b */
[----:B------:R2:W-:Y:S01]  /*8d20*/  MUFU.EX2 R6, R15 ;  /* 0x0000000f00067308 */ /* 0x0005e20000000800 */
[----:B------:R-:W-:Y:S01]  /*8d30*/  FFMA R20, -R5, 1.925963033500011079e-08, R20 ;  /* 0x32a5706005147823 */ /* 0x000fe20000000114 */
[----:B------:R-:W-:-:S02]  /*8d40*/  IMAD.SHL.U32 R0, R0, 0x800000, RZ ;  /* 0x0080000000007824 */ /* 0x000fc400078e00ff */
[----:B------:R-:W-:Y:S01]  /*8d50*/  FADD R34, R33, -12583039 ;  /* 0xcb40007f21227421 */ /* 0x000fe20000000000 */
[----:B------:R-:W-:Y:S01]  /*8d60*/  FADD R37, R35, -12583039 ;  /* 0xcb40007f23257421 */ /* 0x000fe20000000000 */
[----:B------:R-:W-:Y:S01]  /*8d70*/  FADD R40, R38, -12583039 ;  /* 0xcb40007f26287421 */ /* 0x000fe20000000000 */
[----:B-1----:R-:W-:Y:S01]  /*8d80*/  FFMA R41, R0, R3, 1 ;  /* 0x3f80000000297423 */ /* 0x002fe20000000003 */
[----:B------:R-:W-:Y:S01]  /*8d90*/  FFMA R34, -R51, 1.4426950216293334961, -R34 ;  /* 0x3fb8aa3b33227823 */ /* 0x000fe20000000922 */
[----:B------:R1:W-:Y:S01]  /*8da0*/  MUFU.EX2 R5, R20 ;  /* 0x0000001400057308 */ /* 0x0003e20000000800 */
[----:B--2---:R-:W-:Y:S01]  /*8db0*/  FADD R15, R12, -12583039 ;  /* 0xcb40007f0c0f7421 */ /* 0x004fe20000000000 */
[----:B------:R-:W-:Y:S01]  /*8dc0*/  FFMA R37, -R52, 1.4426950216293334961, -R37 ;  /* 0x3fb8aa3b34257823 */ /* 0x000fe20000000925 */
[----:B------:R-:W-:Y:S01]  /*8dd0*/  FFMA R40, -R7, 1.4426950216293334961, -R40 ;  /* 0x3fb8aa3b07287823 */ /* 0x000fe20000000928 */
[----:B------:R-:W-:Y:S01]  /*8de0*/  FFMA R29, -R48, 1.925963033500011079e-08, R29 ;  /* 0x32a57060301d7823 */ /* 0x000fe2000000011d */
[C---:B------:R-:W-:Y:S01]  /*8df0*/  FFMA R15, -R46.reuse, 1.4426950216293334961, -R15 ;  /* 0x3fb8aa3b2e0f7823 */ /* 0x040fe2000000090f */
[----:B------:R-:W-:Y:S01]  /*8e00*/  FFMA R34, -R51, 1.925963033500011079e-08, R34 ;  /* 0x32a5706033227823 */ /* 0x000fe20000000122 */
[----:B------:R-:W-:Y:S01]  /*8e10*/  IADD3 R0, R41, 0x1800000, RZ ;  /* 0x0180000029007810 */ /* 0x000fe20007ffe0ff */
[----:B------:R2:W-:Y:S01]  /*8e20*/  MUFU.EX2 R31, R30 ;  /* 0x0000001e001f7308 */ /* 0x0005e20000000800 */
[----:B-1----:R-:W-:Y:S01]  /*8e30*/  FADD R20, R39, -12583039 ;  /* 0xcb40007f27147421 */ /* 0x002fe20000000000 */
[----:B------:R-:W-:Y:S01]  /*8e40*/  FFMA R15, -R46, 1.925963033500011079e-08, R15 ;  /* 0x32a570602e0f7823 */ /* 0x000fe2000000010f */
[----:B------:R-:W-:Y:S01]  /*8e50*/  FFMA R37, -R52, 1.925963033500011079e-08, R37 ;  /* 0x32a5706034257823 */ /* 0x000fe20000000125 */
[----:B------:R-:W-:Y:S01]  /*8e60*/  FFMA R40, -R7, 1.925963033500011079e-08, R40 ;  /* 0x32a5706007287823 */ /* 0x000fe20000000128 */
[C---:B------:R-:W-:Y:S01]  /*8e70*/  FFMA R42, -R55.reuse, 1.4426950216293334961, -R20 ;  /* 0x3fb8aa3b372a7823 */ /* 0x040fe20000000914 */
[----:B------:R-:W-:Y:S01]  /*8e80*/  LOP3.LUT R0, R0, 0x7f800000, RZ, 0xc0, !PT ;  /* 0x7f80000000007812 */ /* 0x000fe200078ec0ff */
[----:B------:R-:W-:Y:S01]  /*8e90*/  IMAD.SHL.U32 R8, R8, 0x800000, RZ ;  /* 0x0080000008087824 */ /* 0x000fe200078e00ff */
[----:B------:R-:W1:Y:S01]  /*8ea0*/  MUFU.EX2 R21, R21 ;  /* 0x0000001500157308 */ /* 0x000e620000000800 */
[----:B--2---:R-:W-:Y:S01]  /*8eb0*/  FADD R30, R36, -12583039 ;  /* 0xcb40007f241e7421 */ /* 0x004fe20000000000 */
[----:B------:R-:W-:Y:S01]  /*8ec0*/  FFMA R42, -R55, 1.925963033500011079e-08, R42 ;  /* 0x32a57060372a7823 */ /* 0x000fe2000000012a */
[----:B------:R-:W-:Y:S01]  /*8ed0*/  ISETP.GT.U32.AND P1, PT, R0, 0x1ffffff, PT ;  /* 0x01ffffff0000780c */ /* 0x000fe20003f24070 */
[----:B------:R-:W-:-:S02]  /*8ee0*/  IMAD.SHL.U32 R12, R12, 0x800000, RZ ;  /* 0x008000000c0c7824 */ /* 0x000fc400078e00ff */
[C---:B------:R-:W-:Y:S01]  /*8ef0*/  FFMA R30, -R53.reuse, 1.4426950216293334961, -R30 ;  /* 0x3fb8aa3b351e7823 */ /* 0x040fe2000000091e */
[----:B------:R-:W-:Y:S01]  /*8f00*/  SHF.L.U32 R24, R24, 0x17, RZ ;  /* 0x0000001718187819 */ /* 0x000fe200000006ff */
[----:B------:R-:W-:Y:S01]  /*8f10*/  IMAD.SHL.U32 R28, R28, 0x800000, RZ ;  /* 0x008000001c1c7824 */ /* 0x000fe200078e00ff */
[----:B------:R-:W2:Y:S01]  /*8f20*/  MUFU.EX2 R25, R25 ;  /* 0x0000001900197308 */ /* 0x000ea20000000800 */
[----:B------:R-:W-:Y:S01]  /*8f30*/  FFMA R30, -R53, 1.925963033500011079e-08, R30 ;  /* 0x32a57060351e7823 */ /* 0x000fe2000000011e */
[----:B------:R-:W-:Y:S01]  /*8f40*/  SHF.L.U32 R4, R4, 0x17, RZ ;  /* 0x0000001704047819 */ /* 0x000fe200000006ff */
[----:B------:R-:W-:Y:S01]  /*8f50*/  IMAD.SHL.U32 R33, R33, 0x800000, RZ ;  /* 0x0080000021217824 */ /* 0x000fe200078e00ff */
[----:B------:R-:W-:Y:S01]  /*8f60*/  SHF.L.U32 R13, R13, 0x17, RZ ;  /* 0x000000170d0d7819 */ /* 0x000fe200000006ff */
[----:B------:R-:W-:Y:S01]  /*8f70*/  IMAD.SHL.U32 R39, R39, 0x800000, RZ ;  /* 0x0080000027277824 */ /* 0x000fe200078e00ff */
[----:B------:R-:W-:Y:S01]  /*8f80*/  SHF.L.U32 R10, R10, 0x17, RZ ;  /* 0x000000170a0a7819 */ /* 0x000fe200000006ff */
[----:B------:R-:W-:Y:S01]  /*8f90*/  BSSY B1, `(.L_x_226) ;  /* 0x0000029000017945 */ /* 0x000fe20003800000 */
        /* <DEDUP_REMOVED lines=9> */
[----:B------:R-:W-:Y:S01]  /*9030*/  SHF.L.U32 R36, R36, 0x17, RZ ;  /* 0x0000001724247819 */ /* 0x000fe200000006ff */
[----:B--2---:R-:W-:Y:S01]  /*9040*/  FFMA R24, R24, R25, 1 ;  /* 0x3f80000018187423 */ /* 0x004fe20000000019 */
[----:B------:R-:W-:Y:S01]  /*9050*/  SHF.L.U32 R38, R38, 0x17, RZ ;  /* 0x0000001726267819 */ /* 0x000fe200000006ff */
[----:B------:R-:W-:Y:S01]  /*9060*/  FFMA R28, R28, R31, 1 ;  /* 0x3f8000001c1c7423 */ /* 0x000fe2000000001f */
[----:B------:R-:W-:-:S03]  /*9070*/  FFMA R21, R32, R5, 1 ;  /* 0x3f80000020157423 */ /* 0x000fc60000000005 */
[----:B------:R-:W2:Y:S01]  /*9080*/  MUFU.EX2 R15, R15 ;  /* 0x0000000f000f7308 */ /* 0x000ea20000000800 */
[----:B---3--:R-:W-:-:S07]  /*9090*/  FFMA R44, R4, R11, 1 ;  /* 0x3f800000042c7423 */ /* 0x008fce000000000b */
[----:B------:R-:W3:Y:S01]  /*90a0*/  MUFU.EX2 R29, R29 ;  /* 0x0000001d001d7308 */ /* 0x000ee20000000800 */
[----:B-1----:R-:W-:-:S07]  /*90b0*/  FFMA R23, R10, R23, 1 ;  /* 0x3f8000000a177423 */ /* 0x002fce0000000017 */
[----:B------:R-:W1:Y:S01]  /*90c0*/  MUFU.EX2 R34, R34 ;  /* 0x0000002200227308 */ /* 0x000e620000000800 */
[----:B--2---:R-:W-:-:S07]  /*90d0*/  FFMA R15, R12, R15, 1 ;  /* 0x3f8000000c0f7423 */ /* 0x004fce000000000f */
[----:B------:R-:W2:Y:S01]  /*90e0*/  MUFU.EX2 R20, R37 ;  /* 0x0000002500147308 */ /* 0x000ea20000000800 */
[----:B---3--:R-:W-:-:S07]  /*90f0*/  FFMA R29, R26, R29, 1 ;  /* 0x3f8000001a1d7423 */ /* 0x008fce000000001d */
[----:B------:R-:W3:Y:S01]  /*9100*/  MUFU.EX2 R3, R30 ;  /* 0x0000001e00037308 */ /* 0x000ee20000000800 */
[----:B-1----:R-:W-:-:S07]  /*9110*/  FFMA R34, R33, R34, 1 ;  /* 0x3f80000021227423 */ /* 0x002fce0000000022 */
[----:B------:R-:W1:Y:S01]  /*9120*/  MUFU.EX2 R42, R42 ;  /* 0x0000002a002a7308 */ /* 0x000e620000000800 */
[----:B--2---:R-:W-:-:S07]  /*9130*/  FFMA R35, R35, R20, 1 ;  /* 0x3f80000023237423 */ /* 0x004fce0000000014 */
[----:B------:R-:W2:Y:S01]  /*9140*/  MUFU.EX2 R7, R40 ;  /* 0x0000002800077308 */ /* 0x000ea20000000800 */
[----:B---3--:R-:W-:Y:S01]  /*9150*/  FFMA R36, R36, R3, 1 ;  /* 0x3f80000024247423 */ /* 0x008fe20000000003 */
[----:B-1----:R-:W-:Y:S01]  /*9160*/  FFMA R42, R39, R42, 1 ;  /* 0x3f800000272a7423 */ /* 0x002fe2000000002a */
[----:B--2---:R-:W-:Y:S01]  /*9170*/  FFMA R25, R38, R7, 1 ;  /* 0x3f80000026197423 */ /* 0x004fe20000000007 */
[----:B------:R-:W-:Y:S06]  /*9180*/  @P1 BRA `(.L_x_227) ;  /* 0x0000000000141947 */ /* 0x000fec0003800000 */
[----:B------:R-:W-:Y:S02]  /*9190*/  MOV R3, R41 ;  /* 0x0000002900037202 */ /* 0x000fe40000000f00 */
[----:B------:R-:W-:-:S07]  /*91a0*/  MOV R94, 0x91c0 ;  /* 0x000091c0005e7802 */ /* 0x000fce0000000f00 */
[----:B------:R-:W-:Y:S05]  /*91b0*/  CALL.REL.NOINC `($__internal_0_$__cuda_sm20_rcp_rn_f32_slowpath) ;  /* 0x0000004800a07944 */ /* 0x000fea0003c00000 */
[----:B------:R-:W-:Y:S01]  /*91c0*/  IMAD.MOV.U32 R4, RZ, RZ, R0 ;  /* 0x000000ffff047224 */ /* 0x000fe200078e0000 */
[----:B------:R-:W-:Y:S06]  /*91d0*/  BRA `(.L_x_228) ;  /* 0x0000000000107947 */ /* 0x000fec0003800000 */
.L_x_227:
[----:B------:R-:W1:Y:S02]  /*91e0*/  MUFU.RCP R4, R41 ;  /* 0x0000002900047308 */ /* 0x000e640000001000 */
[----:B-1----:R-:W-:-:S04]  /*91f0*/  FFMA R0, R41, R4, -1 ;  /* 0xbf80000029007423 */ /* 0x002fc80000000004 */
[----:B------:R-:W-:-:S04]  /*9200*/  FADD.FTZ R3, -R0, -RZ ;  /* 0x800000ff00037221 */ /* 0x000fc80000010100 */
[----:B------:R-:W-:-:S07]  /*9210*/  FFMA R4, R4, R3, R4 ;  /* 0x0000000304047223 */ /* 0x000fce0000000004 */
.L_x_228:
[----:B------:R-:W-:Y:S05]  /*9220*/  BSYNC B1 ;  /* 0x0000000000017941 */ /* 0x000fea0003800000 */
.L_x_226:
[----:B------:R-:W-:Y:S01]  /*9230*/  IADD3 R0, R44, 0x1800000, RZ ;  /* 0x018000002c007810 */ /* 0x000fe20007ffe0ff */
[----:B------:R-:W-:Y:S03]  /*9240*/  BSSY B1, `(.L_x_229) ;  /* 0x000000d000017945 */ /* 0x000fe60003800000 */
        /* <DEDUP_REMOVED lines=8> */
.L_x_230:
[----:B------:R-:W1:Y:S02]  /*92d0*/  MUFU.RCP R5, R44 ;  /* 0x0000002c00057308 */ /* 0x000e640000001000 */
[----:B-1----:R-:W-:-:S04]  /*92e0*/  FFMA R0, R44, R5, -1 ;  /* 0xbf8000002c007423 */ /* 0x002fc80000000005 */
[----:B------:R-:W-:-:S04]  /*92f0*/  FADD.FTZ R0, -R0, -RZ ;  /* 0x800000ff00007221 */ /* 0x000fc80000010100 */
[----:B------:R-:W-:-:S07]  /*9300*/  FFMA R5, R5, R0, R5 ;  /* 0x0000000005057223 */ /* 0x000fce0000000005 */
.L_x_231:
[----:B------:R-:W-:Y:S05]  /*9310*/  BSYNC B1 ;  /* 0x0000000000017941 */ /* 0x000fea0003800000 */
.L_x_229:
        /* <DEDUP_REMOVED lines=10> */
.L_x_233:
[----:B------:R-:W1:Y:S02]  /*93c0*/  MUFU.RCP R6, R13 ;  /* 0x0000000d00067308 */ /* 0x000e640000001000 */
[----:B-1----:R-:W-:-:S04]  /*93d0*/  FFMA R0, R13, R6, -1 ;  /* 0xbf8000000d007423 */ /* 0x002fc80000000006 */
[----:B------:R-:W-:-:S04]  /*93e0*/  FADD.FTZ R3, -R0, -RZ ;  /* 0x800000ff00037221 */ /* 0x000fc80000010100 */
[----:B------:R-:W-:-:S07]  /*93f0*/  FFMA R6, R6, R3, R6 ;  /* 0x0000000306067223 */ /* 0x000fce0000000006 */
.L_x_234:
[----:B------:R-:W-:Y:S05]  /*9400*/  BSYNC B1 ;  /* 0x0000000000017941 */ /* 0x000fea0003800000 */
.L_x_232:
        /* <DEDUP_REMOVED lines=10> */
.L_x_236:
[----:B------:R-:W1:Y:S02]  /*94b0*/  MUFU.RCP R7, R8 ;  /* 0x0000000800077308 */ /* 0x000e640000001000 */
[----:B-1----:R-:W-:-:S04]  /*94c0*/  FFMA R0, R8, R7, -1 ;  /* 0xbf80000008007423 */ /* 0x002fc80000000007 */
[----:B------:R-:W-:-:S04]  /*94d0*/  FADD.FTZ R0, -R0, -RZ ;  /* 0x800000ff00007221 */ /* 0x000fc80000010100 */
[----:B------:R-:W-:-:S07]  /*94e0*/  FFMA R7, R7, R0, R7 ;  /* 0x0000000007077223 */ /* 0x000fce0000000007 */
.L_x_237:
[----:B------:R-:W-:Y:S05]  /*94f0*/  BSYNC B1 ;  /* 0x0000000000017941 */ /* 0x000fea0003800000 */
.L_x_235:
        /* <DEDUP_REMOVED lines=10> */
.L_x_239:
[----:B------:R-:W1:Y:S02]  /*95a0*/  MUFU.RCP R8, R23 ;  /* 0x0000001700087308 */ /* 0x000e640000001000 */
[----:B-1----:R-:W-:-:S04]  /*95b0*/  FFMA R0, R23, R8, -1 ;  /* 0xbf80000017007423 */ /* 0x002fc80000000008 */
[----:B------:R-:W-:-:S04]  /*95c0*/  FADD.FTZ R3, -R0, -RZ ;  /* 0x800000ff00037221 */ /* 0x000fc80000010100 */
[----:B------:R-:W-:-:S07]  /*95d0*/  FFMA R8, R8, R3, R8 ;  /* 0x0000000308087223 */ /* 0x000fce0000000008 */
.L_x_240:
[----:B------:R-:W-:Y:S05]  /*95e0*/  BSYNC B1 ;  /* 0x0000000000017941 */ /* 0x000fea0003800000 */
.L_x_238:
        /* <DEDUP_REMOVED lines=10> */
.L_x_242:
[----:B------:R-:W1:Y:S02]  /*9690*/  MUFU.RCP R11, R24 ;  /* 0x00000018000b7308 */ /* 0x000e640000001000 */
[----:B-1----:R-:W-:-:S04]  /*96a0*/  FFMA R0, R24, R11, -1 ;  /* 0xbf80000018007423 */ /* 0x002fc8000000000b */
[----:B------:R-:W-:-:S04]  /*96b0*/  FADD.FTZ R0, -R0, -RZ ;  /* 0x800000ff00007221 */ /* 0x000fc80000010100 */
[----:B------:R-:W-:-:S07]  /*96c0*/  FFMA R11, R11, R0, R11 ;  /* 0x000000000b0b7223 */ /* 0x000fce000000000b */
.L_x_243:
[----:B------:R-:W-:Y:S05]  /*96d0*/  BSYNC B1 ;  /* 0x0000000000017941 */ /* 0x000fea0003800000 */
.L_x_241:
        /* <DEDUP_REMOVED lines=10> */
.L_x_245:
[----:B------:R-:W1:Y:S02]  /*9780*/  MUFU.RCP R10, R15 ;  /* 0x0000000f000a7308 */ /* 0x000e640000001000 */
[----:B-1----:R-:W-:-:S04]  /*9790*/  FFMA R0, R15, R10, -1 ;  /* 0xbf8000000f007423 */ /* 0x002fc8000000000a */
[----:B------:R-:W-:-:S04]  /*97a0*/  FADD.FTZ R3, -R0, -RZ ;  /* 0x800000ff00037221 */ /* 0x000fc80000010100 */
[----:B------:R-:W-:-:S07]  /*97b0*/  FFMA R10, R10, R3, R10 ;  /* 0x000000030a0a7223 */ /* 0x000fce000000000a */
.L_x_246:
[----:B------:R-:W-:Y:S05]  /*97c0*/  BSYNC B1 ;  /* 0x0000000000017941 */ /* 0x000fea0003800000 */
.L_x_244:
        /* <DEDUP_REMOVED lines=10> */
.L_x_248:
[----:B------:R-:W1:Y:S02]  /*9870*/  MUFU.RCP R13, R14 ;  /* 0x0000000e000d7308 */ /* 0x000e640000001000 */
[----:B-1----:R-:W-:-:S04]  /*9880*/  FFMA R0, R14, R13, -1 ;  /* 0xbf8000000e007423 */ /* 0x002fc8000000000d */
[----:B------:R-:W-:-:S04]  /*9890*/  FADD.FTZ R0, -R0, -RZ ;  /* 0x800000ff00007221 */ /* 0x000fc80000010100 */
[----:B------:R-:W-:-:S07]  /*98a0*/  FFMA R13, R13, R0, R13 ;  /* 0x000000000d0d7223 */ /* 0x000fce000000000d */
.L_x_249:
[----:B------:R-:W-:Y:S05]  /*98b0*/  BSYNC B1 ;  /* 0x0000000000017941 */ /* 0x000fea0003800000 */
.L_x_247:
        /* <DEDUP_REMOVED lines=10> */
.L_x_251:
[----:B------:R-:W1:Y:S02]  /*9960*/  MUFU.RCP R12, R29 ;  /* 0x0000001d000c7308 */ /* 0x000e640000001000 */
[----:B-1----:R-:W-:-:S04]  /*9970*/  FFMA R0, R29, R12, -1 ;  /* 0xbf8000001d007423 */ /* 0x002fc8000000000c */
[----:B------:R-:W-:-:S04]  /*9980*/  FADD.FTZ R3, -R0, -RZ ;  /* 0x800000ff00037221 */ /* 0x000fc80000010100 */
[----:B------:R-:W-:-:S07]  /*9990*/  FFMA R12, R12, R3, R12 ;  /* 0x000000030c0c7223 */ /* 0x000fce000000000c */
.L_x_252:
[----:B------:R-:W-:Y:S05]  /*99a0*/  BSYNC B1 ;  /* 0x0000000000017941 */ /* 0x000fea0003800000 */
.L_x_250:
        /* <DEDUP_REMOVED lines=10> */
.L_x_254:
[----:B------:R-:W1:Y:S02]  /*9a50*/  MUFU.RCP R15, R28 ;  /* 0x0000001c000f7308 */ /* 0x000e640000001000 */
[----:B-1----:R-:W-:-:S04]  /*9a60*/  FFMA R0, R28, R15, -1 ;  /* 0xbf8000001c007423 */ /* 0x002fc8000000000f */
[----:B------:R-:W-:-:S04]  /*9a70*/  FADD.FTZ R0, -R0, -RZ ;  /* 0x800000ff00007221 */ /* 0x000fc80000010100 */
[----:B------:R-:W-:-:S07]  /*9a80*/  FFMA R15, R15, R0, R15 ;  /* 0x000000000f0f7223 */ /* 0x000fce000000000f */
.L_x_255:
[----:B------:R-:W-:Y:S05]  /*9a90*/  BSYNC B1 ;  /* 0x0000000000017941 */ /* 0x000fea0003800000 */
.L_x_253:
        /* <DEDUP_REMOVED lines=10> */
.L_x_257:
[----:B------:R-:W1:Y:S02]  /*9b40*/  MUFU.RCP R14, R21 ;  /* 0x00000015000e7308 */ /* 0x000e640000001000 */
[----:B-1----:R-:W-:-:S04]  /*9b50*/  FFMA R0, R21, R14, -1 ;  /* 0xbf80000015007423 */ /* 0x002fc8000000000e */
[----:B------:R-:W-:-:S04]  /*9b60*/  FADD.FTZ R3, -R0, -RZ ;  /* 0x800000ff00037221 */ /* 0x000fc80000010100 */
[----:B------:R-:W-:-:S07]  /*9b70*/  FFMA R14, R14, R3, R14 ;  /* 0x000000030e0e7223 */ /* 0x000fce000000000e */
.L_x_258:
[----:B------:R-:W-:Y:S05]  /*9b80*/  BSYNC B1 ;  /* 0x0000000000017941 */ /* 0x000fea0003800000 */
.L_x_256:
        /* <DEDUP_REMOVED lines=10> */
.L_x_260:
[----:B------:R-:W1:Y:S02]  /*9c30*/  MUFU.RCP R21, R34 ;  /* 0x0000002200157308 */ /* 0x000e640000001000 */
[----:B-1----:R-:W-:-:S04]  /*9c40*/  FFMA R0, R34, R21, -1 ;  /* 0xbf80000022007423 */ /* 0x002fc80000000015 */
[----:B------:R-:W-:-:S04]  /*9c50*/  FADD.FTZ R0, -R0, -RZ ;  /* 0x800000ff00007221 */ /* 0x000fc80000010100 */
[----:B------:R-:W-:-:S07]  /*9c60*/  FFMA R21, R21, R0, R21 ;  /* 0x0000000015157223 */ /* 0x000fce0000000015 */
.L_x_261:
[----:B------:R-:W-:Y:S05]  /*9c70*/  BSYNC B1 ;  /* 0x0000000000017941 */ /* 0x000fea0003800000 */
.L_x_259:
        /* <DEDUP_REMOVED lines=10> */
.L_x_263:
[----:B------:R-:W1:Y:S02]  /*9d20*/  MUFU.RCP R20, R35 ;  /* 0x0000002300147308 */ /* 0x000e640000001000 */
[----:B-1----:R-:W-:-:S04]  /*9d30*/  FFMA R0, R35, R20, -1 ;  /* 0xbf80000023007423 */ /* 0x002fc80000000014 */
[----:B------:R-:W-:-:S04]  /*9d40*/  FADD.FTZ R3, -R0, -RZ ;  /* 0x800000ff00037221 */ /* 0x000fc80000010100 */
[----:B------:R-:W-:-:S07]  /*9d50*/  FFMA R20, R20, R3, R20 ;  /* 0x0000000314147223 */ /* 0x000fce0000000014 */
.L_x_264:
[----:B------:R-:W-:Y:S05]  /*9d60*/  BSYNC B1 ;  /* 0x0000000000017941 */ /* 0x000fea0003800000 */
.L_x_262:
        /* <DEDUP_REMOVED lines=10> */
.L_x_266:
[----:B------:R-:W1:Y:S02]  /*9e10*/  MUFU.RCP R23, R36 ;  /* 0x0000002400177308 */ /* 0x000e640000001000 */
[----:B-1----:R-:W-:-:S04]  /*9e20*/  FFMA R0, R36, R23, -1 ;  /* 0xbf80000024007423 */ /* 0x002fc80000000017 */
[----:B------:R-:W-:-:S04]  /*9e30*/  FADD.FTZ R0, -R0, -RZ ;  /* 0x800000ff00007221 */ /* 0x000fc80000010100 */
[----:B------:R-:W-:-:S07]  /*9e40*/  FFMA R23, R23, R0, R23 ;  /* 0x0000000017177223 */ /* 0x000fce0000000017 */
.L_x_267:
[----:B------:R-:W-:Y:S05]  /*9e50*/  BSYNC B1 ;  /* 0x0000000000017941 */ /* 0x000fea0003800000 */
.L_x_265:
        /* <DEDUP_REMOVED lines=10> */
.L_x_269:
[----:B------:R-:W1:Y:S02]  /*9f00*/  MUFU.RCP R24, R25 ;  /* 0x0000001900187308 */ /* 0x000e640000001000 */
[----:B-1----:R-:W-:-:S04]  /*9f10*/  FFMA R0, R25, R24, -1 ;  /* 0xbf80000019007423 */ /* 0x002fc80000000018 */
[----:B------:R-:W-:-:S04]  /*9f20*/  FADD.FTZ R3, -R0, -RZ ;  /* 0x800000ff00037221 */ /* 0x000fc80000010100 */
[----:B------:R-:W-:-:S07]  /*9f30*/  FFMA R24, R24, R3, R24 ;  /* 0x0000000318187223 */ /* 0x000fce0000000018 */
.L_x_270:
[----:B------:R-:W-:Y:S05]  /*9f40*/  BSYNC B1 ;  /* 0x0000000000017941 */ /* 0x000fea0003800000 */
.L_x_268:
[----:B------:R-:W-:-:S04]  /*9f50*/  IADD3 R0, R42, 0x1800000, RZ ;  /* 0x018000002a007810 */ /* 0x000fc80007ffe0ff */
        /* <DEDUP_REMOVED lines=8> */
.L_x_271:
[----:B------:R-:W1:Y:S02]  /*9fe0*/  MUFU.RCP R3, R42 ;  /* 0x0000002a00037308 */ /* 0x000e640000001000 */
[----:B-1----:R-:W-:-:S04]  /*9ff0*/  FFMA R0, R42, R3, -1 ;  /* 0xbf8000002a007423 */ /* 0x002fc80000000003 */
[----:B------:R-:W-:-:S04]  /*a000*/  FADD.FTZ R0, -R0, -RZ ;  /* 0x800000ff00007221 */ /* 0x000fc80000010100 */
[----:B------:R-:W-:-:S07]  /*a010*/  FFMA R3, R3, R0, R3 ;  /* 0x0000000003037223 */ /* 0x000fce0000000003 */
.L_x_272:
        /* <DEDUP_REMOVED lines=24> */
[----:B------:R-:W-:Y:S02]  /*a1a0*/  UIADD3 UR4, UR52, 0x6200, URZ ;  /* 0x0000620034047890 */ /* 0x000fe4000fffe03f */
[----:B------:R-:W-:Y:S01]  /*a1b0*/  UIADD3.X UR9, URZ, UR55, URZ, UP0, !UPT ;  /* 0x000000373f097290 */ /* 0x000fe200087fe43f */
[----:B------:R-:W-:-:S08]  /*a1c0*/  UMOV UR7, UR47 ;  /* 0x0000002f00077c82 */ /* 0x000fd00008000000 */
[----:B------:R2:W-:Y:S01]  /*a1d0*/  UTMASTG.3D [UR4], [UR8] ;  /* 0x00000004080073b5 */ /* 0x0005e20008010000 */
[----:B------:R0:W-:Y:S01]  /*a1e0*/  UTMACMDFLUSH ;  /* 0x00000000000079b7 */ /* 0x0001e20000000000 */
[----:B--2---:R-:W-:-:S04]  /*a1f0*/  DEPBAR.LE SB0, 0x1 ;  /* 0x000080400000791a */ /* 0x004fc80000000000 */
.L_x_274:
[----:B------:R-:W-:Y:S05]  /*a200*/  BSYNC B0 ;  /* 0x0000000000007941 */ /* 0x000fea0003800000 */
.L_x_273:
[----:B------:R-:W-:Y:S06]  /*a210*/  BAR.SYNC.DEFER_BLOCKING 0x1, 0x100 ;  /* 0x0044000000007b1d */ /* 0x000fec0000010000 */
[----:B------:R-:W-:Y:S04]  /*a220*/  BSSY B0, `(.L_x_275) ;  /* 0x0000009000007945 */ /* 0x000fe80003800000 */
[----:B------:R-:W-:Y:S05]  /*a230*/  @P0 BRA `(.L_x_276) ;  /* 0x00000000001c0947 */ /* 0x000fea0003800000 */
[----:B------:R-:W-:-:S13]  /*a240*/  ISETP.NE.AND P0, PT, R102, 0x3, PT ;  /* 0x000000036600780c */ /* 0x000fda0003f05270 */
[----:B------:R-:W-:Y:S05]  /*a250*/  @!P0 BRA `(.L_x_277) ;  /* 0x0000000000048947 */ /* 0x000fea0003800000 */
[----:B------:R-:W-:Y:S01]  /*a260*/  BPT.TRAP 0x1 ;  /* 0x000000040000795c */ /* 0x000fe20000300000 */
.L_x_277:
[----:B------:R-:W-:-:S04]  /*a270*/  ULEA UR4, UR42, UR52, 0x3 ;  /* 0x000000342a047291 */ /* 0x000fc8000f8e183f */
[----:B------:R-:W-:-:S04]  /*a280*/  UIADD3 UR4, UR4, 0x60, URZ ;  /* 0x0000006004047890 */ /* 0x000fc8000fffe03f */
[----:B------:R-:W-:-:S09]  /*a290*/  UPRMT UR4, UR51, 0x654, UR4 ;  /* 0x0000065433047896 */ /* 0x000fd20008000004 */
[----:B------:R-:W-:Y:S03]  /*a2a0*/  SYNCS.ARRIVE.TRANS64.RED.A1T0 RZ, [UR4], RZ ;  /* 0x000000ffffff79a7 */ /* 0x000fe60008100404 */
.L_x_276:
[----:B------:R-:W-:Y:S05]  /*a2b0*/  BSYNC B0 ;  /* 0x0000000000007941 */ /* 0x000fea0003800000 */
.L_x_275:
[----:B------:R-:W-:Y:S01]  /*a2c0*/  IADD3 R16, P0, R16, UR38, RZ ;  /* 0x0000002610107c10 */ /* 0x000fe2000ff1e0ff */
[----:B------:R-:W-:Y:S01]  /*a2d0*/  ULDC.64 UR4, c[0x0][0x8f8] ;  /* 0x00023e0000047ab9 */ /* 0x000fe20000000a00 */
[----:B------:R-:W-:Y:S01]  /*a2e0*/  UIADD3 UR42, UR42, 0x1, URZ ;  /* 0x000000012a2a7890 */ /* 0x000fe2000fffe03f */
[----:B------:R-:W-:Y:S01]  /*a2f0*/  PRMT R0, RZ, 0x7610, R0 ;  /* 0x00007610ff007816 */ /* 0x000fe20000000000 */
[----:B------:R-:W-:Y:S01]  /*a300*/  UMOV UR47, 0xffffffff ;  /* 0xffffffff002f7882 */ /* 0x000fe20000000000 */
[----:B------:R-:W-:Y:S01]  /*a310*/  IADD3.X R17, R17, UR37, RZ, P0, !PT ;  /* 0x0000002511117c10 */ /* 0x000fe200087fe4ff */
[----:B------:R-:W-:Y:S01]  /*a320*/  UISETP.NE.AND UP0, UPT, UR42, 0x4, UPT ;  /* 0x000000042a00788c */ /* 0x000fe2000bf05270 */
[----:B------:R-:W-:Y:S02]  /*a330*/  ISETP.GE.U32.AND P0, PT, R16, UR4, PT ;  /* 0x0000000410007c0c */ /* 0x000fe4000bf06070 */
[----:B------:R-:W-:Y:S01]  /*a340*/  MOV R23, 0xffffffff ;  /* 0xffffffff00177802 */ /* 0x000fe20000000f00 */
[----:B------:R-:W-:Y:S01]  /*a350*/  USEL UR42, UR42, URZ, UP0 ;  /* 0x0000003f2a2a7287 */ /* 0x000fe20008000000 */
[----:B------:R-:W-:-:S02]  /*a360*/  ISETP.GE.U32.AND.EX P0, PT, R17, UR5, PT, P0 ;  /* 0x0000000511007c0c */ /* 0x000fc4000bf06100 */
[----:B------:R-:W-:-:S11]  /*a370*/  MOV R92, 0xffffffff ;  /* 0xffffffff005c7802 */ /* 0x000fd60000000f00 */
[----:B------:R-:W-:Y:S05]  /*a380*/  @P0 BRA `(.L_x_278) ;  /* 0x0000000400680947 */ /* 0x000fea0003800000 */
[----:B-1----:R-:W1:Y:S01]  /*a390*/  S2R R12, SR_CTAID.X ;  /* 0x00000000000c7919 */ /* 0x002e620000002500 */
[----:B------:R-:W2:Y:S01]  /*a3a0*/  LDC.64 R10, c[0x0][0x8d0] ;  /* 0x00023400ff0a7b82 */ /* 0x000ea20000000a00 */
[----:B------:R-:W-:Y:S01]  /*a3b0*/  ULDC UR4, c[0x0][0x150] ;  /* 0x0000540000047ab9 */ /* 0x000fe20000000800 */
[----:B------:R-:W-:Y:S01]  /*a3c0*/  IMAD.MOV.U32 R8, RZ, RZ, R16 ;  /* 0x000000ffff087224 */ /* 0x000fe200078e0010 */
[----:B------:R-:W3:Y:S01]  /*a3d0*/  S2R R24, SR_CTAID.Y ;  /* 0x0000000000187919 */ /* 0x000ee20000002600 */
[----:B------:R-:W-:-:S04]  /*a3e0*/  MOV R9, R17 ;  /* 0x0000001100097202 */ /* 0x000fc80000000f00 */
[----:B------:R-:W4:Y:S08]  /*a3f0*/  LDC R25, c[0x0][0x144] ;  /* 0x00005100ff197b82 */ /* 0x000f300000000800 */
[----:B------:R-:W3:Y:S08]  /*a400*/  LDC R0, c[0x0][0x8d8] ;  /* 0x00023600ff007b82 */ /* 0x000ef00000000800 */
[----:B------:R-:W3:Y:S01]  /*a410*/  LDC.64 R14, c[0x0][0x8c8] ;  /* 0x00023200ff0e7b82 */ /* 0x000ee20000000a00 */
[----:B--2---:R-:W-:-:S04]  /*a420*/  ISETP.NE.U32.AND P0, PT, R10, RZ, PT ;  /* 0x000000ff0a00720c */ /* 0x004fc80003f05070 */
[----:B------:R-:W-:Y:S02]  /*a430*/  ISETP.NE.AND.EX P0, PT, R11, RZ, PT, P0 ;  /* 0x000000ff0b00720c */ /* 0x000fe40003f05300 */
[----:B-1----:R-:W-:-:S05]  /*a440*/  I2FP.F32.U32 R3, R12 ;  /* 0x0000000c00037245 */ /* 0x002fca0000201000 */
[----:B------:R-:W-:-:S04]  /*a450*/  FMUL R3, R3, UR4 ;  /* 0x0000000403037c20 */ /* 0x000fc80008400000 */
[----:B------:R1:W2:Y:S02]  /*a460*/  F2I.U32.TRUNC.NTZ R23, R3 ;  /* 0x0000000300177305 */ /* 0x0002a4000020f000 */
[----:B----4-:R-:W-:Y:S05]  /*a470*/  @!P0 BRA `(.L_x_279) ;  /* 0x0000000000288947 */ /* 0x010fea0003800000 */
[----:B-1----:R-:W1:Y:S02]  /*a480*/  LDC R3, c[0x0][0x8dc] ;  /* 0x00023700ff037b82 */ /* 0x002e640000000800 */
[----:B-1----:R-:W-:-:S04]  /*a490*/  IADD3 R3, P0, R16, R3, RZ ;  /* 0x0000000310037210 */ /* 0x002fc80007f1e0ff */
[----:B------:R-:W-:-:S05]  /*a4a0*/  IADD3.X R13, RZ, R17, RZ, P0, !PT ;  /* 0x00000011ff0d7210 */ /* 0x000fca00007fe4ff */
[----:B------:R-:W-:-:S04]  /*a4b0*/  IMAD.WIDE.U32 R4, R13, R10, RZ ;  /* 0x0000000a0d047225 */ /* 0x000fc800078e00ff */
[----:B------:R-:W-:-:S04]  /*a4c0*/  IMAD.WIDE.U32 R6, P0, R3, R11, R4 ;  /* 0x0000000b03067225 */ /* 0x000fc80007800004 */
[----:B------:R-:W-:Y:S01]  /*a4d0*/  IMAD.WIDE.U32 R4, R3, R10, RZ ;  /* 0x0000000a03047225 */ /* 0x000fe200078e00ff */
[----:B------:R-:W-:-:S03]  /*a4e0*/  MOV R8, R7 ;  /* 0x0000000700087202 */ /* 0x000fc60000000f00 */
[----:B------:R-:W-:Y:S01]  /*a4f0*/  IMAD.X R9, RZ, RZ, RZ, P0 ;  /* 0x000000ffff097224 */ /* 0x000fe200000e06ff */
[----:B------:R-:W-:-:S05]  /*a500*/  IADD3 RZ, P0, R5, R6, RZ ;  /* 0x0000000605ff7210 */ /* 0x000fca0007f1e0ff */
[----:B------:R-:W-:-:S08]  /*a510*/  IMAD.WIDE.U32.X R8, R13, R11, R8, P0 ;  /* 0x0000000b0d087225 */ /* 0x000fd000000e0408 */
.L_x_279:
[----:B------:R-:W4:Y:S01]  /*a520*/  LDC.64 R20, c[0x0][0x8e8] ;  /* 0x00023a00ff147b82 */ /* 0x000f220000000a00 */
[-C--:B---3--:R-:W-:Y:S01]  /*a530*/  SHF.R.U64 R31, R8, R0.reuse, R9 ;  /* 0x00000000081f7219 */ /* 0x088fe20000001209 */
[----:B--2---:R-:W-:Y:S01]  /*a540*/  IMAD.MOV R23, RZ, RZ, -R23 ;  /* 0x000000ffff177224 */ /* 0x004fe200078e0a17 */
[----:B------:R-:W-:Y:S01]  /*a550*/  SHF.R.U32.HI R0, RZ, R0, R9 ;  /* 0x00000000ff007219 */ /* 0x000fe20000011609 */
[----:B------:R-:W-:Y:S01]  /*a560*/  ULDC UR4, c[0x0][0x154] ;  /* 0x0000550000047ab9 */ /* 0x000fe20000000800 */
[----:B-1----:R-:W-:Y:S01]  /*a570*/  IADD3 R3, P0, RZ, -R31, RZ ;  /* 0x8000001fff037210 */ /* 0x002fe20007f1e0ff */
[----:B------:R-:W-:Y:S02]  /*a580*/  IMAD R26, R25, R23, R12 ;  /* 0x00000017191a7224 */ /* 0x000fe400078e020c */
[----:B------:R-:W1:Y:S01]  /*a590*/  LDC R6, c[0x0][0x8c0] ;  /* 0x00023000ff067b82 */ /* 0x000e620000000800 */
[----:B------:R-:W-:Y:S01]  /*a5a0*/  IADD3.X R5, RZ, ~R0, RZ, P0, !PT ;  /* 0x80000000ff057210 */ /* 0x000fe200007fe4ff */
[----:B------:R-:W-:-:S04]  /*a5b0*/  IMAD.MOV.U32 R7, RZ, RZ, 0x1 ;  /* 0x00000001ff077424 */ /* 0x000fc800078e00ff */
[-C--:B------:R-:W-:Y:S02]  /*a5c0*/  IMAD R0, R5, R14.reuse, RZ ;  /* 0x0000000e05007224 */ /* 0x080fe400078e02ff */
[----:B------:R-:W2:Y:S01]  /*a5d0*/  LDC R8, c[0x0][0x8b0] ;  /* 0x00022c00ff087b82 */ /* 0x000ea20000000800 */
[----:B------:R-:W-:-:S04]  /*a5e0*/  IMAD.WIDE.U32 R4, R3, R14, R16 ;  /* 0x0000000e03047225 */ /* 0x000fc800078e0010 */
[----:B------:R-:W-:Y:S01]  /*a5f0*/  IMAD R3, R3, R15, R0 ;  /* 0x0000000f03037224 */ /* 0x000fe200078e0200 */
[----:B------:R-:W-:Y:S02]  /*a600*/  I2FP.F32.U32 R0, R24 ;  /* 0x0000001800007245 */ /* 0x000fe40000201000 */
[----:B------:R-:W3:Y:S01]  /*a610*/  LDC R28, c[0x0][0x900] ;  /* 0x00024000ff1c7b82 */ /* 0x000ee20000000800 */
[----:B----4-:R-:W-:Y:S02]  /*a620*/  ISETP.NE.U32.AND P0, PT, R20, RZ, PT ;  /* 0x000000ff1400720c */ /* 0x010fe40003f05070 */
[----:B------:R-:W-:Y:S01]  /*a630*/  IADD3 R3, R5, R3, RZ ;  /* 0x0000000305037210 */ /* 0x000fe20007ffe0ff */
[----:B------:R-:W-:Y:S01]  /*a640*/  FMUL R0, R0, UR4 ;  /* 0x0000000400007c20 */ /* 0x000fe20008400000 */
[----:B------:R-:W-:Y:S02]  /*a650*/  ISETP.NE.AND.EX P0, PT, R21, RZ, PT, P0 ;  /* 0x000000ff1500720c */ /* 0x000fe40003f05300 */
[----:B------:R-:W-:Y:S01]  /*a660*/  MOV R5, 0xffffffff ;  /* 0xffffffff00057802 */ /* 0x000fe20000000f00 */
[----:B------:R-:W4:Y:S01]  /*a670*/  LDC R15, c[0x0][0x148] ;  /* 0x00005200ff0f7b82 */ /* 0x000f220000000800 */
[-CC-:B-1----:R-:W-:Y:S01]  /*a680*/  SHF.R.U64 R12, R4, R6.reuse, R3.reuse ;  /* 0x00000006040c7219 */ /* 0x182fe20000001203 */
[----:B------:R1:W1:Y:S01]  /*a690*/  F2I.U32.TRUNC.NTZ R13, R0 ;  /* 0x00000000000d7305 */ /* 0x000262000020f000 */
[----:B------:R-:W-:-:S05]  /*a6a0*/  SHF.R.U32.HI R3, RZ, R6, R3 ;  /* 0x00000006ff037219 */ /* 0x000fca0000011603 */
[----:B------:R-:W1:Y:S01]  /*a6b0*/  LDC R25, c[0x0][0x8a8] ;  /* 0x00022a00ff197b82 */ /* 0x000e620000000800 */
[-CC-:B--2---:R-:W-:Y:S02]  /*a6c0*/  SHF.R.U64 R10, R12, R8.reuse, R3.reuse ;  /* 0x000000080c0a7219 */ /* 0x184fe40000001203 */
[----:B------:R-:W-:-:S05]  /*a6d0*/  SHF.R.U32.HI R3, RZ, R8, R3 ;  /* 0x00000008ff037219 */ /* 0x000fca0000011603 */
[----:B------:R-:W2:Y:S01]  /*a6e0*/  LDC R27, c[0x0][0x8f0] ;  /* 0x00023c00ff1b7b82 */ /* 0x000ea20000000800 */
[-C--:B---3--:R-:W-:Y:S02]  /*a6f0*/  SHF.L.U32 R4, R5, R28.reuse, RZ ;  /* 0x0000001c05047219 */ /* 0x088fe400000006ff */
[-CC-:B------:R-:W-:Y:S02]  /*a700*/  SHF.R.U64 R14, R10, R28.reuse, R3.reuse ;  /* 0x0000001c0a0e7219 */ /* 0x180fe40000001203 */
[----:B------:R-:W-:Y:S02]  /*a710*/  SHF.R.U32.HI R5, RZ, R28, R3 ;  /* 0x0000001cff057219 */ /* 0x000fe40000011603 */
[----:B------:R-:W-:Y:S01]  /*a720*/  LOP3.LUT R23, RZ, R4, RZ, 0x33, !PT ;  /* 0x00000004ff177212 */ /* 0x000fe200078e33ff */
[----:B------:R-:W3:Y:S01]  /*a730*/  LDC R29, c[0x0][0x8e0] ;  /* 0x00023800ff1d7b82 */ /* 0x000ee20000000800 */
[----:B------:R-:W-:Y:S02]  /*a740*/  SHF.L.U32 R28, R7, R28, RZ ;  /* 0x0000001c071c7219 */ /* 0x000fe400000006ff */
[----:B------:R-:W-:-:S05]  /*a750*/  MOV R4, R14 ;  /* 0x0000000e00047202 */ /* 0x000fca0000000f00 */
[----:B------:R-:W1:Y:S01]  /*a760*/  LDC R30, c[0x0][0x8b8] ;  /* 0x00022e00ff1e7b82 */ /* 0x000e620000000800 */
[----:B------:R-:W-:Y:S05]  /*a770*/  @!P0 BRA `(.L_x_280) ;  /* 0x0000000000288947 */ /* 0x000fea0003800000 */
[----:B------:R-:W5:Y:S02]  /*a780*/  LDC R3, c[0x0][0x8f4] ;  /* 0x00023d00ff037b82 */ /* 0x000f640000000800 */
[----:B-----5:R-:W-:-:S04]  /*a790*/  IADD3 R3, P0, R14, R3, RZ ;  /* 0x000000030e037210 */ /* 0x020fc80007f1e0ff */
        /* <DEDUP_REMOVED lines=8> */
.L_x_280:
[----:B------:R-:W-:Y:S02]  /*a820*/  ISETP.NE.AND P0, PT, R2, 0x1, PT ;  /* 0x000000010200780c */ /* 0x000fe40003f05270 */
[----:B-12---:R-:W-:Y:S01]  /*a830*/  SHF.R.U64 R0, R4, R27, R5 ;  /* 0x0000001b04007219 */ /* 0x006fe20000001205 */
[----:B------:R-:W-:Y:S01]  /*a840*/  VIADD R5, R25, 0xffffffff ;  /* 0xffffffff19057836 */ /* 0x000fe20000000000 */
[----:B------:R-:W-:Y:S02]  /*a850*/  LOP3.LUT R23, R10, R23, RZ, 0xc0, !PT ;  /* 0x000000170a177212 */ /* 0x000fe400078ec0ff */
[----:B------:R-:W-:Y:S02]  /*a860*/  IADD3 R13, -R13, RZ, RZ ;  /* 0x000000ff0d0d7210 */ /* 0x000fe40007ffe1ff */
[----:B------:R-:W-:Y:S01]  /*a870*/  IADD3 R3, -R0, RZ, RZ ;  /* 0x000000ff00037210 */ /* 0x000fe20007ffe1ff */
[----:B------:R-:W-:Y:S01]  /*a880*/  IMAD R23, R28, R0, R23 ;  /* 0x000000001c177224 */ /* 0x000fe200078e0217 */
[----:B------:R-:W-:-:S02]  /*a890*/  LOP3.LUT R5, R12, R5, RZ, 0xc0, !PT ;  /* 0x000000050c057212 */ /* 0x000fc400078ec0ff */
[----:B------:R-:W-:Y:S01]  /*a8a0*/  R2UR UR47, R31 ;  /* 0x000000001f2f72ca */ /* 0x000fe200000e0000 */
[----:B----4-:R-:W-:Y:S02]  /*a8b0*/  @P0 IMAD R26, R15, R13, R24 ;  /* 0x0000000d0f1a0224 */ /* 0x010fe400078e0218 */
[----:B---3--:R-:W-:Y:S01]  /*a8c0*/  IMAD R0, R3, R29, R14 ;  /* 0x0000001d03007224 */ /* 0x008fe200078e020e */
[----:B------:R-:W-:Y:S01]  /*a8d0*/  MOV R3, 0x1 ;  /* 0x0000000100037802 */ /* 0x000fe20000000f00 */
[----:B------:R-:W-:Y:S02]  /*a8e0*/  IMAD R23, R23, R30, R26 ;  /* 0x0000001e17177224 */ /* 0x000fe400078e021a */
[----:B------:R-:W-:-:S05]  /*a8f0*/  IMAD R0, R0, R25, R5 ;  /* 0x0000001900007224 */ /* 0x000fca00078e0205 */
[----:B------:R-:W-:Y:S02]  /*a900*/  SEL R92, R0, R23, !P0 ;  /* 0x00000017005c7207 */ /* 0x000fe40004000000 */
[----:B------:R-:W-:Y:S02]  /*a910*/  SEL R23, R23, R0, !P0 ;  /* 0x0000000017177207 */ /* 0x000fe40004000000 */
[----:B------:R-:W-:-:S07]  /*a920*/  PRMT R0, R3, 0x7610, R0 ;  /* 0x0000761003007816 */ /* 0x000fce0000000000 */
.L_x_278:
[----:B------:R-:W-:Y:S01]  /*a930*/  UIADD3 UR49, UR50, UR49, URZ ;  /* 0x0000003132317290 */ /* 0x000fe2000fffe03f */
[----:B------:R-:W-:Y:S01]  /*a940*/  LOP3.LUT P0, RZ, R0, 0xff, RZ, 0xc0, !PT ;  /* 0x000000ff00ff7812 */ /* 0x000fe2000780c0ff */
[----:B------:R-:W-:Y:S02]  /*a950*/  UIADD3 UR43, UR43, 0x4, URZ ;  /* 0x000000042b2b7890 */ /* 0x000fe4000fffe03f */
[----:B------:R-:W-:Y:S02]  /*a960*/  USHF.R.U32.HI UR4, URZ, 0x2, UR49 ;  /* 0x000000023f047899 */ /* 0x000fe40008011631 */
[----:B------:R-:W-:Y:S02]  /*a970*/  UISETP.GT.U32.AND UP0, UPT, UR49, 0x3, UPT ;  /* 0x000000033100788c */ /* 0x000fe4000bf04070 */
[----:B------:R-:W-:Y:S02]  /*a980*/  ULOP3.LUT UR4, UR4, 0x1, URZ, 0xc0, !UPT ;  /* 0x0000000104047892 */ /* 0x000fe4000f8ec03f */
[----:B------:R-:W-:-:S02]  /*a990*/  UISETP.LT.U32.AND UP1, UPT, UR50, 0x4, UP0 ;  /* 0x000000043200788c */ /* 0x000fc40008721070 */
[----:B------:R-:W-:Y:S02]  /*a9a0*/  UISETP.NE.U32.AND UP2, UPT, UR4, 0x1, UPT ;  /* 0x000000010400788c */ /* 0x000fe4000bf45070 */
[----:B------:R-:W-:Y:S02]  /*a9b0*/  USEL UR5, URZ, 0x1, !UP1 ;  /* 0x000000013f057887 */ /* 0x000fe4000c800000 */
[----:B------:R-:W-:Y:S02]  /*a9c0*/  UISETP.GT.U32.AND UP0, UPT, UR50, 0x3, !UP2 ;  /* 0x000000033200788c */ /* 0x000fe4000d704070 */
[----:B------:R-:W-:Y:S02]  /*a9d0*/  ULOP3.LUT UR49, UR49, 0x3, URZ, 0xc0, !UPT ;  /* 0x0000000331317892 */ /* 0x000fe4000f8ec03f */
[----:B------:R-:W-:-:S04]  /*a9e0*/  USEL UR4, URZ, 0x1, !UP0 ;  /* 0x000000013f047887 */ /* 0x000fc8000c000000 */
[----:B------:R-:W-:Y:S01]  /*a9f0*/  ULOP3.LUT UR48, UR4, UR48, UR5, 0x96, !UPT ;  /* 0x0000003004307292 */ /* 0x000fe2000f8e9605 */
[----:B------:R-:W-:Y:S11]  /*aa00*/  @P0 BRA `(.L_x_281) ;  /* 0xffffff6800840947 */ /* 0x000ff6000383ffff */
[----:B------:R-:W-:-:S13]  /*aa10*/  PLOP3.LUT P0, PT, PT, PT, PT, 0x8, 0x0 ;  /* 0x000000000000781c */ /* 0x000fda0003f0e170 */
.L_x_18:
[----:B------:R-:W-:Y:S05]  /*aa20*/  @P0 BRA `(.L_x_10) ;  /* 0x0000002800b80947 */ /* 0x000fea0003800000 */
[----:B------:R-:W-:Y:S01]  /*aa30*/  ULDC.64 UR6, c[0x0][0x588] ;  /* 0x0001620000067ab9 */ /* 0x000fe20000000a00 */
[----:B------:R-:W-:Y:S01]  /*aa40*/  ULDC.64 UR4, c[0x0][0x590] ;  /* 0x0001640000047ab9 */ /* 0x000fe20000000a00 */
[----:B------:R-:W-:Y:S01]  /*aa50*/  ISETP.NE.U32.AND P0, PT, RZ, UR6, PT ;  /* 0x00000006ff007c0c */ /* 0x000fe2000bf05070 */
[----:B------:R-:W-:-:S04]  /*aa60*/  DEPBAR.LE SB0, 0x0 ;  /* 0x000080000000791a */ /* 0x000fc80000000000 */
[----:B------:R-:W-:Y:S01]  /*aa70*/  ISETP.NE.U32.AND P1, PT, RZ, UR4, PT ;  /* 0x00000004ff007c0c */ /* 0x000fe2000bf25070 */
[----:B------:R-:W-:Y:S01]  /*aa80*/  BSSY B0, `(.L_x_282) ;  /* 0x0000015000007945 */ /* 0x000fe20003800000 */
[----:B------:R-:W-:Y:S02]  /*aa90*/  ISETP.NE.AND.EX P0, PT, RZ, UR7, PT, P0 ;  /* 0x00000007ff007c0c */ /* 0x000fe4000bf05300 */
[----:B------:R-:W-:-:S13]  /*aaa0*/  ISETP.NE.AND.EX P1, PT, RZ, UR5, PT, P1 ;  /* 0x00000005ff007c0c */ /* 0x000fda000bf25310 */
[----:B------:R-:W-:Y:S05]  /*aab0*/  @P0 BRA P1, `(.L_x_283) ;  /* 0x0000000000440947 */ /* 0x000fea0000800000 */
[----:B------:R-:W-:-:S04]  /*aac0*/  ISETP.NE.U32.AND P0, PT, RZ, UR4, PT ;  /* 0x00000004ff007c0c */ /* 0x000fc8000bf05070 */
[----:B------:R-:W-:-:S13]  /*aad0*/  ISETP.NE.AND.EX P0, PT, RZ, UR5, PT, P0 ;  /* 0x00000005ff007c0c */ /* 0x000fda000bf05300 */
[----:B------:R-:W-:Y:S05]  /*aae0*/  @!P0 BRA `(.L_x_284) ;  /* 0x00000000002c8947 */ /* 0x000fea0003800000 */
[----:B------:R-:W-:-:S13]  /*aaf0*/  LOP3.LUT P0, RZ, R88, 0xff, RZ, 0xc0, !PT ;  /* 0x000000ff58ff7812 */ /* 0x000fda000780c0ff */
[----:B------:R-:W-:Y:S05]  /*ab00*/  @!P0 BRA `(.L_x_285) ;  /* 0x0000000000108947 */ /* 0x000fea0003800000 */
[----:B-----5:R-:W-:-:S13]  /*ab10*/  FSETP.NEU.AND P0, PT, R90, RZ, PT ;  /* 0x000000ff5a00720b */ /* 0x020fda0003f0d000 */
[----:B------:R-:W-:Y:S05]  /*ab20*/  @!P0 BREAK B0 ;  /* 0x0000000000008942 */ /* 0x000fea0003800000 */
[----:B------:R-:W-:Y:S05]  /*ab30*/  @P0 BRA `(.L_x_283) ;  /* 0x0000000000240947 */ /* 0x000fea0003800000 */
[----:B------:R-:W-:Y:S05]  /*ab40*/  BRA `(.L_x_10) ;  /* 0x0000002800707947 */ /* 0x000fea0003800000 */
.L_x_285:
[----:B------:R-:W-:-:S04]  /*ab50*/  ISETP.NE.U32.AND P0, PT, RZ, UR6, PT ;  /* 0x00000006ff007c0c */ /* 0x000fc8000bf05070 */
[----:B------:R-:W-:-:S13]  /*ab60*/  ISETP.NE.AND.EX P0, PT, RZ, UR7, PT, P0 ;  /* 0x00000007ff007c0c */ /* 0x000fda000bf05300 */
[----:B------:R-:W-:Y:S05]  /*ab70*/  @!P0 BREAK B0 ;  /* 0x0000000000008942 */ /* 0x000fea0003800000 */
[----:B------:R-:W-:Y:S05]  /*ab80*/  @P0 BRA `(.L_x_283) ;  /* 0x0000000000100947 */ /* 0x000fea0003800000 */
[----:B------:R-:W-:Y:S05]  /*ab90*/  BRA `(.L_x_10) ;  /* 0x00000028005c7947 */ /* 0x000fea0003800000 */
.L_x_284:
[----:B-----5:R-:W-:-:S13]  /*aba0*/  FSETP.NEU.AND P0, PT, R90, RZ, PT ;  /* 0x000000ff5a00720b */ /* 0x020fda0003f0d000 */
[----:B------:R-:W-:Y:S05]  /*abb0*/  @!P0 BREAK B0 ;  /* 0x0000000000008942 */ /* 0x000fea0003800000 */
[----:B------:R-:W-:Y:S05]  /*abc0*/  @!P0 BRA `(.L_x_10) ;  /* 0x0000002800508947 */ /* 0x000fea0003800000 */
.L_x_283:
[----:B------:R-:W-:Y:S05]  /*abd0*/  BSYNC B0 ;  /* 0x0000000000007941 */ /* 0x000fea0003800000 */
.L_x_282:
[----:B------:R-:W-:-:S04]  /*abe0*/  LOP3.LUT R19, R19, 0x1, RZ, 0xfc, !PT ;  /* 0x0000000113137812 */ /* 0x000fc800078efcff */
[----:B------:R-:W-:-:S13]  /*abf0*/  ISETP.NE.AND P0, PT, R19, 0x3, PT ;  /* 0x000000031300780c */ /* 0x000fda0003f05270 */
[----:B------:R-:W-:Y:S05]  /*ac00*/  @!P0 BRA `(.L_x_286) ;  /* 0x0000000000048947 */ /* 0x000fea0003800000 */
[----:B------:R-:W-:Y:S01]  /*ac10*/  BPT.TRAP 0x1 ;  /* 0x000000040000795c */ /* 0x000fe20000300000 */
.L_x_286:
[----:B------:R-:W3:Y:S01]  /*ac20*/  S2UR UR5, SR_CgaCtaId ;  /* 0x00000000000579c3 */ /* 0x000ee20000008800 */
[----:B------:R-:W-:Y:S02]  /*ac30*/  UMOV UR4, 0x400 ;  /* 0x0000040000047882 */ /* 0x000fe40000000000 */
[----:B---3--:R-:W-:-:S04]  /*ac40*/  ULEA UR4, UR5, UR4, 0x18 ;  /* 0x0000000405047291 */ /* 0x008fc8000f8ec03f */
[----:B------:R-:W-:-:S04]  /*ac50*/  ULEA UR4, UR42, UR4, 0x3 ;  /* 0x000000042a047291 */ /* 0x000fc8000f8e183f */
[----:B------:R-:W-:-:S04]  /*ac60*/  UIADD3 UR4, UR4, 0x60, URZ ;  /* 0x0000006004047890 */ /* 0x000fc8000fffe03f */
[----:B------:R-:W-:-:S09]  /*ac70*/  UPRMT UR4, UR5, 0x654, UR4 ;  /* 0x0000065405047896 */ /* 0x000fd20008000004 */
[----:B------:R-:W-:Y:S01]  /*ac80*/  SYNCS.ARRIVE.TRANS64.RED.A1T0 RZ, [UR4], RZ ;  /* 0x000000ffffff79a7 */ /* 0x000fe20008100404 */
[----:B------:R-:W-:Y:S05]  /*ac90*/  BRA `(.L_x_10) ;  /* 0x00000028001c7947 */ /* 0x000fea0003800000 */
.L_x_9:
[----:B------:R-:W-:Y:S01]  /*aca0*/  ULDC.64 UR4, c[0x0][0x8f8] ;  /* 0x00023e0000047ab9 */ /* 0x000fe20000000a00 */
[----:B------:R-:W-:Y:S01]  /*acb0*/  PRMT R10, RZ, 0x7610, R10 ;  /* 0x00007610ff0a7816 */ /* 0x000fe2000000000a */
[----:B------:R-:W-:Y:S01]  /*acc0*/  IMAD.MOV.U32 R13, RZ, RZ, -0x1 ;  /* 0xffffffffff0d7424 */ /* 0x000fe200078e00ff */
[----:B------:R-:W-:Y:S02]  /*acd0*/  ISETP.GE.U32.AND P1, PT, R16, UR4, PT ;  /* 0x0000000410007c0c */ /* 0x000fe4000bf26070 */
[----:B------:R-:W-:Y:S02]  /*ace0*/  MOV R7, 0xffffffff ;  /* 0xffffffff00077802 */ /* 0x000fe40000000f00 */
[----:B------:R-:W-:Y:S02]  /*acf0*/  ISETP.GE.U32.AND.EX P1, PT, R17, UR5, PT, P1 ;  /* 0x0000000511007c0c */ /* 0x000fe4000bf26110 */
[----:B------:R-:W-:-:S11]  /*ad00*/  MOV R6, 0xffffffff ;  /* 0xffffffff00067802 */ /* 0x000fd60000000f00 */
        /* <DEDUP_REMOVED lines=19> */
.L_x_288:
[--C-:B------:R-:W-:Y:S01]  /*ae40*/  SHF.R.U64 R14, R12, R20, R13.reuse ;  /* 0x000000140c0e7219 */ /* 0x100fe2000000120d */
[----:B------:R-:W1:Y:S01]  /*ae50*/  LDC R26, c[0x0][0x8c0] ;  /* 0x00023000ff1a7b82 */ /* 0x000e620000000800 */
[----:B------:R-:W-:Y:S01]  /*ae60*/  I2FP.F32.U32 R7, R8 ;  /* 0x0000000800077245 */ /* 0x000fe20000201000 */
[----:B------:R-:W-:Y:S01]  /*ae70*/  ULDC UR4, c[0x0][0x150] ;  /* 0x0000540000047ab9 */ /* 0x000fe20000000800 */
[----:B------:R-:W-:Y:S02]  /*ae80*/  SHF.R.U32.HI R6, RZ, R20, R13 ;  /* 0x00000014ff067219 */ /* 0x000fe4000001160d */
[----:B------:R-:W-:Y:S01]  /*ae90*/  IADD3 R9, P1, RZ, -R14, RZ ;  /* 0x8000000eff097210 */ /* 0x000fe20007f3e0ff */
[----:B------:R-:W-:Y:S01]  /*aea0*/  FMUL R13, R7, UR4 ;  /* 0x00000004070d7c20 */ /* 0x000fe20008400000 */
[----:B------:R-:W-:Y:S01]  /*aeb0*/  ULDC UR4, c[0x0][0x154] ;  /* 0x0000550000047ab9 */ /* 0x000fe20000000800 */
[----:B------:R-:W2:Y:S01]  /*aec0*/  LDC.64 R28, c[0x0][0x8e8] ;  /* 0x00023a00ff1c7b82 */ /* 0x000ea20000000a00 */
[----:B------:R-:W-:Y:S01]  /*aed0*/  IADD3.X R11, RZ, ~R6, RZ, P1, !PT ;  /* 0x80000006ff0b7210 */ /* 0x000fe20000ffe4ff */
[----:B------:R-:W-:-:S02]  /*aee0*/  IMAD.WIDE.U32 R6, R9, R24, R16 ;  /* 0x0000001809067225 */ /* 0x000fc400078e0010 */
[----:B------:R-:W3:Y:S02]  /*aef0*/  F2I.U32.TRUNC.NTZ R13, R13 ;  /* 0x0000000d000d7305 */ /* 0x000ee4000020f000 */
[----:B------:R-:W-:Y:S02]  /*af00*/  IMAD R10, R11, R24, RZ ;  /* 0x000000180b0a7224 */ /* 0x000fe400078e02ff */
[----:B------:R-:W4:Y:S02]  /*af10*/  LDC R15, c[0x0][0x144] ;  /* 0x00005100ff0f7b82 */ /* 0x000f240000000800 */
[----:B------:R-:W-:Y:S01]  /*af20*/  IMAD R9, R9, R25, R10 ;  /* 0x0000001909097224 */ /* 0x000fe200078e020a */
[----:B------:R-:W-:-:S03]  /*af30*/  MOV R10, 0xffffffff ;  /* 0xffffffff000a7802 */ /* 0x000fc60000000f00 */
[----:B------:R-:W-:Y:S01]  /*af40*/  IMAD.IADD R7, R7, 0x1, R9 ;  /* 0x0000000107077824 */ /* 0x000fe200078e0209 */
[----:B------:R-:W-:Y:S01]  /*af50*/  I2FP.F32.U32 R9, R3 ;  /* 0x0000000300097245 */ /* 0x000fe20000201000 */
[----:B------:R-:W5:Y:S03]  /*af60*/  LDC R20, c[0x0][0x8b0] ;  /* 0x00022c00ff147b82 */ /* 0x000f660000000800 */
[-CC-:B-1----:R-:W-:Y:S01]  /*af70*/  SHF.R.U64 R12, R6, R26.reuse, R7.reuse ;  /* 0x0000001a060c7219 */ /* 0x182fe20000001207 */
[----:B------:R-:W-:Y:S01]  /*af80*/  FMUL R9, R9, UR4 ;  /* 0x0000000409097c20 */ /* 0x000fe20008400000 */
[----:B---3--:R-:W-:Y:S02]  /*af90*/  IADD3 R6, -R13, RZ, RZ ;  /* 0x000000ff0d067210 */ /* 0x008fe40007ffe1ff */
[----:B------:R-:W-:Y:S01]  /*afa0*/  SHF.R.U32.HI R7, RZ, R26, R7 ;  /* 0x0000001aff077219 */ /* 0x000fe20000011607 */
[----:B------:R-:W1:Y:S01]  /*afb0*/  LDC R11, c[0x0][0x900] ;  /* 0x00024000ff0b7b82 */ /* 0x000e620000000800 */
[----:B--2---:R-:W-:-:S04]  /*afc0*/  ISETP.NE.U32.AND P1, PT, R28, RZ, PT ;  /* 0x000000ff1c00720c */ /* 0x004fc80003f25070 */
[----:B------:R-:W-:-:S03]  /*afd0*/  ISETP.NE.AND.EX P1, PT, R29, RZ, PT, P1 ;  /* 0x000000ff1d00720c */ /* 0x000fc60003f25310 */
[----:B------:R-:W2:Y:S01]  /*afe0*/  LDC R24, c[0x0][0x148] ;  /* 0x00005200ff187b82 */ /* 0x000ea20000000800 */
[----:B----4-:R-:W-:Y:S02]  /*aff0*/  IMAD R25, R15, R6, R8 ;  /* 0x000000060f197224 */ /* 0x010fe400078e0208 */
[----:B------:R-:W-:-:S05]  /*b000*/  IMAD.MOV.U32 R8, RZ, RZ, 0x1 ;  /* 0x00000001ff087424 */ /* 0x000fca00078e00ff */
        /* <DEDUP_REMOVED lines=10> */
[----:B------:R-:W-:Y:S02]  /*b0b0*/  LOP3.LUT R32, RZ, R10, RZ, 0x33, !PT ;  /* 0x0000000aff207212 */ /* 0x000fe400078e33ff */
[----:B------:R-:W-:-:S05]  /*b0c0*/  MOV R6, R21 ;  /* 0x0000001500067202 */ /* 0x000fca0000000f00 */
[----:B------:R-:W1:Y:S01]  /*b0d0*/  LDC R31, c[0x0][0x8b8] ;  /* 0x00022e00ff1f7b82 */ /* 0x000e620000000800 */
[----:B----4-:R-:W-:Y:S05]  /*b0e0*/  @!P1 BRA `(.L_x_289) ;  /* 0x0000000000289947 */ /* 0x010fea0003800000 */
[----:B------:R-:W4:Y:S02]  /*b0f0*/  LDC R6, c[0x0][0x8f4] ;  /* 0x00023d00ff067b82 */ /* 0x000f240000000800 */
[----:B----4-:R-:W-:-:S04]  /*b100*/  IADD3 R11, P1, R21, R6, RZ ;  /* 0x00000006150b7210 */ /* 0x010fc80007f3e0ff */
        /* <DEDUP_REMOVED lines=8> */
.L_x_289:
[----:B------:R-:W-:Y:S01]  /*b190*/  ISETP.NE.AND P1, PT, R2, 0x1, PT ;  /* 0x000000010200780c */ /* 0x000fe20003f25270 */
[----:B---3--:R-:W-:Y:S01]  /*b1a0*/  VIADD R9, R23, 0xffffffff ;  /* 0xffffffff17097836 */ /* 0x008fe20000000000 */
[----:B--2---:R-:W-:Y:S02]  /*b1b0*/  SHF.R.U64 R7, R6, R27, R7 ;  /* 0x0000001b06077219 */ /* 0x004fe40000001207 */
[----:B------:R-:W-:Y:S02]  /*b1c0*/  IADD3 R20, -R20, RZ, RZ ;  /* 0x000000ff14147210 */ /* 0x000fe40007ffe1ff */
[----:B------:R-:W-:Y:S02]  /*b1d0*/  LOP3.LUT R6, R15, R32, RZ, 0xc0, !PT ;  /* 0x000000200f067212 */ /* 0x000fe400078ec0ff */
[----:B------:R-:W-:Y:S02]  /*b1e0*/  IADD3 R8, -R7, RZ, RZ ;  /* 0x000000ff07087210 */ /* 0x000fe40007ffe1ff */
[----:B------:R-:W-:Y:S01]  /*b1f0*/  LOP3.LUT R12, R12, R9, RZ, 0xc0, !PT ;  /* 0x000000090c0c7212 */ /* 0x000fe200078ec0ff */
[----:B------:R-:W-:Y:S01]  /*b200*/  IMAD R6, R26, R7, R6 ;  /* 0x000000071a067224 */ /* 0x000fe200078e0206 */
[----:B------:R-:W-:Y:S01]  /*b210*/  MOV R10, 0x1 ;  /* 0x00000001000a7802 */ /* 0x000fe20000000f00 */
[----:B------:R-:W-:-:S02]  /*b220*/  @P1 IMAD R25, R24, R20, R3 ;  /* 0x0000001418191224 */ /* 0x000fc400078e0203 */
[----:B-1----:R-:W-:Y:S02]  /*b230*/  IMAD R3, R8, R30, R21 ;  /* 0x0000001e08037224 */ /* 0x002fe400078e0215 */
[----:B------:R-:W-:Y:S02]  /*b240*/  IMAD R13, R6, R31, R25 ;  /* 0x0000001f060d7224 */ /* 0x000fe400078e0219 */
[----:B------:R-:W-:-:S05]  /*b250*/  IMAD R6, R3, R23, R12 ;  /* 0x0000001703067224 */ /* 0x000fca00078e020c */
[----:B------:R-:W-:Y:S02]  /*b260*/  SEL R7, R6, R13, !P1 ;  /* 0x0000000d06077207 */ /* 0x000fe40004800000 */
[----:B------:R-:W-:Y:S01]  /*b270*/  SEL R13, R13, R6, !P1 ;  /* 0x000000060d0d7207 */ /* 0x000fe20004800000 */
[----:B------:R-:W-:-:S07]  /*b280*/  IMAD.MOV.U32 R6, RZ, RZ, R14 ;  /* 0x000000ffff067224 */ /* 0x000fce00078e000e */
.L_x_287:
[----:B------:R-:W-:-:S08]  /*b290*/  NOP ;  /* 0x0000000000007918 */ /* 0x000fd00000000000 */
[----:B------:R-:W1:-:S00]  /*b2a0*/  USETMAXREG.DEALLOC.CTAPOOL 0x28 ;  /* 0x00000028000079c8 */ /* 0x000e4000080e0500 */
[----:B-1----:R-:W-:-:S13]  /*b2b0*/  ISETP.NE.AND P1, PT, R0, 0x1, PT ;  /* 0x000000010000780c */ /* 0x002fda0003f25270 */
[----:B------:R-:W-:Y:S05]  /*b2c0*/  @!P1 BRA `(.L_x_10) ;  /* 0x0000002000909947 */ /* 0x000fea0003800000 */
[----:B------:R-:W-:Y:S05]  /*b2d0*/  @!P4 BRA `(.L_x_290) ;  /* 0x0000001000a8c947 */ /* 0x000fea0003800000 */
[----:B------:R-:W-:-:S13]  /*b2e0*/  ISETP.NE.OR P0, PT, R0, 0x2, P0 ;  /* 0x000000020000780c */ /* 0x000fda0000705670 */
[----:B------:R-:W-:Y:S05]  /*b2f0*/  @P0 BRA `(.L_x_10) ;  /* 0x0000002000840947 */ /* 0x000fea0003800000 */
[----:B------:R-:W-:-:S13]  /*b300*/  LOP3.LUT P1, RZ, R10, 0xff, RZ, 0xc0, !PT ;  /* 0x000000ff0aff7812 */ /* 0x000fda000782c0ff */
[----:B------:R-:W-:Y:S05]  /*b310*/  @!P1 BRA `(.L_x_291) ;  /* 0x0000000000189947 */ /* 0x000fea0003800000 */
[----:B------:R-:W-:Y:S01]  /*b320*/  UMOV UR4, 0x400 ;  /* 0x0000040000047882 */ /* 0x000fe20000000000 */
[----:B------:R-:W-:Y:S01]  /*b330*/  MOV R0, RZ ;  /* 0x000000ff00007202 */ /* 0x000fe20000000f00 */
[----:B------:R-:W-:-:S03]  /*b340*/  ULEA UR4, UR36, UR4, 0x18 ;  /* 0x0000000424047291 */ /* 0x000fc6000f8ec03f */
[----:B------:R-:W-:-:S06]  /*b350*/  SHF.L.U32 R0, R0, 0x1f, RZ ;  /* 0x0000001f00007819 */ /* 0x000fcc00000006ff */
[----:B------:R-:W1:Y:S02]  /*b360*/  SYNCS.PHASECHK.TRANS64.TRYWAIT P0, [UR4+0x88], R0 ;  /* 0x00008800ff0075a7 */ /* 0x000e640008000144 */
[----:B-1----:R-:W-:Y:S05]  /*b370*/  @!P0 BRA `(.L_x_292) ;  /* 0x0000002000ec8947 */ /* 0x002fea0003800000 */
.L_x_291:
[----:B-1----:R-:W-:Y:S01]  /*b380*/  PRMT R0, RZ, 0x7610, R0 ;  /* 0x00007610ff007816 */ /* 0x002fe20000000000 */
[----:B------:R-:W-:Y:S06]  /*b390*/  @P3 BRA `(.L_x_293) ;  /* 0x0000000000243947 */ /* 0x000fec0003800000 */
[----:B------:R-:W-:Y:S02]  /*b3a0*/  ULDC.64 UR4, c[0x0][0x588] ;  /* 0x0001620000047ab9 */ /* 0x000fe40000000a00 */
[----:B------:R-:W-:-:S04]  /*b3b0*/  ISETP.NE.U32.AND P0, PT, RZ, UR4, PT ;  /* 0x00000004ff007c0c */ /* 0x000fc8000bf05070 */
[----:B------:R-:W-:-:S13]  /*b3c0*/  ISETP.NE.AND.EX P0, PT, RZ, UR5, PT, P0 ;  /* 0x00000005ff007c0c */ /* 0x000fda000bf05300 */
[----:B------:R-:W-:Y:S05]  /*b3d0*/  @!P0 BRA `(.L_x_294) ;  /* 0x00000000000c8947 */ /* 0x000fea0003800000 */
[----:B------:R2:W5:Y:S01]  /*b3e0*/  LDG.E R3, desc[UR40][R4.64] ;  /* 0x0000002804037981 */ /* 0x000562000c1e1900 */
[----:B------:R-:W-:Y:S01]  /*b3f0*/  MOV R0, 0x1 ;  /* 0x0000000100007802 */ /* 0x000fe20000000f00 */
[----:B------:R-:W-:Y:S06]  /*b400*/  BRA `(.L_x_293) ;  /* 0x0000000000087947 */ /* 0x000fec0003800000 */
.L_x_294:
[----:B------:R-:W1:Y:S01]  /*b410*/  LDC R3, c[0x0][0x580] ;  /* 0x00016000ff037b82 */ /* 0x000e620000000800 */
[----:B------:R-:W-:-:S07]  /*b420*/  IMAD.MOV.U32 R0, RZ, RZ, 0x1 ;  /* 0x00000001ff007424 */ /* 0x000fce00078e00ff */
.L_x_293:
[----:B------:R-:W-:Y:S01]  /*b430*/  MOV R8, 0x1 ;  /* 0x0000000100087802 */ /* 0x000fe20000000f00 */
[----:B------:R-:W-:Y:S06]  /*b440*/  @!P1 BRA `(.L_x_295) ;  /* 0x0000000c00dc9947 */ /* 0x000fec0003800000 */
[----:B------:R-:W3:Y:S01]  /*b450*/  LDC R9, c[0x0][0x900] ;  /* 0x00024000ff097b82 */ /* 0x000ee20000000800 */
[----:B--2---:R-:W-:Y:S01]  /*b460*/  MOV R4, 0xffffffff ;  /* 0xffffffff00047802 */ /* 0x004fe20000000f00 */
[----:B------:R-:W-:Y:S01]  /*b470*/  IMAD.MOV.U32 R8, RZ, RZ, 0x1 ;  /* 0x00000001ff087424 */ /* 0x000fe200078e00ff */
[----:B------:R-:W-:Y:S01]  /*b480*/  LOP3.LUT R10, R19, 0x2, RZ, 0xfc, !PT ;  /* 0x00000002130a7812 */ /* 0x000fe200078efcff */
[----:B------:R-:W-:Y:S01]  /*b490*/  ULDC.64 UR6, c[0x0][0x198] ;  /* 0x0000660000067ab9 */ /* 0x000fe20000000a00 */
[----:B------:R-:W-:Y:S01]  /*b4a0*/  ULDC.64 UR14, c[0x0][0x588] ;  /* 0x00016200000e7ab9 */ /* 0x000fe20000000a00 */
[----:B------:R-:W-:Y:S01]  /*b4b0*/  ULDC.64 UR22, c[0x0][0x590] ;  /* 0x0001640000167ab9 */ /* 0x000fe20000000a00 */
[----:B------:R-:W-:Y:S01]  /*b4c0*/  ULDC.64 UR24, c[0x0][0x8f8] ;  /* 0x00023e0000187ab9 */ /* 0x000fe20000000a00 */
[----:B------:R-:W2:Y:S01]  /*b4d0*/  LDC R11, c[0x0][0x8a8] ;  /* 0x00022a00ff0b7b82 */ /* 0x000ea20000000800 */
[-C--:B---3--:R-:W-:Y:S02]  /*b4e0*/  SHF.L.U32 R4, R4, R9.reuse, RZ ;  /* 0x0000000904047219 */ /* 0x088fe400000006ff */
[----:B------:R-:W-:-:S02]  /*b4f0*/  SHF.L.U32 R9, R8, R9, RZ ;  /* 0x0000000908097219 */ /* 0x000fc400000006ff */
[----:B------:R-:W-:Y:S02]  /*b500*/  MOV R8, 0x1 ;  /* 0x0000000100087802 */ /* 0x000fe40000000f00 */
[----:B------:R-:W-:Y:S02]  /*b510*/  LOP3.LUT R12, RZ, R4, RZ, 0x33, !PT ;  /* 0x00000004ff0c7212 */ /* 0x000fe400078e33ff */
[----:B--2---:R-:W-:-:S07]  /*b520*/  IADD3 R11, R11, -0x1, RZ ;  /* 0xffffffff0b0b7810 */ /* 0x004fce0007ffe0ff */
.L_x_327:
[----:B------:R-:W-:Y:S02]  /*b530*/  ISETP.NE.U32.AND P0, PT, RZ, UR22, PT ;  /* 0x00000016ff007c0c */ /* 0x000fe4000bf05070 */
[----:B------:R-:W-:Y:S02]  /*b540*/  R2UR UR19, R13 ;  /* 0x000000000d1372ca */ /* 0x000fe400000e0000 */
[----:B------:R-:W-:Y:S02]  /*b550*/  R2UR UR18, R7 ;  /* 0x00000000071272ca */ /* 0x000fe400000e0000 */
[----:B------:R-:W-:-:S09]  /*b560*/  ISETP.NE.AND.EX P0, PT, RZ, UR23, PT, P0 ;  /* 0x00000017ff007c0c */ /* 0x000fd2000bf05300 */
[----:B------:R-:W-:Y:S02]  /*b570*/  USHF.L.U32 UR19, UR19, 0x8, URZ ;  /* 0x0000000813137899 */ /* 0x000fe4000800063f */
[----:B------:R-:W-:Y:S02]  /*b580*/  USHF.L.U32 UR18, UR18, 0x6, URZ ;  /* 0x0000000612127899 */ /* 0x000fe4000800063f */
[----:B--234-:R-:W-:Y:S10]  /*b590*/  @!P0 BRA `(.L_x_296) ;  /* 0x00000000002c8947 */ /* 0x01cff40003800000 */
[----:B------:R-:W-:-:S04]  /*b5a0*/  ISETP.NE.U32.AND P1, PT, RZ, UR14, PT ;  /* 0x0000000eff007c0c */ /* 0x000fc8000bf25070 */
[----:B------:R-:W-:-:S13]  /*b5b0*/  ISETP.NE.AND.EX P1, PT, RZ, UR15, PT, P1 ;  /* 0x0000000fff007c0c */ /* 0x000fda000bf25310 */
[----:B------:R-:W-:Y:S05]  /*b5c0*/  @!P1 BRA `(.L_x_297) ;  /* 0x0000000000189947 */ /* 0x000fea0003800000 */
[----:B------:R-:W2:Y:S01]  /*b5d0*/  LDC.64 R4, c[0x0][0x588] ;  /* 0x00016200ff047b82 */ /* 0x000ea20000000a00 */
[----:B-1---5:R-:W-:-:S04]  /*b5e0*/  IMAD R3, R6, UR22, RZ ;  /* 0x0000001606037c24 */ /* 0x022fc8000f8e02ff */
[----:B--2---:R-:W-:-:S05]  /*b5f0*/  IMAD.WIDE R4, R3, 0x4, R4 ;  /* 0x0000000403047825 */ /* 0x004fca00078e0204 */
[----:B------:R3:W5:Y:S01]  /*b600*/  LDG.E R3, desc[UR40][R4.64] ;  /* 0x0000002804037981 */ /* 0x000762000c1e1900 */
[----:B------:R-:W-:Y:S01]  /*b610*/  IMAD.MOV.U32 R0, RZ, RZ, 0x1 ;  /* 0x00000001ff007424 */ /* 0x000fe200078e00ff */
[----:B------:R-:W-:Y:S06]  /*b620*/  BRA `(.L_x_296) ;  /* 0x0000000000087947 */ /* 0x000fec0003800000 */
.L_x_297:
[----:B-1---5:R-:W2:Y:S01]  /*b630*/  LDC R3, c[0x0][0x580] ;  /* 0x00016000ff037b82 */ /* 0x022ea20000000800 */
[----:B------:R-:W-:-:S07]  /*b640*/  MOV R0, 0x1 ;  /* 0x0000000100007802 */ /* 0x000fce0000000f00 */
.L_x_296:
[----:B------:R-:W-:Y:S05]  /*b650*/  @!P0 BRA `(.L_x_298) ;  /* 0x00000000001c8947 */ /* 0x000fea0003800000 */
[----:B------:R-:W-:-:S13]  /*b660*/  LOP3.LUT P2, RZ, R0, 0xff, RZ, 0xc0, !PT ;  /* 0x000000ff00ff7812 */ /* 0x000fda000784c0ff */
[----:B---3--:R-:W3:Y:S02]  /*b670*/  @!P2 LDC.64 R4, c[0x0][0x588] ;  /* 0x00016200ff04ab82 */ /* 0x008ee40000000a00 */
[----:B---3--:R-:W-:-:S04]  /*b680*/  @!P2 ISETP.NE.U32.AND P0, PT, R4, RZ, PT ;  /* 0x000000ff0400a20c */ /* 0x008fc80003f05070 */
[----:B------:R-:W-:Y:S02]  /*b690*/  @!P2 ISETP.NE.AND.EX P1, PT, R5, RZ, PT, P0 ;  /* 0x000000ff0500a20c */ /* 0x000fe40003f25300 */
[----:B-12--5:R-:W-:Y:S02]  /*b6a0*/  @P2 FSETP.EQ.AND P0, PT, R3, RZ, PT ;  /* 0x000000ff0300220b */ /* 0x026fe40003f02000 */
[----:B------:R-:W-:Y:S01]  /*b6b0*/  @!P2 PLOP3.LUT P0, PT, P1, PT, PT, 0x8, 0x0 ;  /* 0x000000000000a81c */ /* 0x000fe20000f0e170 */
[----:B------:R-:W-:-:S12]  /*b6c0*/  BRA `(.L_x_299) ;  /* 0x0000000000047947 */ /* 0x000fd80003800000 */
.L_x_298:
[----:B-12--5:R-:W-:-:S13]  /*b6d0*/  FSETP.EQ.AND P0, PT, R3, RZ, PT ;  /* 0x000000ff0300720b */ /* 0x026fda0003f02000 */
.L_x_299:
[----:B------:R-:W-:Y:S02]  /*b6e0*/  ISETP.NE.AND P2, PT, R10, 0x3, PT ;  /* 0x000000030a00780c */ /* 0x000fe40003f45270 */
[----:B------:R-:W-:-:S04]  /*b6f0*/  ELECT P1, URZ, PT ;  /* 0x00000000003f782f */ /* 0x000fc80003820000 */
[----:B------:R-:W-:-:S07]  /*b700*/  PLOP3.LUT P0, PT, P1, P0, PT, 0x20, 0x0 ;  /* 0x000000000000781c */ /* 0x000fce0000f00470 */
[----:B------:R-:W-:Y:S06]  /*b710*/  @!P2 BRA `(.L_x_300) ;  /* 0x000000000004a947 */ /* 0x000fec0003800000 */
[----:B------:R-:W-:Y:S01]  /*b720*/  BPT.TRAP 0x1 ;  /* 0x000000040000795c */ /* 0x000fe20000300000 */
.L_x_300:
[----:B------:R-:W1:Y:S01]  /*b730*/  S2UR UR36, SR_CgaCtaId ;  /* 0x00000000002479c3 */ /* 0x000e620000008800 */
[----:B------:R-:W-:Y:S01]  /*b740*/  UMOV UR4, 0x400 ;  /* 0x0000040000047882 */ /* 0x000fe20000000000 */
[----:B---3--:R-:W-:Y:S01]  /*b750*/  SHF.L.U32 R4, R8, 0x1f, RZ ;  /* 0x0000001f08047819 */ /* 0x008fe200000006ff */
[----:B-1----:R-:W-:-:S09]  /*b760*/  ULEA UR5, UR36, UR4, 0x18 ;  /* 0x0000000424057291 */ /* 0x002fd2000f8ec03f */
[----:B------:R-:W1:Y:S02]  /*b770*/  SYNCS.PHASECHK.TRANS64.TRYWAIT P1, [UR5+0x60], R4 ;  /* 0x00006004ff0075a7 */ /* 0x000e640008020145 */
[----:B-1----:R-:W-:Y:S05]  /*b780*/  @!P1 BRA `(.L_x_301) ;  /* 0x0000002000009947 */ /* 0x002fea0003800000 */
.L_x_359:
[----:B------:R-:W-:Y:S04]  /*b790*/  BSSY B0, `(.L_x_302) ;  /* 0x000000e000007945 */ /* 0x000fe80003800000 */
[----:B------:R-:W-:Y:S05]  /*b7a0*/  @!P0 BRA `(.L_x_303) ;  /* 0x0000000000308947 */ /* 0x000fea0003800000 */
[----:B------:R-:W-:Y:S01]  /*b7b0*/  R2UR UR20, R6 ;  /* 0x00000000061472ca */ /* 0x000fe200000e0000 */
[----:B------:R-:W-:Y:S02]  /*b7c0*/  UIADD3 UR8, UP0, UR6, 0x3f0, URZ ;  /* 0x000003f006087890 */ /* 0x000fe4000ff1e03f */
[----:B------:R-:W-:Y:S02]  /*b7d0*/  UIADD3 UR16, UR5, 0x200, URZ ;  /* 0x0000020005107890 */ /* 0x000fe4000fffe03f */
[----:B------:R-:W-:Y:S02]  /*b7e0*/  UIADD3 UR17, UR5, 0x40, URZ ;  /* 0x0000004005117890 */ /* 0x000fe4000fffe03f */
[----:B------:R-:W-:Y:S01]  /*b7f0*/  UIADD3.X UR9, URZ, UR7, URZ, UP0, !UPT ;  /* 0x000000073f097290 */ /* 0x000fe200087fe43f */
[----:B------:R-:W-:Y:S01]  /*b800*/  UMOV UR10, 0x0 ;  /* 0x00000000000a7882 */ /* 0x000fe20000000000 */
[----:B------:R-:W-:-:S07]  /*b810*/  UMOV UR11, 0x10000000 ;  /* 0x10000000000b7882 */ /* 0x000fce0000000000 */
[----:B------:R2:W-:Y:S02]  /*b820*/  UTMALDG.3D [UR16], [UR8], desc[UR10] ;  /* 0x00000a10080075b4 */ /* 0x0005e40008011000 */
[----:B--2---:R-:W-:Y:S05]  /*b830*/  @!P2 BRA `(.L_x_304) ;  /* 0x000000000004a947 */ /* 0x004fea0003800000 */
[----:B------:R-:W-:Y:S01]  /*b840*/  BPT.TRAP 0x1 ;  /* 0x000000040000795c */ /* 0x000fe20000300000 */
.L_x_304:
[----:B-1----:R-:W1:Y:S02]  /*b850*/  LDC R5, c[0x0][0x800] ;  /* 0x00020000ff057b82 */ /* 0x002e640000000800 */
[----:B-1----:R2:W-:Y:S02]  /*b860*/  SYNCS.ARRIVE.TRANS64.RED.A0TR RZ, [UR5+0x40], R5 ;  /* 0x00004005ffff79a7 */ /* 0x0025e40008300405 */
.L_x_303:
[----:B------:R-:W-:Y:S05]  /*b870*/  BSYNC B0 ;  /* 0x0000000000007941 */ /* 0x000fea0003800000 */
.L_x_302:
[----:B------:R-:W-:Y:S05]  /*b880*/  @!P2 BRA `(.L_x_305) ;  /* 0x000000000004a947 */ /* 0x000fea0003800000 */
[----:B------:R-:W-:Y:S01]  /*b890*/  BPT.TRAP 0x1 ;  /* 0x000000040000795c */ /* 0x000fe20000300000 */
.L_x_305:
[----:B------:R-:W-:-:S04]  /*b8a0*/  UIADD3 UR4, UR5, 0x40, URZ ;  /* 0x0000004005047890 */ /* 0x000fc8000fffe03f */
[----:B------:R-:W-:-:S09]  /*b8b0*/  UPRMT UR4, UR36, 0x654, UR4 ;  /* 0x0000065424047896 */ /* 0x000fd20008000004 */
[----:B------:R-:W-:Y:S01]  /*b8c0*/  SYNCS.ARRIVE.TRANS64.RED.A1T0 RZ, [UR4], RZ ;  /* 0x000000ffffff79a7 */ /* 0x000fe20008100404 */
[----:B------:R-:W-:Y:S05]  /*b8d0*/  @!P2 BRA `(.L_x_306) ;  /* 0x000000000004a947 */ /* 0x000fea0003800000 */
[----:B------:R-:W-:Y:S01]  /*b8e0*/  BPT.TRAP 0x1 ;  /* 0x000000040000795c */ /* 0x000fe20000300000 */
.L_x_306:
[----:B------:R-:W3:Y:S02]  /*b8f0*/  SYNCS.PHASECHK.TRANS64.TRYWAIT P1, [UR5+0x68], R4 ;  /* 0x00006804ff0075a7 */ /* 0x000ee40008020145 */
[----:B---3--:R-:W-:Y:S05]  /*b900*/  @!P1 BRA `(.L_x_307) ;  /* 0x0000001c00b89947 */ /* 0x008fea0003800000 */
.L_x_360:
[----:B------:R-:W-:Y:S04]  /*b910*/  BSSY B0, `(.L_x_308) ;  /* 0x0000010000007945 */ /* 0x000fe80003800000 */
[----:B------:R-:W-:Y:S05]  /*b920*/  @!P0 BRA `(.L_x_309) ;  /* 0x0000000000388947 */ /* 0x000fea0003800000 */
[----:B------:R-:W-:Y:S01]  /*b930*/  UIADD3 UR16, UP0, UR6, 0x3f0, URZ ;  /* 0x000003f006107890 */ /* 0x000fe2000ff1e03f */
[----:B------:R-:W-:Y:S01]  /*b940*/  R2UR UR12, R6 ;  /* 0x00000000060c72ca */ /* 0x000fe200000e0000 */
[----:B------:R-:W-:Y:S02]  /*b950*/  UIADD3 UR11, UR19, 0x80, URZ ;  /* 0x00000080130b7890 */ /* 0x000fe4000fffe03f */
[----:B------:R-:W-:Y:S02]  /*b960*/  UIADD3 UR8, UR5, 0x2200, URZ ;  /* 0x0000220005087890 */ /* 0x000fe4000fffe03f */
[----:B------:R-:W-:Y:S02]  /*b970*/  UIADD3 UR9, UR5, 0x48, URZ ;  /* 0x0000004805097890 */ /* 0x000fe4000fffe03f */
[----:B------:R-:W-:Y:S01]  /*b980*/  UIADD3.X UR17, URZ, UR7, URZ, UP0, !UPT ;  /* 0x000000073f117290 */ /* 0x000fe200087fe43f */
[----:B------:R-:W-:Y:S01]  /*b990*/  UMOV UR20, 0x0 ;  /* 0x0000000000147882 */ /* 0x000fe20000000000 */
[----:B------:R-:W-:Y:S01]  /*b9a0*/  UMOV UR21, 0x10000000 ;  /* 0x1000000000157882 */ /* 0x000fe20000000000 */
[----:B------:R-:W-:-:S06]  /*b9b0*/  UMOV UR10, UR18 ;  /* 0x00000012000a7c82 */ /* 0x000fcc0008000000 */
[----:B------:R3:W-:Y:S02]  /*b9c0*/  UTMALDG.3D [UR8], [UR16], desc[UR20] ;  /* 0x00001408100075b4 */ /* 0x0007e40008011000 */
[----:B---3--:R-:W-:Y:S05]  /*b9d0*/  @!P2 BRA `(.L_x_310) ;  /* 0x000000000004a947 */ /* 0x008fea0003800000 */
[----:B------:R-:W-:Y:S01]  /*b9e0*/  BPT.TRAP 0x1 ;  /* 0x000000040000795c */ /* 0x000fe20000300000 */
.L_x_310:
[----:B-12---:R-:W1:Y:S02]  /*b9f0*/  LDC R5, c[0x0][0x800] ;  /* 0x00020000ff057b82 */ /* 0x006e640000000800 */
[----:B-1----:R3:W-:Y:S02]  /*ba00*/  SYNCS.ARRIVE.TRANS64.RED.A0TR RZ, [UR5+0x48], R5 ;  /* 0x00004805ffff79a7 */ /* 0x0027e40008300405 */
.L_x_309:
[----:B------:R-:W-:Y:S05]  /*ba10*/  BSYNC B0 ;  /* 0x0000000000007941 */ /* 0x000fea0003800000 */
.L_x_308:
[----:B------:R-:W-:Y:S05]  /*ba20*/  @!P2 BRA `(.L_x_311) ;  /* 0x000000000004a947 */ /* 0x000fea0003800000 */
[----:B------:R-:W-:Y:S01]  /*ba30*/  BPT.TRAP 0x1 ;  /* 0x000000040000795c */ /* 0x000fe20000300000 */
.L_x_311:
[----:B------:R-:W-:Y:S02]  /*ba40*/  UIADD3 UR4, UR5, 0x48, URZ ;  /* 0x0000004805047890 */ /* 0x000fe4000fffe03f */
[----:B------:R-:W-:Y:S02]  /*ba50*/  UIADD3 UR10, UR18, 0x20, URZ ;  /* 0x00000020120a7890 */ /* 0x000fe4000fffe03f */
[----:B------:R-:W-:-:S09]  /*ba60*/  UPRMT UR4, UR36, 0x654, UR4 ;  /* 0x0000065424047896 */ /* 0x000fd20008000004 */
[----:B------:R-:W-:Y:S01]  /*ba70*/  SYNCS.ARRIVE.TRANS64.RED.A1T0 RZ, [UR4], RZ ;  /* 0x000000ffffff79a7 */ /* 0x000fe20008100404 */
[----:B------:R-:W-:Y:S05]  /*ba80*/  @!P2 BRA `(.L_x_312) ;  /* 0x000000000004a947 */ /* 0x000fea0003800000 */
[----:B------:R-:W-:Y:S01]  /*ba90*/  BPT.TRAP 0x1 ;  /* 0x000000040000795c */ /* 0x000fe20000300000 */
.L_x_312:
[----:B------:R-:W4:Y:S02]  /*baa0*/  SYNCS.PHASECHK.TRANS64.TRYWAIT P1, [UR5+0x70], R4 ;  /* 0x00007004ff0075a7 */ /* 0x000f240008020145 */
[----:B----4-:R-:W-:Y:S05]  /*bab0*/  @!P1 BRA `(.L_x_313) ;  /* 0x0000001c00649947 */ /* 0x010fea0003800000 */
.L_x_361:
        /* <DEDUP_REMOVED lines=8> */
[----:B------:R-:W-:Y:S01]  /*bb40*/  UMOV UR21, 0x10000000 ;  /* 0x1000000000157882 */ /* 0x000fe20000000000 */
[----:B------:R-:W-:-:S06]  /*bb50*/  UMOV UR11, UR19 ;  /* 0x00000013000b7c82 */ /* 0x000fcc0008000000 */
[----:B------:R4:W-:Y:S02]  /*bb60*/  UTMALDG.3D [UR8], [UR16], desc[UR20] ;  /* 0x00001408100075b4 */ /* 0x0009e40008011000 */
[----:B----4-:R-:W-:Y:S05]  /*bb70*/  @!P2 BRA `(.L_x_316) ;  /* 0x000000000004a947 */ /* 0x010fea0003800000 */
[----:B------:R-:W-:Y:S01]  /*bb80*/  BPT.TRAP 0x1 ;  /* 0x000000040000795c */ /* 0x000fe20000300000 */
.L_x_316:
[----:B-123--:R-:W1:Y:S02]  /*bb90*/  LDC R5, c[0x0][0x800] ;  /* 0x00020000ff057b82 */ /* 0x00ee640000000800 */
[----:B-1----:R4:W-:Y:S02]  /*bba0*/  SYNCS.ARRIVE.TRANS64.RED.A0TR RZ, [UR5+0x50], R5 ;  /* 0x00005005ffff79a7 */ /* 0x0029e40008300405 */
.L_x_315:
[----:B------:R-:W-:Y:S05]  /*bbb0*/  BSYNC B0 ;  /* 0x0000000000007941 */ /* 0x000fea0003800000 */
.L_x_314:
[----:B------:R-:W-:Y:S05]  /*bbc0*/  @!P2 BRA `(.L_x_317) ;  /* 0x000000000004a947 */ /* 0x000fea0003800000 */
[----:B------:R-:W-:Y:S01]  /*bbd0*/  BPT.TRAP 0x1 ;  /* 0x000000040000795c */ /* 0x000fe20000300000 */
.L_x_317:
[----:B------:R-:W-:-:S04]  /*bbe0*/  UIADD3 UR4, UR5, 0x50, URZ ;  /* 0x0000005005047890 */ /* 0x000fc8000fffe03f */
[----:B------:R-:W-:-:S09]  /*bbf0*/  UPRMT UR4, UR36, 0x654, UR4 ;  /* 0x0000065424047896 */ /* 0x000fd20008000004 */
[----:B------:R-:W-:Y:S01]  /*bc00*/  SYNCS.ARRIVE.TRANS64.RED.A1T0 RZ, [UR4], RZ ;  /* 0x000000ffffff79a7 */ /* 0x000fe20008100404 */
[----:B------:R-:W-:Y:S05]  /*bc10*/  @!P2 BRA `(.L_x_318) ;  /* 0x000000000004a947 */ /* 0x000fea0003800000 */
[----:B------:R-:W-:Y:S01]  /*bc20*/  BPT.TRAP 0x1 ;  /* 0x000000040000795c */ /* 0x000fe20000300000 */
.L_x_318:
[----:B------:R-:W5:Y:S02]  /*bc30*/  SYNCS.PHASECHK.TRANS64.TRYWAIT P1, [UR5+0x78], R4 ;  /* 0x00007804ff0075a7 */ /* 0x000f640008020145 */
[----:B-----5:R-:W-:Y:S05]  /*bc40*/  @!P1 BRA `(.L_x_319) ;  /* 0x0000001c00189947 */ /* 0x020fea0003800000 */
.L_x_362:
[----:B------:R-:W-:Y:S04]  /*bc50*/  BSSY B0, `(.L_x_320) ;  /* 0x000000f000007945 */ /* 0x000fe80003800000 */
[----:B------:R-:W-:Y:S05]  /*bc60*/  @!P0 BRA `(.L_x_321) ;  /* 0x0000000000348947 */ /* 0x000fea0003800000 */
[----:B------:R-:W-:Y:S01]  /*bc70*/  R2UR UR12, R6 ;  /* 0x00000000060c72ca */ /* 0x000fe200000e0000 */
[----:B------:R-:W-:Y:S02]  /*bc80*/  UIADD3 UR16, UP0, UR6, 0x3f0, URZ ;  /* 0x000003f006107890 */ /* 0x000fe4000ff1e03f */
[----:B------:R-:W-:Y:S02]  /*bc90*/  UIADD3 UR11, UR19, 0x80, URZ ;  /* 0x00000080130b7890 */ /* 0x000fe4000fffe03f */
[----:B------:R-:W-:Y:S02]  /*bca0*/  UIADD3 UR8, UR5, 0x6200, URZ ;  /* 0x0000620005087890 */ /* 0x000fe4000fffe03f */
[----:B------:R-:W-:Y:S02]  /*bcb0*/  UIADD3 UR9, UR5, 0x58, URZ ;  /* 0x0000005805097890 */ /* 0x000fe4000fffe03f */
[----:B------:R-:W-:Y:S01]  /*bcc0*/  UIADD3.X UR17, URZ, UR7, URZ, UP0, !UPT ;  /* 0x000000073f117290 */ /* 0x000fe200087fe43f */
[----:B------:R-:W-:Y:S01]  /*bcd0*/  UMOV UR20, 0x0 ;  /* 0x0000000000147882 */ /* 0x000fe20000000000 */
[----:B------:R-:W-:-:S07]  /*bce0*/  UMOV UR21, 0x10000000 ;  /* 0x1000000000157882 */ /* 0x000fce0000000000 */
[----:B------:R1:W-:Y:S02]  /*bcf0*/  UTMALDG.3D [UR8], [UR16], desc[UR20] ;  /* 0x00001408100075b4 */ /* 0x0003e40008011000 */
[----:B-1----:R-:W-:Y:S05]  /*bd00*/  @!P2 BRA `(.L_x_322) ;  /* 0x000000000004a947 */ /* 0x002fea0003800000 */
[----:B------:R-:W-:Y:S01]  /*bd10*/  BPT.TRAP 0x1 ;  /* 0x000000040000795c */ /* 0x000fe20000300000 */
.L_x_322:
[----:B------:R-:W1:Y:S02]  /*bd20*/  LDC R4, c[0x0][0x800] ;  /* 0x00020000ff047b82 */ /* 0x000e640000000800 */
[----:B-1----:R1:W-:Y:S02]  /*bd30*/  SYNCS.ARRIVE.TRANS64.RED.A0TR RZ, [UR5+0x58], R4 ;  /* 0x00005804ffff79a7 */ /* 0x0023e40008300405 */
.L_x_321:
[----:B------:R-:W-:Y:S05]  /*bd40*/  BSYNC B0 ;  /* 0x0000000000007941 */ /* 0x000fea0003800000 */
.L_x_320:
[----:B------:R-:W-:Y:S05]  /*bd50*/  @!P2 BRA `(.L_x_323) ;  /* 0x000000000004a947 */ /* 0x000fea0003800000 */
[----:B------:R-:W-:Y:S01]  /*bd60*/  BPT.TRAP 0x1 ;  /* 0x000000040000795c */ /* 0x000fe20000300000 */
.L_x_323:
[----:B------:R-:W-:Y:S01]  /*bd70*/  IADD3 R16, P0, R16, UR38, RZ ;  /* 0x0000002610107c10 */ /* 0x000fe2000ff1e0ff */
[----:B------:R-:W-:Y:S01]  /*bd80*/  UIADD3 UR4, UR5, 0x58, URZ ;  /* 0x0000005805047890 */ /* 0x000fe2000fffe03f */
[----:B------:R-:W-:Y:S01]  /*bd90*/  LOP3.LUT R8, R8, 0x1, RZ, 0x3c, !PT ;  /* 0x0000000108087812 */ /* 0x000fe200078e3cff */
[----:B------:R-:W-:Y:S01]  /*bda0*/  IMAD.MOV.U32 R7, RZ, RZ, -0x1 ;  /* 0xffffffffff077424 */ /* 0x000fe200078e00ff */
[----:B------:R-:W-:Y:S01]  /*bdb0*/  IADD3.X R17, R17, UR37, RZ, P0, !PT ;  /* 0x0000002511117c10 */ /* 0x000fe200087fe4ff */
[----:B------:R-:W-:Y:S01]  /*bdc0*/  UPRMT UR4, UR36, 0x654, UR4 ;  /* 0x0000065424047896 */ /* 0x000fe20008000004 */
[----:B------:R-:W-:Y:S02]  /*bdd0*/  ISETP.GE.U32.AND P0, PT, R16, UR24, PT ;  /* 0x0000001810007c0c */ /* 0x000fe4000bf06070 */
[----:B-1----:R-:W-:Y:S02]  /*bde0*/  PRMT R4, RZ, 0x7610, R4 ;  /* 0x00007610ff047816 */ /* 0x002fe40000000004 */
[----:B------:R-:W-:-:S02]  /*bdf0*/  ISETP.GE.U32.AND.EX P0, PT, R17, UR25, PT, P0 ;  /* 0x0000001911007c0c */ /* 0x000fc4000bf06100 */
[----:B------:R-:W-:Y:S02]  /*be00*/  MOV R13, 0xffffffff ;  /* 0xffffffff000d7802 */ /* 0x000fe40000000f00 */
[----:B------:R-:W-:Y:S01]  /*be10*/  SYNCS.ARRIVE.TRANS64.RED.A1T0 RZ, [UR4], RZ ;  /* 0x000000ffffff79a7 */ /* 0x000fe20008100404 */
[----:B------:R-:W-:-:S08]  /*be20*/  MOV R6, 0xffffffff ;  /* 0xffffffff00067802 */ /* 0x000fd00000000f00 */
[----:B------:R-:W-:Y:S05]  /*be30*/  @P0 BRA `(.L_x_324) ;  /* 0x0000000400580947 */ /* 0x000fea0003800000 */
[----:B------:R-:W1:Y:S01]  /*be40*/  S2R R13, SR_CTAID.X ;  /* 0x00000000000d7919 */ /* 0x000e620000002500 */
[----:B------:R-:W5:Y:S01]  /*be50*/  LDC.64 R14, c[0x0][0x8d0] ;  /* 0x00023400ff0e7b82 */ /* 0x000f620000000a00 */
[----:B------:R-:W-:Y:S01]  /*be60*/  ULDC UR4, c[0x0][0x150] ;  /* 0x0000540000047ab9 */ /* 0x000fe20000000800 */
[----:B------:R-:W-:Y:S01]  /*be70*/  MOV R22, R17 ;  /* 0x0000001100167202 */ /* 0x000fe20000000f00 */
[----:B------:R-:W2:Y:S05]  /*be80*/  S2R R20, SR_CTAID.Y ;  /* 0x0000000000147919 */ /* 0x000eaa0000002600 */
[----:B------:R-:W3:Y:S08]  /*be90*/  LDC R6, c[0x0][0x144] ;  /* 0x00005100ff067b82 */ /* 0x000ef00000000800 */
[----:B------:R-:W3:Y:S01]  /*bea0*/  LDC R21, c[0x0][0x8d8] ;  /* 0x00023600ff157b82 */ /* 0x000ee20000000800 */
[----:B-----5:R-:W-:-:S04]  /*beb0*/  ISETP.NE.U32.AND P0, PT, R14, RZ, PT ;  /* 0x000000ff0e00720c */ /* 0x020fc80003f05070 */
[----:B------:R-:W-:Y:S02]  /*bec0*/  ISETP.NE.AND.EX P0, PT, R15, RZ, PT, P0 ;  /* 0x000000ff0f00720c */ /* 0x000fe40003f05300 */
[----:B-1----:R-:W-:Y:S02]  /*bed0*/  I2FP.F32.U32 R4, R13 ;  /* 0x0000000d00047245 */ /* 0x002fe40000201000 */
[----:B--2---:R-:W-:-:S03]  /*bee0*/  I2FP.F32.U32 R18, R20 ;  /* 0x0000001400127245 */ /* 0x004fc60000201000 */
[----:B------:R-:W-:-:S06]  /*bef0*/  FMUL R4, R4, UR4 ;  /* 0x0000000404047c20 */ /* 0x000fcc0008400000 */
[----:B------:R-:W3:Y:S02]  /*bf00*/  F2I.U32.TRUNC.NTZ R4, R4 ;  /* 0x0000000400047305 */ /* 0x000ee4000020f000 */
[----:B---34-:R-:W-:-:S05]  /*bf10*/  IADD3 R5, -R4, RZ, RZ ;  /* 0x000000ff04057210 */ /* 0x018fca0007ffe1ff */
[----:B------:R-:W-:Y:S02]  /*bf20*/  IMAD R13, R6, R5, R13 ;  /* 0x00000005060d7224 */ /* 0x000fe400078e020d */
[----:B------:R-:W-:Y:S01]  /*bf30*/  IMAD.MOV.U32 R6, RZ, RZ, R16 ;  /* 0x000000ffff067224 */ /* 0x000fe200078e0010 */
[----:B------:R-:W-:Y:S06]  /*bf40*/  @!P0 BRA `(.L_x_325) ;  /* 0x0000000000308947 */ /* 0x000fec0003800000 */
[----:B------:R-:W1:Y:S02]  /*bf50*/  LDC R5, c[0x0][0x8dc] ;  /* 0x00023700ff057b82 */ /* 0x000e640000000800 */
[----:B-1----:R-:W-:-:S04]  /*bf60*/  IADD3 R5, P0, R16, R5, RZ ;  /* 0x0000000510057210 */ /* 0x002fc80007f1e0ff */
[----:B------:R-:W-:-:S05]  /*bf70*/  IADD3.X R23, RZ, R17, RZ, P0, !PT ;  /* 0x00000011ff177210 */ /* 0x000fca00007fe4ff */
[----:B------:R-:W-:-:S04]  /*bf80*/  IMAD.WIDE.U32 R6, R23, R14, RZ ;  /* 0x0000000e17067225 */ /* 0x000fc800078e00ff */
[----:B------:R-:W-:-:S04]  /*bf90*/  IMAD.WIDE.U32 R6, P0, R5, R15, R6 ;  /* 0x0000000f05067225 */ /* 0x000fc80007800006 */
[----:B------:R-:W-:Y:S01]  /*bfa0*/  IMAD.WIDE.U32 R4, R5, R14, RZ ;  /* 0x0000000e05047225 */ /* 0x000fe200078e00ff */
[----:B------:R-:W-:-:S04]  /*bfb0*/  MOV R4, R7 ;  /* 0x0000000700047202 */ /* 0x000fc80000000f00 */
[----:B------:R-:W-:Y:S01]  /*bfc0*/  IADD3 RZ, P1, R5, R6, RZ ;  /* 0x0000000605ff7210 */ /* 0x000fe20007f3e0ff */
[----:B------:R-:W-:-:S04]  /*bfd0*/  IMAD.X R5, RZ, RZ, RZ, P0 ;  /* 0x000000ffff057224 */ /* 0x000fc800000e06ff */
[----:B------:R-:W-:-:S04]  /*bfe0*/  IMAD.WIDE.U32.X R4, R23, R15, R4, P1 ;  /* 0x0000000f17047225 */ /* 0x000fc800008e0404 */
[----:B------:R-:W-:Y:S01]  /*bff0*/  IMAD.MOV.U32 R22, RZ, RZ, R5 ;  /* 0x000000ffff167224 */ /* 0x000fe200078e0005 */
[----:B------:R-:W-:-:S07]  /*c000*/  MOV R6, R4 ;  /* 0x0000000400067202 */ /* 0x000fce0000000f00 */
.L_x_325:
[----:B------:R-:W-:Y:S01]  /*c010*/  ULDC UR4, c[0x0][0x154] ;  /* 0x0000550000047ab9 */ /* 0x000fe20000000800 */
[----:B------:R-:W1:Y:S01]  /*c020*/  LDC R7, c[0x0][0x148] ;  /* 0x00005200ff077b82 */ /* 0x000e620000000800 */
[----:B------:R-:W-:Y:S01]  /*c030*/  FMUL R14, R18, UR4 ;  /* 0x00000004120e7c20 */ /* 0x000fe20008400000 */
[----:B------:R-:W-:Y:S02]  /*c040*/  ISETP.NE.AND P2, PT, R2, 0x1, PT ;  /* 0x000000010200780c */ /* 0x000fe40003f45270 */
[-CC-:B------:R-:W-:Y:S02]  /*c050*/  SHF.R.U64 R18, R6, R21.reuse, R22.reuse ;  /* 0x0000001506127219 */ /* 0x180fe40000001216 */
[----:B------:R-:W-:Y:S01]  /*c060*/  SHF.R.U32.HI R21, RZ, R21, R22 ;  /* 0x00000015ff157219 */ /* 0x000fe20000011616 */
[----:B------:R-:W2:Y:S01]  /*c070*/  F2I.U32.TRUNC.NTZ R14, R14 ;  /* 0x0000000e000e7305 */ /* 0x000ea2000020f000 */
[----:B------:R-:W3:Y:S01]  /*c080*/  LDC.64 R4, c[0x0][0x8c8] ;  /* 0x00023200ff047b82 */ /* 0x000ee20000000a00 */
[----:B------:R-:W-:-:S04]  /*c090*/  IADD3 R23, P0, RZ, -R18, RZ ;  /* 0x80000012ff177210 */ /* 0x000fc80007f1e0ff */
[----:B------:R-:W-:-:S03]  /*c0a0*/  IADD3.X R21, RZ, ~R21, RZ, P0, !PT ;  /* 0x80000015ff157210 */ /* 0x000fc600007fe4ff */
[----:B------:R-:W4:Y:S01]  /*c0b0*/  LDC R22, c[0x0][0x8c0] ;  /* 0x00023000ff167b82 */ /* 0x000f220000000800 */
[----:B--2---:R-:W-:-:S07]  /*c0c0*/  IADD3 R15, -R14, RZ, RZ ;  /* 0x000000ff0e0f7210 */ /* 0x004fce0007ffe1ff */
[----:B------:R-:W2:Y:S01]  /*c0d0*/  LDC R27, c[0x0][0x900] ;  /* 0x00024000ff1b7b82 */ /* 0x000ea20000000800 */
[----:B-1----:R-:W-:-:S07]  /*c0e0*/  @P2 IMAD R13, R7, R15, R20 ;  /* 0x0000000f070d2224 */ /* 0x002fce00078e0214 */
[----:B------:R-:W1:Y:S01]  /*c0f0*/  LDC.64 R14, c[0x0][0x8e8] ;  /* 0x00023a00ff0e7b82 */ /* 0x000e620000000a00 */
[----:B---3--:R-:W-:-:S04]  /*c100*/  IMAD R6, R21, R4, RZ ;  /* 0x0000000415067224 */ /* 0x008fc800078e02ff */
[C---:B------:R-:W-:Y:S02]  /*c110*/  IMAD R7, R23.reuse, R5, R6 ;  /* 0x0000000517077224 */ /* 0x040fe400078e0206 */
[----:B------:R-:W-:Y:S01]  /*c120*/  IMAD.WIDE.U32 R4, R23, R4, R16 ;  /* 0x0000000417047225 */ /* 0x000fe200078e0010 */
[----:B------:R-:W3:Y:S03]  /*c130*/  LDC R6, c[0x0][0x8b0] ;  /* 0x00022c00ff067b82 */ /* 0x000ee60000000800 */
[----:B------:R-:W-:-:S05]  /*c140*/  IMAD.IADD R5, R5, 0x1, R7 ;  /* 0x0000000105057824 */ /* 0x000fca00078e0207 */
[-CC-:B----4-:R-:W-:Y:S01]  /*c150*/  SHF.R.U64 R26, R4, R22.reuse, R5.reuse ;  /* 0x00000016041a7219 */ /* 0x190fe20000001205 */
[----:B------:R-:W4:Y:S01]  /*c160*/  LDC R25, c[0x0][0x8f0] ;  /* 0x00023c00ff197b82 */ /* 0x000f220000000800 */
[----:B------:R-:W-:Y:S02]  /*c170*/  SHF.R.U32.HI R5, RZ, R22, R5 ;  /* 0x00000016ff057219 */ /* 0x000fe40000011605 */
[----:B-1----:R-:W-:-:S05]  /*c180*/  ISETP.NE.U32.AND P0, PT, R14, RZ, PT ;  /* 0x000000ff0e00720c */ /* 0x002fca0003f05070 */
[----:B------:R-:W1:Y:S01]  /*c190*/  LDC R24, c[0x0][0x8e0] ;  /* 0x00023800ff187b82 */ /* 0x000e620000000800 */
[----:B------:R-:W-:Y:S02]  /*c1a0*/  ISETP.NE.AND.EX P0, PT, R15, RZ, PT, P0 ;  /* 0x000000ff0f00720c */ /* 0x000fe40003f05300 */
[----:B---3--:R-:W-:-:S05]  /*c1b0*/  SHF.R.U64 R23, R26, R6, R5 ;  /* 0x000000061a177219 */ /* 0x008fca0000001205 */
[----:B------:R-:W3:Y:S01]  /*c1c0*/  LDC R22, c[0x0][0x8b8] ;  /* 0x00022e00ff167b82 */ /* 0x000ee20000000800 */
[----:B------:R-:W-:-:S04]  /*c1d0*/  SHF.R.U32.HI R4, RZ, R6, R5 ;  /* 0x00000006ff047219 */ /* 0x000fc80000011605 */
[-CC-:B--2---:R-:W-:Y:S02]  /*c1e0*/  SHF.R.U64 R21, R23, R27.reuse, R4.reuse ;  /* 0x0000001b17157219 */ /* 0x184fe40000001204 */
[----:B------:R-:W-:Y:S01]  /*c1f0*/  SHF.R.U32.HI R27, RZ, R27, R4 ;  /* 0x0000001bff1b7219 */ /* 0x000fe20000011604 */
[----:B------:R-:W2:Y:S01]  /*c200*/  LDC R20, c[0x0][0x8a8] ;  /* 0x00022a00ff147b82 */ /* 0x000ea20000000800 */
[----:B------:R-:W-:Y:S02]  /*c210*/  MOV R4, R21 ;  /* 0x0000001500047202 */ /* 0x000fe40000000f00 */
[----:B------:R-:W-:Y:S01]  /*c220*/  MOV R5, R27 ;  /* 0x0000001b00057202 */ /* 0x000fe20000000f00 */
[----:B----4-:R-:W-:Y:S06]  /*c230*/  @!P0 BRA `(.L_x_326) ;  /* 0x0000000000288947 */ /* 0x010fec0003800000 */
[----:B------:R-:W4:Y:S02]  /*c240*/  LDC R4, c[0x0][0x8f4] ;  /* 0x00023d00ff047b82 */ /* 0x000f240000000800 */
[----:B----4-:R-:W-:-:S05]  /*c250*/  IADD3 R5, P0, R21, R4, RZ ;  /* 0x0000000415057210 */ /* 0x010fca0007f1e0ff */
[----:B------:R-:W-:-:S04]  /*c260*/  IMAD.X R27, RZ, RZ, R27, P0 ;  /* 0x000000ffff1b7224 */ /* 0x000fc800000e061b */
[----:B------:R-:W-:-:S04]  /*c270*/  IMAD.WIDE.U32 R6, R27, R14, RZ ;  /* 0x0000000e1b067225 */ /* 0x000fc800078e00ff */
[----:B------:R-:W-:-:S04]  /*c280*/  IMAD.WIDE.U32 R6, P0, R5, R15, R6 ;  /* 0x0000000f05067225 */ /* 0x000fc80007800006 */
[----:B------:R-:W-:Y:S01]  /*c290*/  IMAD.WIDE.U32 R4, R5, R14, RZ ;  /* 0x0000000e05047225 */ /* 0x000fe200078e00ff */
[----:B------:R-:W-:-:S04]  /*c2a0*/  MOV R4, R7 ;  /* 0x0000000700047202 */ /* 0x000fc80000000f00 */
[----:B------:R-:W-:Y:S02]  /*c2b0*/  IADD3 RZ, P1, R5, R6, RZ ;  /* 0x0000000605ff7210 */ /* 0x000fe40007f3e0ff */
[----:B------:R-:W-:-:S03]  /*c2c0*/  IADD3.X R5, RZ, RZ, RZ, P0, !PT ;  /* 0x000000ffff057210 */ /* 0x000fc600007fe4ff */
[----:B------:R-:W-:-:S08]  /*c2d0*/  IMAD.WIDE.U32.X R4, R27, R15, R4, P1 ;  /* 0x0000000f1b047225 */ /* 0x000fd000008e0404 */
.L_x_326:
[----:B------:R-:W-:Y:S02]  /*c2e0*/  SHF.R.U64 R25, R4, R25, R5 ;  /* 0x0000001904197219 */ /* 0x000fe40000001205 */
[----:B------:R-:W-:Y:S02]  /*c2f0*/  LOP3.LUT R4, R23, R12, RZ, 0xc0, !PT ;  /* 0x0000000c17047212 */ /* 0x000fe400078ec0ff */
[----:B------:R-:W-:Y:S01]  /*c300*/  LOP3.LUT R26, R26, R11, RZ, 0xc0, !PT ;  /* 0x0000000b1a1a7212 */ /* 0x000fe200078ec0ff */
[----:B------:R-:W-:Y:S01]  /*c310*/  IMAD.MOV R5, RZ, RZ, -R25 ;  /* 0x000000ffff057224 */ /* 0x000fe200078e0a19 */
[----:B------:R-:W-:Y:S01]  /*c320*/  MOV R6, R18 ;  /* 0x0000001200067202 */ /* 0x000fe20000000f00 */
[----:B------:R-:W-:Y:S02]  /*c330*/  IMAD R4, R9, R25, R4 ;  /* 0x0000001909047224 */ /* 0x000fe400078e0204 */
[----:B-1----:R-:W-:Y:S02]  /*c340*/  IMAD R21, R5, R24, R21 ;  /* 0x0000001805157224 */ /* 0x002fe400078e0215 */
[----:B---3--:R-:W-:Y:S01]  /*c350*/  IMAD R13, R4, R22, R13 ;  /* 0x00000016040d7224 */ /* 0x008fe200078e020d */
[----:B------:R-:W-:Y:S01]  /*c360*/  MOV R4, 0x1 ;  /* 0x0000000100047802 */ /* 0x000fe20000000f00 */
[----:B--2---:R-:W-:-:S05]  /*c370*/  IMAD R20, R21, R20, R26 ;  /* 0x0000001415147224 */ /* 0x004fca00078e021a */
[----:B------:R-:W-:Y:S02]  /*c380*/  SEL R7, R20, R13, !P2 ;  /* 0x0000000d14077207 */ /* 0x000fe40005000000 */
[----:B------:R-:W-:-:S07]  /*c390*/  SEL R13, R13, R20, !P2 ;  /* 0x000000140d0d7207 */ /* 0x000fce0005000000 */
.L_x_324:
[----:B------:R-:W-:-:S13]  /*c3a0*/  LOP3.LUT P0, RZ, R4, 0xff, RZ, 0xc0, !PT ;  /* 0x000000ff04ff7812 */ /* 0x000fda000780c0ff */
[----:B------:R-:W-:Y:S05]  /*c3b0*/  @P0 BRA `(.L_x_327) ;  /* 0xfffffff0005c0947 */ /* 0x000fea000383ffff */
.L_x_295:
[----:B------:R-:W-:-:S13]  /*c3c0*/  ELECT P0, URZ, PT ;  /* 0x00000000003f782f */ /* 0x000fda0003800000 */
[----:B------:R-:W-:Y:S05]  /*c3d0*/  @!P0 BRA `(.L_x_10) ;  /* 0x00000010004c8947 */ /* 0x000fea0003800000 */
[----:B------:R-:W-:-:S04]  /*c3e0*/  LOP3.LUT R19, R19, 0x2, RZ, 0xfc, !PT ;  /* 0x0000000213137812 */ /* 0x000fc800078efcff */
[----:B------:R-:W-:-:S13]  /*c3f0*/  ISETP.NE.AND P1, PT, R19, 0x3, PT ;  /* 0x000000031300780c */ /* 0x000fda0003f25270 */
[----:B------:R-:W-:Y:S05]  /*c400*/  @!P1 BRA `(.L_x_328) ;  /* 0x0000000000049947 */ /* 0x000fea0003800000 */
[----:B------:R-:W-:Y:S01]  /*c410*/  BPT.TRAP 0x1 ;  /* 0x000000040000795c */ /* 0x000fe20000300000 */
.L_x_328:
[----:B-1---5:R-:W-:Y:S01]  /*c420*/  IMAD.U32 R3, RZ, RZ, UR36 ;  /* 0x00000024ff037e24 */ /* 0x022fe2000f8e00ff */
[----:B------:R-:W-:Y:S02]  /*c430*/  MOV R2, 0x400 ;  /* 0x0000040000027802 */ /* 0x000fe40000000f00 */
[----:B------:R-:W-:Y:S02]  /*c440*/  SHF.L.U32 R0, R8, 0x1f, RZ ;  /* 0x0000001f08007819 */ /* 0x000fe400000006ff */
[----:B------:R-:W-:-:S04]  /*c450*/  LEA R3, R3, R2, 0x18 ;  /* 0x0000000203037211 */ /* 0x000fc800078ec0ff */
[----:B------:R-:W1:Y:S02]  /*c460*/  SYNCS.PHASECHK.TRANS64.TRYWAIT P0, [R3+URZ+0x60], R0 ;  /* 0x00006000030075a7 */ /* 0x000e64000800017f */
[----:B-1----:R-:W-:Y:S05]  /*c470*/  @!P0 BRA `(.L_x_329) ;  /* 0x0000001400248947 */ /* 0x002fea0003800000 */
.L_x_363:
[----:B------:R-:W-:Y:S05]  /*c480*/  @!P1 BRA `(.L_x_330) ;  /* 0x0000000000049947 */ /* 0x000fea0003800000 */
[----:B------:R-:W-:Y:S01]  /*c490*/  BPT.TRAP 0x1 ;  /* 0x000000040000795c */ /* 0x000fe20000300000 */
.L_x_330:
[----:B------:R-:W1:Y:S02]  /*c4a0*/  SYNCS.PHASECHK.TRANS64.TRYWAIT P0, [R3+URZ+0x68], R0 ;  /* 0x00006800030075a7 */ /* 0x000e64000800017f */
[----:B-1----:R-:W-:Y:S05]  /*c4b0*/  @!P0 BRA `(.L_x_331) ;  /* 0x0000001400288947 */ /* 0x002fea0003800000 */
.L_x_364:
[----:B------:R-:W-:Y:S05]  /*c4c0*/  @!P1 BRA `(.L_x_332) ;  /* 0x0000000000049947 */ /* 0x000fea0003800000 */
[----:B------:R-:W-:Y:S01]  /*c4d0*/  BPT.TRAP 0x1 ;  /* 0x000000040000795c */ /* 0x000fe20000300000 */
.L_x_332:
[----:B------:R-:W1:Y:S02]  /*c4e0*/  SYNCS.PHASECHK.TRANS64.TRYWAIT P0, [R3+URZ+0x70], R0 ;  /* 0x00007000030075a7 */ /* 0x000e64000800017f */
[----:B-1----:R-:W-:Y:S05]  /*c4f0*/  @!P0 BRA `(.L_x_333) ;  /* 0x00000014002c8947 */ /* 0x002fea0003800000 */
.L_x_365:
[----:B------:R-:W-:Y:S05]  /*c500*/  @!P1 BRA `(.L_x_334) ;  /* 0x0000000000049947 */ /* 0x000fea0003800000 */
[----:B------:R-:W-:Y:S01]  /*c510*/  BPT.TRAP 0x1 ;  /* 0x000000040000795c */ /* 0x000fe20000300000 */
.L_x_334:
[----:B------:R-:W-:-:S07]  /*c520*/  SHF.L.U32 R8, R8, 0x1f, RZ ;  /* 0x0000001f08087819 */ /* 0x000fce00000006ff */
.L_x_335:
[----:B------:R1:W1:Y:S02]  /*c530*/  SYNCS.PHASECHK.TRANS64.TRYWAIT P0, [R3+URZ+0x78], R8 ;  /* 0x00007808030075a7 */ /* 0x000264000800017f */
[----:B-1----:R-:W-:Y:S05]  /*c540*/  @!P0 NANOSLEEP.SYNCS 0x989680 ;  /* 0x009896800000895d */ /* 0x002fea0003900000 */
[----:B------:R-:W1:Y:S02]  /*c550*/  @!P0 SYNCS.PHASECHK.TRANS64 P0, [R3+URZ+0x78], R8 ;  /* 0x00007808030085a7 */ /* 0x000e64000800007f */
[----:B-1----:R-:W-:Y:S05]  /*c560*/  @P0 BRA `(.L_x_10) ;  /* 0x0000000c00e80947 */ /* 0x002fea0003800000 */
[----:B------:R-:W-:Y:S05]  /*c570*/  BRA `(.L_x_335) ;  /* 0xfffffffc00ec7947 */ /* 0x000fea000383ffff */
.L_x_290:
[----:B------:R-:W-:Y:S02]  /*c580*/  LOP3.LUT P0, RZ, R10, 0xff, RZ, 0xc0, !PT ;  /* 0x000000ff0aff7812 */ /* 0x000fe4000780c0ff */
[----:B------:R-:W-:Y:S02]  /*c590*/  MOV R3, 0x1 ;  /* 0x0000000100037802 */ /* 0x000fe40000000f00 */
[----:B------:R-:W-:-:S09]  /*c5a0*/  MOV R0, RZ ;  /* 0x000000ff00007202 */ /* 0x000fd20000000f00 */
[----:B------:R-:W-:Y:S05]  /*c5b0*/  @!P0 BRA `(.L_x_336) ;  /* 0x0000000c00208947 */ /* 0x000fea0003800000 */
[----:B------:R-:W1:Y:S01]  /*c5c0*/  LDC R0, c[0x0][0x28c] ;  /* 0x0000a300ff007b82 */ /* 0x000e620000000800 */
[C---:B------:R-:W-:Y:S01]  /*c5d0*/  LOP3.LUT P2, RZ, R18.reuse, 0x7f, RZ, 0xc0, !PT ;  /* 0x0000007f12ff7812 */ /* 0x040fe2000784c0ff */
[----:B------:R-:W-:Y:S01]  /*c5e0*/  ULDC UR5, c[0x0][0x900] ;  /* 0x0002400000057ab9 */ /* 0x000fe20000000800 */
[----:B------:R-:W-:Y:S01]  /*c5f0*/  LOP3.LUT P0, RZ, R18, 0x1f, RZ, 0xc0, !PT ;  /* 0x0000001f12ff7812 */ /* 0x000fe2000780c0ff */
[----:B------:R-:W-:Y:S01]  /*c600*/  UMOV UR6, 0xffffffff ;  /* 0xffffffff00067882 */ /* 0x000fe20000000000 */
[----:B------:R-:W-:Y:S01]  /*c610*/  BSSY B0, `(.L_x_336) ;  /* 0x00000c2000007945 */ /* 0x000fe20003800000 */
[----:B------:R-:W-:Y:S01]  /*c620*/  USHF.L.U32 UR6, UR6, UR5, URZ ;  /* 0x0000000506067299 */ /* 0x000fe2000800063f */
[----:B------:R-:W-:Y:S01]  /*c630*/  MOV R10, 0x1 ;  /* 0x00000001000a7802 */ /* 0x000fe20000000f00 */
[----:B------:R-:W-:Y:S01]  /*c640*/  ULDC UR4, c[0x0][0x8a8] ;  /* 0x00022a0000047ab9 */ /* 0x000fe20000000800 */
[----:B------:R-:W-:Y:S01]  /*c650*/  LOP3.LUT R18, R22, 0x2, RZ, 0xfc, !PT ;  /* 0x0000000216127812 */ /* 0x000fe200078efcff */
[----:B------:R-:W-:Y:S01]  /*c660*/  UMOV UR7, 0x1 ;  /* 0x0000000100077882 */ /* 0x000fe20000000000 */
[----:B------:R-:W-:Y:S01]  /*c670*/  PLOP3.LUT P0, PT, P0, P2, PT, 0x8a, 0x0 ;  /* 0x000000000000781c */ /* 0x000fe20000705172 */
[----:B------:R-:W-:-:S02]  /*c680*/  UIADD3 UR15, UR4, -0x1, URZ ;  /* 0xffffffff040f7890 */ /* 0x000fc4000fffe03f */
[----:B------:R-:W-:Y:S02]  /*c690*/  USHF.L.U32 UR17, UR7, UR5, URZ ;  /* 0x0000000507117299 */ /* 0x000fe4000800063f */
[----:B------:R-:W-:Y:S01]  /*c6a0*/  ULOP3.LUT UR16, URZ, UR6, URZ, 0x33, !UPT ;  /* 0x000000063f107292 */ /* 0x000fe2000f8e333f */
[----:B------:R-:W-:Y:S01]  /*c6b0*/  ULDC.64 UR20, c[0x0][0x198] ;  /* 0x0000660000147ab9 */ /* 0x000fe20000000a00 */
[----:B-1----:R-:W-:-:S05]  /*c6c0*/  VIADD R0, R0, 0x3f ;  /* 0x0000003f00007836 */ /* 0x002fca0000000000 */
[----:B------:R-:W-:-:S04]  /*c6d0*/  SHF.R.S32.HI R3, RZ, 0x1f, R0 ;  /* 0x0000001fff037819 */ /* 0x000fc80000011400 */
[----:B------:R-:W-:Y:S01]  /*c6e0*/  LEA.HI R3, R3, R0, RZ, 0x6 ;  /* 0x0000000003037211 */ /* 0x000fe200078f30ff */
[----:B------:R-:W-:-:S03]  /*c6f0*/  IMAD.MOV.U32 R0, RZ, RZ, RZ ;  /* 0x000000ffff007224 */ /* 0x000fc600078e00ff */
[----:B------:R-:W-:Y:S02]  /*c700*/  SHF.R.S32.HI R11, RZ, 0x6, R3 ;  /* 0x00000006ff0b7819 */ /* 0x000fe40000011403 */
[----:B------:R-:W-:Y:S02]  /*c710*/  MOV R3, 0x1 ;  /* 0x0000000100037802 */ /* 0x000fe40000000f00 */
[----:B------:R-:W-:-:S07]  /*c720*/  IADD3 R12, R11, 0x1, RZ ;  /* 0x000000010b0c7810 */ /* 0x000fce0007ffe0ff */
.L_x_348:
[----:B------:R-:W-:-:S03]  /*c730*/  UMOV UR4, 0xffffffff ;  /* 0xffffffff00047882 */ /* 0x000fc60000000000 */
[----:B------:R-:W-:Y:S05]  /*c740*/  BRA.DIV UR4, `(.L_x_337) ;  /* 0x0000001204ac7947 */ /* 0x000fea000b800000 */
[----:B------:R-:W-:-:S13]  /*c750*/  ELECT P6, URZ, PT ;  /* 0x00000000003f782f */ /* 0x000fda00038c0000 */
.L_x_368:
[----:B------:R-:W1:Y:S01]  /*c760*/  LDC R4, c[0x0][0x28c] ;  /* 0x0000a300ff047b82 */ /* 0x000e620000000800 */
[----:B------:R-:W-:Y:S01]  /*c770*/  BSSY B1, `(.L_x_338) ;  /* 0x0000037000017945 */ /* 0x000fe20003800000 */
[----:B-1----:R-:W-:-:S13]  /*c780*/  ISETP.LT.OR P6, PT, R4, 0x1, !P6 ;  /* 0x000000010400780c */ /* 0x002fda00077c1670 */
[----:B------:R-:W-:Y:S05]  /*c790*/  @P6 BRA `(.L_x_339) ;  /* 0x0000000000d06947 */ /* 0x000fea0003800000 */
[----:B------:R-:W-:Y:S01]  /*c7a0*/  SHF.L.U32 R14, R7, 0x6, RZ ;  /* 0x00000006070e7819 */ /* 0x000fe200000006ff */
[----:B------:R-:W-:Y:S01]  /*c7b0*/  IMAD.SHL.U32 R13, R13, 0x100, RZ ;  /* 0x000001000d0d7824 */ /* 0x000fe200078e00ff */
[----:B------:R-:W-:Y:S01]  /*c7c0*/  MOV R19, RZ ;  /* 0x000000ff00137202 */ /* 0x000fe20000000f00 */
[----:B------:R-:W-:Y:S01]  /*c7d0*/  IMAD.MOV.U32 R5, RZ, RZ, R3 ;  /* 0x000000ffff057224 */ /* 0x000fe200078e0003 */
[----:B------:R-:W-:Y:S02]  /*c7e0*/  MOV R4, R12 ;  /* 0x0000000c00047202 */ /* 0x000fe40000000f00 */
[----:B------:R-:W-:-:S07]  /*c7f0*/  MOV R7, R0 ;  /* 0x0000000000077202 */ /* 0x000fce0000000f00 */
.L_x_343:
[----:B------:R-:W1:Y:S01]  /*c800*/  S2R R9, SR_CgaCtaId ;  /* 0x0000000000097919 */ /* 0x000e620000008800 */
[----:B------:R-:W-:-:S04]  /*c810*/  MOV R8, 0x400 ;  /* 0x0000040000087802 */ /* 0x000fc80000000f00 */
[----:B-1----:R-:W-:Y:S02]  /*c820*/  LEA R20, R9, R8, 0x18 ;  /* 0x0000000809147211 */ /* 0x002fe400078ec0ff */
[----:B------:R-:W-:Y:S01]  /*c830*/  SHF.L.U32 R8, R5, 0x1f, RZ ;  /* 0x0000001f05087819 */ /* 0x000fe200000006ff */
[----:B------:R-:W1:Y:S01]  /*c840*/  @!P2 LDC R9, c[0x0][0x500] ;  /* 0x00014000ff09ab82 */ /* 0x000e620000000800 */
[----:B------:R-:W-:-:S04]  /*c850*/  LEA R15, R7, R20, 0x3 ;  /* 0x00000014070f7211 */ /* 0x000fc800078e18ff */
[----:B------:R-:W2:Y:S02]  /*c860*/  SYNCS.PHASECHK.TRANS64.TRYWAIT P1, [R15+URZ+0x20], R8 ;  /* 0x000020080f0075a7 */ /* 0x000ea4000802017f */
[----:B--2---:R-:W-:Y:S05]  /*c870*/  @!P1 BRA `(.L_x_340) ;  /* 0x0000001000809947 */ /* 0x004fea0003800000 */
.L_x_369:
[----:B--2---:R-:W-:Y:S01]  /*c880*/  PRMT R8, R18, 0x9910, RZ ;  /* 0x0000991012087816 */ /* 0x004fe200000000ff */
[----:B-1----:R1:W-:Y:S03]  /*c890*/  @!P2 SYNCS.ARRIVE.TRANS64 RZ, [R15+URZ], R9 ;  /* 0x000000090fffa9a7 */ /* 0x0023e6000800003f */
[----:B------:R-:W-:-:S13]  /*c8a0*/  ISETP.NE.AND P1, PT, R8, 0x2, PT ;  /* 0x000000020800780c */ /* 0x000fda0003f25270 */
[----:B-1----:R-:W-:Y:S05]  /*c8b0*/  @P1 BRA `(.L_x_341) ;  /* 0x0000000000041947 */ /* 0x002fea0003800000 */
[----:B------:R-:W-:Y:S01]  /*c8c0*/  BPT.TRAP 0x1 ;  /* 0x000000040000795c */ /* 0x000fe20000300000 */
.L_x_341:
[----:B------:R-:W-:Y:S05]  /*c8d0*/  @P0 BRA `(.L_x_342) ;  /* 0x0000000000040947 */ /* 0x000fea0003800000 */
[----:B------:R-:W-:Y:S01]  /*c8e0*/  BPT.TRAP 0x1 ;  /* 0x000000040000795c */ /* 0x000fe20000300000 */
.L_x_342:
[C---:B------:R-:W-:Y:S01]  /*c8f0*/  IMAD R8, R7.reuse, 0x8000, R20 ;  /* 0x0000800007087824 */ /* 0x040fe200078e0214 */
[----:B------:R-:W-:Y:S01]  /*c900*/  LEA R20, R7, R20, 0xd ;  /* 0x0000001407147211 */ /* 0x000fe200078e68ff */
[----:B------:R-:W-:Y:S01]  /*c910*/  VIADD R4, R4, 0xffffffff ;  /* 0xffffffff04047836 */ /* 0x000fe20000000000 */
[----:B------:R-:W-:Y:S01]  /*c920*/  R2UR UR9, R15 ;  /* 0x000000000f0972ca */ /* 0x000fe200000e0000 */
[----:B------:R-:W-:Y:S01]  /*c930*/  UIADD3 UR4, UP0, UR20, 0xf0, URZ ;  /* 0x000000f014047890 */ /* 0x000fe2000ff1e03f */
[----:B------:R-:W-:Y:S01]  /*c940*/  R2UR UR5, R8 ;  /* 0x00000000080572ca */ /* 0x000fe200000e0000 */
[----:B------:R-:W-:Y:S01]  /*c950*/  UIADD3 UR22, UP1, UR20, 0x1f0, URZ ;  /* 0x000001f014167890 */ /* 0x000fe2000ff3e03f */
[----:B------:R-:W-:Y:S01]  /*c960*/  R2UR UR8, R20 ;  /* 0x00000000140872ca */ /* 0x000fe200000e0000 */
[----:B------:R-:W-:Y:S01]  /*c970*/  UMOV UR6, 0x0 ;  /* 0x0000000000067882 */ /* 0x000fe20000000000 */
[----:B------:R-:W-:Y:S01]  /*c980*/  R2UR UR11, R13 ;  /* 0x000000000d0b72ca */ /* 0x000fe200000e0000 */
[----:B------:R-:W-:Y:S01]  /*c990*/  UIADD3.X UR23, URZ, UR21, URZ, UP1, !UPT ;  /* 0x000000153f177290 */ /* 0x000fe20008ffe43f */
[----:B------:R-:W-:Y:S01]  /*c9a0*/  R2UR UR10, R19 ;  /* 0x00000000130a72ca */ /* 0x000fe200000e0000 */
[----:B------:R-:W-:Y:S01]  /*c9b0*/  UMOV UR7, 0x10000000 ;  /* 0x1000000000077882 */ /* 0x000fe20000000000 */
[----:B------:R-:W-:-:S02]  /*c9c0*/  R2UR UR12, R6 ;  /* 0x00000000060c72ca */ /* 0x000fc400000e0000 */
[----:B------:R-:W-:Y:S02]  /*c9d0*/  R2UR UR18, R14 ;  /* 0x000000000e1272ca */ /* 0x000fe400000e0000 */
[----:B------:R-:W-:Y:S01]  /*c9e0*/  ISETP.GT.AND P3, PT, R4, 0x1, PT ;  /* 0x000000010400780c */ /* 0x000fe20003f64270 */
[----:B------:R-:W-:Y:S01]  /*c9f0*/  UIADD3 UR13, UR5, 0x8400, URZ ;  /* 0x00008400050d7890 */ /* 0x000fe2000fffe03f */
[----:B------:R-:W-:Y:S01]  /*ca00*/  IADD3 R7, R7, 0x1, RZ ;  /* 0x0000000107077810 */ /* 0x000fe20007ffe0ff */
[----:B------:R-:W-:Y:S01]  /*ca10*/  UIADD3.X UR5, URZ, UR21, URZ, UP0, !UPT ;  /* 0x000000153f057290 */ /* 0x000fe200087fe43f */
[----:B------:R-:W-:Y:S01]  /*ca20*/  IADD3 R19, R19, 0x40, RZ ;  /* 0x0000004013137810 */ /* 0x000fe20007ffe0ff */
[----:B------:R-:W-:Y:S01]  /*ca30*/  UIADD3 UR14, UR8, 0x28400, URZ ;  /* 0x00028400080e7890 */ /* 0x000fe2000fffe03f */
[----:B------:R-:W-:Y:S02]  /*ca40*/  ISETP.NE.AND P1, PT, R7, 0x4, PT ;  /* 0x000000040700780c */ /* 0x000fe40003f25270 */
[----:B------:R-:W-:-:S02]  /*ca50*/  UMOV UR8, UR13 ;  /* 0x0000000d00087c82 */ /* 0x000fc40008000000 */
[----:B------:R-:W-:Y:S02]  /*ca60*/  SEL R8, RZ, 0x1, P1 ;  /* 0x00000001ff087807 */ /* 0x000fe40000800000 */
[----:B------:R1:W-:Y:S01]  /*ca70*/  UTMALDG.3D [UR8], [UR4], desc[UR6] ;  /* 0x00000608040075b4 */ /* 0x0003e20008011000 */
[----:B------:R-:W-:Y:S02]  /*ca80*/  SEL R7, R7, RZ, P1 ;  /* 0x000000ff07077207 */ /* 0x000fe40000800000 */
[----:B------:R-:W-:Y:S01]  /*ca90*/  LOP3.LUT R5, R5, R8, RZ, 0x3c, !PT ;  /* 0x0000000805057212 */ /* 0x000fe200078e3cff */
[----:B-1----:R-:W-:Y:S01]  /*caa0*/  UMOV UR8, UR14 ;  /* 0x0000000e00087c82 */ /* 0x002fe20008000000 */
[----:B------:R-:W-:Y:S02]  /*cab0*/  UMOV UR11, UR18 ;  /* 0x00000012000b7c82 */ /* 0x000fe40008000000 */
[----:B------:R1:W-:Y:S02]  /*cac0*/  UTMALDG.3D [UR8], [UR22], desc[UR6] ;  /* 0x00000608160075b4 */ /* 0x0003e40008011000 */
[----:B-1----:R-:W-:Y:S05]  /*cad0*/  @P3 BRA `(.L_x_343) ;  /* 0xfffffffc00483947 */ /* 0x002fea000383ffff */
.L_x_339:
[----:B------:R-:W-:Y:S05]  /*cae0*/  BSYNC B1 ;  /* 0x0000000000017941 */ /* 0x000fea0003800000 */
.L_x_338:
[----:B------:R-:W-:Y:S01]  /*caf0*/  LOP3.LUT P3, RZ, R10, 0xff, RZ, 0xc0, !PT ;  /* 0x000000ff0aff7812 */ /* 0x000fe2000786c0ff */
[----:B------:R-:W-:Y:S01]  /*cb00*/  ULDC.64 UR4, c[0x0][0x8f8] ;  /* 0x00023e0000047ab9 */ /* 0x000fe20000000a00 */
[----:B------:R-:W-:Y:S01]  /*cb10*/  IADD3 R0, R11, R0, RZ ;  /* 0x000000000b007210 */ /* 0x000fe20007ffe0ff */
[----:B------:R-:W-:Y:S01]  /*cb20*/  BSSY B1, `(.L_x_344) ;  /* 0x000006e000017945 */ /* 0x000fe20003800000 */
[----:B------:R-:W-:Y:S01]  /*cb30*/  IADD3 R16, P4, R16, UR38, RZ ;  /* 0x0000002610107c10 */ /* 0x000fe2000ff9e0ff */
[----:B------:R-:W-:Y:S01]  /*cb40*/  IMAD.MOV.U32 R13, RZ, RZ, -0x1 ;  /* 0xffffffffff0d7424 */ /* 0x000fe200078e00ff */
[----:B------:R-:W-:Y:S02]  /*cb50*/  SHF.R.U32.HI R4, RZ, 0x2, R0 ;  /* 0x00000002ff047819 */ /* 0x000fe40000011600 */
[----:B------:R-:W-:Y:S02]  /*cb60*/  ISETP.GT.U32.AND P1, PT, R0, 0x3, PT ;  /* 0x000000030000780c */ /* 0x000fe40003f24070 */
[----:B------:R-:W-:-:S02]  /*cb70*/  LOP3.LUT R4, R4, 0x1, RZ, 0xc0, !PT ;  /* 0x0000000104047812 */ /* 0x000fc400078ec0ff */
[----:B------:R-:W-:Y:S01]  /*cb80*/  ISETP.LT.U32.AND P1, PT, R11, 0x4, P1 ;  /* 0x000000040b00780c */ /* 0x000fe20000f21070 */
[----:B------:R-:W1:Y:S01]  /*cb90*/  @P3 S2R R6, SR_CgaCtaId ;  /* 0x0000000000063919 */ /* 0x000e620000008800 */
[----:B------:R-:W-:Y:S02]  /*cba0*/  @P3 MOV R5, 0x400 ;  /* 0x0000040000053802 */ /* 0x000fe40000000f00 */
[----:B------:R-:W-:Y:S02]  /*cbb0*/  IADD3.X R17, R17, UR37, RZ, P4, !PT ;  /* 0x0000002511117c10 */ /* 0x000fe4000a7fe4ff */
[----:B------:R-:W-:Y:S02]  /*cbc0*/  ISETP.GE.U32.AND P4, PT, R16, UR4, PT ;  /* 0x0000000410007c0c */ /* 0x000fe4000bf86070 */
[----:B------:R-:W-:Y:S02]  /*cbd0*/  MOV R7, 0xffffffff ;  /* 0xffffffff00077802 */ /* 0x000fe40000000f00 */
[----:B------:R-:W-:-:S02]  /*cbe0*/  LOP3.LUT R0, R0, 0x3, RZ, 0xc0, !PT ;  /* 0x0000000300007812 */ /* 0x000fc400078ec0ff */
[----:B------:R-:W-:Y:S02]  /*cbf0*/  PRMT R10, RZ, 0x7610, R10 ;  /* 0x00007610ff0a7816 */ /* 0x000fe4000000000a */
[----:B-1----:R-:W-:Y:S02]  /*cc00*/  @P3 LEA R5, R6, R5, 0x18 ;  /* 0x0000000506053211 */ /* 0x002fe400078ec0ff */
[----:B------:R-:W-:Y:S02]  /*cc10*/  MOV R6, 0xffffffff ;  /* 0xffffffff00067802 */ /* 0x000fe40000000f00 */
[----:B------:R1:W-:Y:S01]  /*cc20*/  @P3 SYNCS.ARRIVE.TRANS64.A1T0 RZ, [R5+URZ+0x88], RZ ;  /* 0x000088ff05ff39a7 */ /* 0x0003e2000810003f */
[----:B------:R-:W-:Y:S02]  /*cc30*/  ISETP.NE.U32.AND P3, PT, R4, 0x1, PT ;  /* 0x000000010400780c */ /* 0x000fe40003f65070 */
[----:B------:R-:W-:Y:S02]  /*cc40*/  SEL R4, RZ, 0x1, !P1 ;  /* 0x00000001ff047807 */ /* 0x000fe40004800000 */
[----:B------:R-:W-:-:S02]  /*cc50*/  ISETP.GE.U32.AND.EX P1, PT, R17, UR5, PT, P4 ;  /* 0x0000000511007c0c */ /* 0x000fc4000bf26140 */
[----:B------:R-:W-:-:S04]  /*cc60*/  ISETP.GT.U32.AND P3, PT, R11, 0x3, !P3 ;  /* 0x000000030b00780c */ /* 0x000fc80005f64070 */
[----:B-1----:R-:W-:-:S04]  /*cc70*/  SEL R5, RZ, 0x1, !P3 ;  /* 0x00000001ff057807 */ /* 0x002fc80005800000 */
[--C-:B------:R-:W-:Y:S02]  /*cc80*/  LOP3.LUT R3, R5, R3, R4.reuse, 0x96, !PT ;  /* 0x0000000305037212 */ /* 0x100fe400078e9604 */
[----:B------:R-:W-:Y:S01]  /*cc90*/  PRMT R4, RZ, 0x7610, R4 ;  /* 0x00007610ff047816 */ /* 0x000fe20000000004 */
[----:B------:R-:W-:Y:S06]  /*cca0*/  @P1 BRA `(.L_x_345) ;  /* 0x0000000400541947 */ /* 0x000fec0003800000 */
[----:B------:R-:W-:Y:S01]  /*ccb0*/  ULDC.64 UR4, c[0x0][0x8d0] ;  /* 0x0002340000047ab9 */ /* 0x000fe20000000a00 */
[----:B------:R-:W1:Y:S01]  /*ccc0*/  S2R R14, SR_CTAID.X ;  /* 0x00000000000e7919 */ /* 0x000e620000002500 */
[----:B------:R-:W-:Y:S01]  /*ccd0*/  ISETP.NE.U32.AND P1, PT, RZ, UR4, PT ;  /* 0x00000004ff007c0c */ /* 0x000fe2000bf25070 */
[----:B------:R-:W-:Y:S01]  /*cce0*/  ULDC UR7, c[0x0][0x8d8] ;  /* 0x0002360000077ab9 */ /* 0x000fe20000000800 */
[----:B------:R-:W-:Y:S01]  /*ccf0*/  IMAD.MOV.U32 R4, RZ, RZ, R16 ;  /* 0x000000ffff047224 */ /* 0x000fe200078e0010 */
[----:B------:R-:W2:Y:S01]  /*cd00*/  S2R R13, SR_CTAID.Y ;  /* 0x00000000000d7919 */ /* 0x000ea20000002600 */
[----:B------:R-:W-:Y:S02]  /*cd10*/  ISETP.NE.AND.EX P1, PT, RZ, UR5, PT, P1 ;  /* 0x00000005ff007c0c */ /* 0x000fe4000bf25310 */
[----:B------:R-:W-:-:S11]  /*cd20*/  MOV R5, R17 ;  /* 0x0000001100057202 */ /* 0x000fd60000000f00 */
[----:B------:R-:W-:Y:S05]  /*cd30*/  @!P1 BRA `(.L_x_346) ;  /* 0x0000000000289947 */ /* 0x000fea0003800000 */
[----:B------:R-:W-:Y:S02]  /*cd40*/  ULDC UR6, c[0x0][0x8dc] ;  /* 0x0002370000067ab9 */ /* 0x000fe40000000800 */
[----:B------:R-:W-:-:S04]  /*cd50*/  IADD3 R9, P1, R16, UR6, RZ ;  /* 0x0000000610097c10 */ /* 0x000fc8000ff3e0ff */
[----:B------:R-:W-:-:S05]  /*cd60*/  IADD3.X R15, RZ, R17, RZ, P1, !PT ;  /* 0x00000011ff0f7210 */ /* 0x000fca0000ffe4ff */
[----:B------:R-:W-:-:S04]  /*cd70*/  IMAD.WIDE.U32 R6, R15, UR4, RZ ;  /* 0x000000040f067c25 */ /* 0x000fc8000f8e00ff */
[----:B------:R-:W-:-:S04]  /*cd80*/  IMAD.WIDE.U32 R6, P1, R9, UR5, R6 ;  /* 0x0000000509067c25 */ /* 0x000fc8000f820006 */
[----:B------:R-:W-:Y:S01]  /*cd90*/  IMAD.WIDE.U32 R8, R9, UR4, RZ ;  /* 0x0000000409087c25 */ /* 0x000fe2000f8e00ff */
[----:B------:R-:W-:-:S03]  /*cda0*/  MOV R4, R7 ;  /* 0x0000000700047202 */ /* 0x000fc60000000f00 */
[----:B------:R-:W-:Y:S01]  /*cdb0*/  IMAD.X R5, RZ, RZ, RZ, P1 ;  /* 0x000000ffff057224 */ /* 0x000fe200008e06ff */
[----:B------:R-:W-:-:S05]  /*cdc0*/  IADD3 RZ, P1, R9, R6, RZ ;  /* 0x0000000609ff7210 */ /* 0x000fca0007f3e0ff */
[----:B------:R-:W-:-:S08]  /*cdd0*/  IMAD.WIDE.U32.X R4, R15, UR5, R4, P1 ;  /* 0x000000050f047c25 */ /* 0x000fd000088e0404 */
.L_x_346:
[--C-:B------:R-:W-:Y:S01]  /*cde0*/  SHF.R.U64 R8, R4, UR7, R5.reuse ;  /* 0x0000000704087c19 */ /* 0x100fe20008001205 */
[----:B------:R-:W-:Y:S01]  /*cdf0*/  ULDC.64 UR4, c[0x0][0x8c8] ;  /* 0x0002320000047ab9 */ /* 0x000fe20000000a00 */
[----:B------:R-:W-:Y:S01]  /*ce00*/  SHF.R.U32.HI R4, RZ, UR7, R5 ;  /* 0x00000007ff047c19 */ /* 0x000fe20008011605 */
[----:B------:R-:W3:Y:S01]  /*ce10*/  LDC R25, c[0x0][0x144] ;  /* 0x00005100ff197b82 */ /* 0x000ee20000000800 */
[----:B------:R-:W-:Y:S01]  /*ce20*/  IADD3 R7, P1, RZ, -R8, RZ ;  /* 0x80000008ff077210 */ /* 0x000fe20007f3e0ff */
[----:B------:R-:W-:Y:S01]  /*ce30*/  ULDC.64 UR8, c[0x0][0x8e8] ;  /* 0x00023a0000087ab9 */ /* 0x000fe20000000a00 */
[----:B-1----:R-:W-:Y:S01]  /*ce40*/  I2FP.F32.U32 R9, R14 ;  /* 0x0000000e00097245 */ /* 0x002fe20000201000 */
[----:B------:R-:W-:Y:S01]  /*ce50*/  ULDC UR6, c[0x0][0x8b0] ;  /* 0x00022c0000067ab9 */ /* 0x000fe20000000800 */
[----:B------:R-:W-:Y:S02]  /*ce60*/  IADD3.X R4, RZ, ~R4, RZ, P1, !PT ;  /* 0x80000004ff047210 */ /* 0x000fe40000ffe4ff */
[----:B------:R-:W-:Y:S01]  /*ce70*/  ISETP.NE.U32.AND P1, PT, RZ, UR8, PT ;  /* 0x00000008ff007c0c */ /* 0x000fe2000bf25070 */
[----:B------:R-:W1:Y:S02]  /*ce80*/  LDC R20, c[0x0][0x148] ;  /* 0x00005200ff147b82 */ /* 0x000e640000000800 */
[----:B------:R-:W-:Y:S01]  /*ce90*/  IMAD R6, R4, UR4, RZ ;  /* 0x0000000404067c24 */ /* 0x000fe2000f8e02ff */
[----:B------:R-:W-:Y:S01]  /*cea0*/  ISETP.NE.AND.EX P1, PT, RZ, UR9, PT, P1 ;  /* 0x00000009ff007c0c */ /* 0x000fe2000bf25310 */
[----:B------:R-:W-:Y:S01]  /*ceb0*/  IMAD.WIDE.U32 R4, R7, UR4, R16 ;  /* 0x0000000407047c25 */ /* 0x000fe2000f8e0010 */
[----:B------:R-:W-:-:S03]  /*cec0*/  ULDC UR4, c[0x0][0x150] ;  /* 0x0000540000047ab9 */ /* 0x000fc60000000800 */
[----:B------:R-:W-:Y:S02]  /*ced0*/  IMAD R7, R7, UR5, R6 ;  /* 0x0000000507077c24 */ /* 0x000fe4000f8e0206 */
[----:B------:R-:W-:Y:S01]  /*cee0*/  FMUL R6, R9, UR4 ;  /* 0x0000000409067c20 */ /* 0x000fe20008400000 */
[----:B------:R-:W-:Y:S01]  /*cef0*/  ULDC UR4, c[0x0][0x8c0] ;  /* 0x0002300000047ab9 */ /* 0x000fe20000000800 */
[----:B------:R-:W-:Y:S01]  /*cf00*/  ULDC UR5, c[0x0][0x154] ;  /* 0x0000550000057ab9 */ /* 0x000fe20000000800 */
[----:B------:R-:W-:-:S03]  /*cf10*/  IMAD.IADD R5, R5, 0x1, R7 ;  /* 0x0000000105057824 */ /* 0x000fc600078e0207 */
[----:B------:R-:W4:Y:S02]  /*cf20*/  F2I.U32.TRUNC.NTZ R6, R6 ;  /* 0x0000000600067305 */ /* 0x000f24000020f000 */
[----:B------:R-:W-:Y:S02]  /*cf30*/  SHF.R.U64 R9, R4, UR4, R5 ;  /* 0x0000000404097c19 */ /* 0x000fe40008001205 */
[----:B--2---:R-:W-:-:S05]  /*cf40*/  I2FP.F32.U32 R4, R13 ;  /* 0x0000000d00047245 */ /* 0x004fca0000201000 */
[----:B------:R-:W-:Y:S01]  /*cf50*/  FMUL R21, R4, UR5 ;  /* 0x0000000504157c20 */ /* 0x000fe20008400000 */
[----:B------:R-:W-:Y:S01]  /*cf60*/  SHF.R.U32.HI R4, RZ, UR4, R5 ;  /* 0x00000004ff047c19 */ /* 0x000fe20008011605 */
[----:B------:R-:W-:-:S03]  /*cf70*/  ULDC UR4, c[0x0][0x900] ;  /* 0x0002400000047ab9 */ /* 0x000fc60000000800 */
[--C-:B------:R-:W-:Y:S01]  /*cf80*/  SHF.R.U64 R19, R9, UR6, R4.reuse ;  /* 0x0000000609137c19 */ /* 0x100fe20008001204 */
[----:B------:R-:W2:Y:S01]  /*cf90*/  F2I.U32.TRUNC.NTZ R21, R21 ;  /* 0x0000001500157305 */ /* 0x000ea2000020f000 */
[----:B------:R-:W-:Y:S02]  /*cfa0*/  SHF.R.U32.HI R4, RZ, UR6, R4 ;  /* 0x00000006ff047c19 */ /* 0x000fe40008011604 */
[----:B----4-:R-:W-:Y:S02]  /*cfb0*/  IADD3 R6, -R6, RZ, RZ ;  /* 0x000000ff06067210 */ /* 0x010fe40007ffe1ff */
[--C-:B------:R-:W-:Y:S02]  /*cfc0*/  SHF.R.U32.HI R23, RZ, UR4, R4.reuse ;  /* 0x00000004ff177c19 */ /* 0x100fe40008011604 */
[----:B------:R-:W-:Y:S01]  /*cfd0*/  SHF.R.U64 R15, R19, UR4, R4 ;  /* 0x00000004130f7c19 */ /* 0x000fe20008001204 */
[----:B---3--:R-:W-:Y:S02]  /*cfe0*/  IMAD R14, R25, R6, R14 ;  /* 0x00000006190e7224 */ /* 0x008fe400078e020e */
[----:B------:R-:W-:Y:S01]  /*cff0*/  IMAD.MOV.U32 R5, RZ, RZ, R23 ;  /* 0x000000ffff057224 */ /* 0x000fe200078e0017 */
[----:B------:R-:W-:Y:S01]  /*d000*/  MOV R4, R15 ;  /* 0x0000000f00047202 */ /* 0x000fe20000000f00 */
[----:B------:R-:W-:Y:S06]  /*d010*/  @!P1 BRA `(.L_x_347) ;  /* 0x0000000000289947 */ /* 0x000fec0003800000 */
[----:B------:R-:W-:Y:S02]  /*d020*/  ULDC UR4, c[0x0][0x8f4] ;  /* 0x00023d0000047ab9 */ /* 0x000fe40000000800 */
[----:B------:R-:W-:-:S04]  /*d030*/  IADD3 R5, P1, R15, UR4, RZ ;  /* 0x000000040f057c10 */ /* 0x000fc8000ff3e0ff */
[----:B------:R-:W-:-:S05]  /*d040*/  IADD3.X R23, RZ, R23, RZ, P1, !PT ;  /* 0x00000017ff177210 */ /* 0x000fca0000ffe4ff */
[----:B------:R-:W-:-:S04]  /*d050*/  IMAD.WIDE.U32 R6, R23, UR8, RZ ;  /* 0x0000000817067c25 */ /* 0x000fc8000f8e00ff */
[----:B------:R-:W-:-:S04]  /*d060*/  IMAD.WIDE.U32 R6, P1, R5, UR9, R6 ;  /* 0x0000000905067c25 */ /* 0x000fc8000f820006 */
[----:B------:R-:W-:-:S04]  /*d070*/  IMAD.WIDE.U32 R4, R5, UR8, RZ ;  /* 0x0000000805047c25 */ /* 0x000fc8000f8e00ff */
[----:B------:R-:W-:Y:S01]  /*d080*/  IMAD.MOV.U32 R4, RZ, RZ, R7 ;  /* 0x000000ffff047224 */ /* 0x000fe200078e0007 */
[----:B------:R-:W-:Y:S02]  /*d090*/  IADD3 RZ, P3, R5, R6, RZ ;  /* 0x0000000605ff7210 */ /* 0x000fe40007f7e0ff */
[----:B------:R-:W-:-:S03]  /*d0a0*/  IADD3.X R5, RZ, RZ, RZ, P1, !PT ;  /* 0x000000ffff057210 */ /* 0x000fc60000ffe4ff */
[----:B------:R-:W-:-:S08]  /*d0b0*/  IMAD.WIDE.U32.X R4, R23, UR9, R4, P3 ;  /* 0x0000000917047c25 */ /* 0x000fd000098e0404 */
.L_x_347:
[----:B------:R-:W-:Y:S01]  /*d0c0*/  ISETP.NE.AND P1, PT, R2, 0x1, PT ;  /* 0x000000010200780c */ /* 0x000fe20003f25270 */
[----:B------:R-:W-:Y:S01]  /*d0d0*/  ULDC UR4, c[0x0][0x8f0] ;  /* 0x00023c0000047ab9 */ /* 0x000fe20000000800 */
[----:B------:R-:W-:Y:S01]  /*d0e0*/  LOP3.LUT R19, R19, UR16, RZ, 0xc0, !PT ;  /* 0x0000001013137c12 */ /* 0x000fe2000f8ec0ff */
[----:B------:R-:W-:Y:S01]  /*d0f0*/  ULDC UR5, c[0x0][0x8b8] ;  /* 0x00022e0000057ab9 */ /* 0x000fe20000000800 */
[----:B------:R-:W-:Y:S01]  /*d100*/  SHF.R.U64 R4, R4, UR4, R5 ;  /* 0x0000000404047c19 */ /* 0x000fe20008001205 */
[----:B------:R-:W-:Y:S01]  /*d110*/  ULDC UR4, c[0x0][0x8e0] ;  /* 0x0002380000047ab9 */ /* 0x000fe20000000800 */
[----:B--2---:R-:W-:Y:S01]  /*d120*/  IADD3 R21, -R21, RZ, RZ ;  /* 0x000000ff15157210 */ /* 0x004fe20007ffe1ff */
[----:B------:R-:W-:Y:S01]  /*d130*/  IMAD.MOV.U32 R5, RZ, RZ, 0x1 ;  /* 0x00000001ff057424 */ /* 0x000fe200078e00ff */
[C---:B------:R-:W-:Y:S01]  /*d140*/  IADD3 R6, -R4.reuse, RZ, RZ ;  /* 0x000000ff04067210 */ /* 0x040fe20007ffe1ff */
[----:B------:R-:W-:Y:S01]  /*d150*/  IMAD R19, R4, UR17, R19 ;  /* 0x0000001104137c24 */ /* 0x000fe2000f8e0213 */
[----:B------:R-:W-:-:S03]  /*d160*/  LOP3.LUT R4, R9, UR15, RZ, 0xc0, !PT ;  /* 0x0000000f09047c12 */ /* 0x000fc6000f8ec0ff */
[----:B-1----:R-:W-:Y:S02]  /*d170*/  @P1 IMAD R14, R20, R21, R13 ;  /* 0x00000015140e1224 */ /* 0x002fe400078e020d */
[----:B------:R-:W-:Y:S01]  /*d180*/  IMAD R15, R6, UR4, R15 ;  /* 0x00000004060f7c24 */ /* 0x000fe2000f8e020f */
[----:B------:R-:W-:Y:S01]  /*d190*/  ULDC UR4, c[0x0][0x8a8] ;  /* 0x00022a0000047ab9 */ /* 0x000fe20000000800 */
[----:B------:R-:W-:Y:S01]  /*d1a0*/  IMAD R14, R19, UR5, R14 ;  /* 0x00000005130e7c24 */ /* 0x000fe2000f8e020e */
[----:B------:R-:W-:Y:S01]  /*d1b0*/  MOV R6, R8 ;  /* 0x0000000800067202 */ /* 0x000fe20000000f00 */
[--C-:B------:R-:W-:Y:S01]  /*d1c0*/  IMAD R15, R15, UR4, R4.reuse ;  /* 0x000000040f0f7c24 */ /* 0x100fe2000f8e0204 */
[----:B------:R-:W-:-:S04]  /*d1d0*/  PRMT R4, R5, 0x7610, R4 ;  /* 0x0000761005047816 */ /* 0x000fc80000000004 */
[----:B------:R-:W-:Y:S02]  /*d1e0*/  SEL R7, R15, R14, !P1 ;  /* 0x0000000e0f077207 */ /* 0x000fe40004800000 */
[----:B------:R-:W-:-:S07]  /*d1f0*/  SEL R13, R14, R15, !P1 ;  /* 0x0000000f0e0d7207 */ /* 0x000fce0004800000 */
.L_x_345:
[----:B------:R-:W-:Y:S05]  /*d200*/  BSYNC B1 ;  /* 0x0000000000017941 */ /* 0x000fea0003800000 */
.L_x_344:
[----:B------:R-:W-:-:S13]  /*d210*/  LOP3.LUT P1, RZ, R4, 0xff, RZ, 0xc0, !PT ;  /* 0x000000ff04ff7812 */ /* 0x000fda000782c0ff */
[----:B------:R-:W-:Y:S05]  /*d220*/  @P1 BRA `(.L_x_348) ;  /* 0xfffffff400401947 */ /* 0x000fea000383ffff */
[----:B------:R-:W-:Y:S05]  /*d230*/  BSYNC B0 ;  /* 0x0000000000007941 */ /* 0x000fea0003800000 */
.L_x_336:
[----:B------:R-:W-:-:S03]  /*d240*/  UMOV UR4, 0xffffffff ;  /* 0xffffffff00047882 */ /* 0x000fc60000000000 */
[----:B------:R-:W-:Y:S05]  /*d250*/  BRA.DIV UR4, `(.L_x_349) ;  /* 0x0000000a041c7947 */ /* 0x000fea000b800000 */
[----:B------:R-:W-:-:S13]  /*d260*/  ELECT P6, URZ, PT ;  /* 0x00000000003f782f */ /* 0x000fda00038c0000 */
.L_x_372:
[----:B------:R-:W-:Y:S05]  /*d270*/  @!P6 BRA `(.L_x_10) ;  /* 0x0000000000a4e947 */ /* 0x000fea0003800000 */
[----:B------:R-:W-:-:S04]  /*d280*/  LOP3.LUT R22, R22, 0x2, RZ, 0xfc, !PT ;  /* 0x0000000216167812 */ /* 0x000fc800078efcff */
[----:B------:R-:W-:-:S13]  /*d290*/  ISETP.NE.AND P0, PT, R22, 0x3, PT ;  /* 0x000000031600780c */ /* 0x000fda0003f05270 */
[----:B------:R-:W-:Y:S05]  /*d2a0*/  @!P0 BRA `(.L_x_350) ;  /* 0x0000000000048947 */ /* 0x000fea0003800000 */
[----:B------:R-:W-:Y:S01]  /*d2b0*/  BPT.TRAP 0x1 ;  /* 0x000000040000795c */ /* 0x000fe20000300000 */
.L_x_350:
[----:B------:R-:W1:Y:S01]  /*d2c0*/  S2R R5, SR_CgaCtaId ;  /* 0x0000000000057919 */ /* 0x000e620000008800 */
[----:B------:R-:W-:Y:S02]  /*d2d0*/  MOV R2, 0x400 ;  /* 0x0000040000027802 */ /* 0x000fe40000000f00 */
[----:B------:R-:W-:Y:S02]  /*d2e0*/  SHF.L.U32 R4, R3, 0x1f, RZ ;  /* 0x0000001f03047819 */ /* 0x000fe400000006ff */
[----:B-1----:R-:W-:-:S04]  /*d2f0*/  LEA R5, R5, R2, 0x18 ;  /* 0x0000000205057211 */ /* 0x002fc800078ec0ff */
[----:B------:R-:W-:-:S05]  /*d300*/  IADD3 R5, R5, 0x20, RZ ;  /* 0x0000002005057810 */ /* 0x000fca0007ffe0ff */
[C---:B------:R-:W-:Y:S01]  /*d310*/  IMAD R7, R0.reuse, 0x8, R5 ;  /* 0x0000000800077824 */ /* 0x040fe200078e0205 */
[----:B------:R-:W-:-:S03]  /*d320*/  IADD3 R0, R0, 0x1, RZ ;  /* 0x0000000100007810 */ /* 0x000fc60007ffe0ff */
[----:B------:R-:W1:Y:S01]  /*d330*/  SYNCS.PHASECHK.TRANS64.TRYWAIT P0, [R7+URZ], R4 ;  /* 0x00000004070075a7 */ /* 0x000e62000800017f */
[----:B------:R-:W-:-:S04]  /*d340*/  ISETP.NE.AND P1, PT, R0, 0x4, PT ;  /* 0x000000040000780c */ /* 0x000fc80003f25270 */
[----:B------:R-:W-:Y:S02]  /*d350*/  SEL R2, RZ, 0x1, P1 ;  /* 0x00000001ff027807 */ /* 0x000fe40000800000 */
[----:B------:R-:W-:Y:S02]  /*d360*/  SEL R0, R0, RZ, P1 ;  /* 0x000000ff00007207 */ /* 0x000fe40000800000 */
[----:B------:R-:W-:Y:S02]  /*d370*/  LOP3.LUT R9, R3, R2, RZ, 0x3c, !PT ;  /* 0x0000000203097212 */ /* 0x000fe400078e3cff */
[----:B------:R-:W-:Y:S02]  /*d380*/  LEA R6, R0, R5, 0x3 ;  /* 0x0000000500067211 */ /* 0x000fe400078e18ff */
[----:B------:R-:W-:Y:S01]  /*d390*/  SHF.L.U32 R3, R9, 0x1f, RZ ;  /* 0x0000001f09037819 */ /* 0x000fe200000006ff */
[----:B-1----:R-:W-:Y:S06]  /*d3a0*/  @!P0 BRA `(.L_x_351) ;  /* 0x0000000400e88947 */ /* 0x002fec0003800000 */
.L_x_373:
[----:B------:R-:W2:Y:S01]  /*d3b0*/  SYNCS.PHASECHK.TRANS64.TRYWAIT P0, [R6+URZ], R3 ;  /* 0x00000003060075a7 */ /* 0x000ea2000800017f */
[----:B------:R-:W-:-:S05]  /*d3c0*/  VIADD R0, R0, 0x1 ;  /* 0x0000000100007836 */ /* 0x000fca0000000000 */
[----:B------:R-:W-:-:S04]  /*d3d0*/  ISETP.NE.AND P1, PT, R0, 0x4, PT ;  /* 0x000000040000780c */ /* 0x000fc80003f25270 */
[----:B------:R-:W-:Y:S02]  /*d3e0*/  SEL R2, RZ, 0x1, P1 ;  /* 0x00000001ff027807 */ /* 0x000fe40000800000 */
[----:B------:R-:W-:Y:S02]  /*d3f0*/  SEL R0, R0, RZ, P1 ;  /* 0x000000ff00007207 */ /* 0x000fe40000800000 */
[----:B------:R-:W-:Y:S02]  /*d400*/  LOP3.LUT R9, R9, R2, RZ, 0x3c, !PT ;  /* 0x0000000209097212 */ /* 0x000fe400078e3cff */
[----:B-1----:R-:W-:Y:S02]  /*d410*/  LEA R7, R0, R5, 0x3 ;  /* 0x0000000500077211 */ /* 0x002fe400078e18ff */
[----:B------:R-:W-:Y:S01]  /*d420*/  SHF.L.U32 R4, R9, 0x1f, RZ ;  /* 0x0000001f09047819 */ /* 0x000fe200000006ff */
[----:B--2---:R-:W-:Y:S06]  /*d430*/  @!P0 BRA `(.L_x_352) ;  /* 0x0000000400d88947 */ /* 0x004fec0003800000 */
.L_x_374:
[----:B------:R-:W2:Y:S01]  /*d440*/  SYNCS.PHASECHK.TRANS64.TRYWAIT P0, [R7+URZ], R4 ;  /* 0x00000004070075a7 */ /* 0x000ea2000800017f */
[----:B------:R-:W-:-:S04]  /*d450*/  IADD3 R0, R0, 0x1, RZ ;  /* 0x0000000100007810 */ /* 0x000fc80007ffe0ff */
[----:B------:R-:W-:-:S04]  /*d460*/  ISETP.NE.AND P1, PT, R0, 0x4, PT ;  /* 0x000000040000780c */ /* 0x000fc80003f25270 */
[----:B------:R-:W-:Y:S02]  /*d470*/  SEL R2, RZ, 0x1, P1 ;  /* 0x00000001ff027807 */ /* 0x000fe40000800000 */
[----:B------:R-:W-:Y:S02]  /*d480*/  SEL R0, R0, RZ, P1 ;  /* 0x000000ff00007207 */ /* 0x000fe40000800000 */
[----:B------:R-:W-:Y:S01]  /*d490*/  LOP3.LUT R2, R9, R2, RZ, 0x3c, !PT ;  /* 0x0000000209027212 */ /* 0x000fe200078e3cff */
[----:B--2---:R-:W-:Y:S06]  /*d4a0*/  @!P0 BRA `(.L_x_353) ;  /* 0x0000000400d08947 */ /* 0x004fec0003800000 */
.L_x_375:
[----:B------:R-:W-:Y:S01]  /*d4b0*/  IMAD R5, R0, 0x8, R5 ;  /* 0x0000000800057824 */ /* 0x000fe200078e0205 */
[----:B------:R-:W-:-:S07]  /*d4c0*/  SHF.L.U32 R0, R2, 0x1f, RZ ;  /* 0x0000001f02007819 */ /* 0x000fce00000006ff */
.L_x_354:
[----:B---3--:R3:W4:Y:S02]  /*d4d0*/  SYNCS.PHASECHK.TRANS64.TRYWAIT P0, [R5+URZ], R0 ;  /* 0x00000000050075a7 */ /* 0x008724000800017f */
[----:B----4-:R-:W-:Y:S05]  /*d4e0*/  @!P0 NANOSLEEP.SYNCS 0x989680 ;  /* 0x009896800000895d */ /* 0x010fea0003900000 */
[----:B------:R-:W4:Y:S02]  /*d4f0*/  @!P0 SYNCS.PHASECHK.TRANS64 P0, [R5+URZ], R0 ;  /* 0x00000000050085a7 */ /* 0x000f24000800007f */
[----:B----4-:R-:W-:Y:S05]  /*d500*/  @!P0 BRA `(.L_x_354) ;  /* 0xfffffffc00f08947 */ /* 0x010fea000383ffff */
.L_x_10:
[----:B------:R-:W-:Y:S05]  /*d510*/  BSYNC B6 ;  /* 0x0000000000067941 */ /* 0x000fea0003800000 */
.L_x_8:
[----:B------:R-:W-:Y:S05]  /*d520*/  EXIT ;  /* 0x000000000000794d */ /* 0x000fea0003800000 */
.L_x_23:
[----:B----4-:R4:W1:Y:S02]  /*d530*/  SYNCS.PHASECHK.TRANS64.TRYWAIT P1, [R3+URZ], R0 ;  /* 0x00000000030075a7 */ /* 0x010864000802017f */
[----:B-1----:R-:W-:Y:S05]  /*d540*/  @!P1 NANOSLEEP.SYNCS 0x989680 ;  /* 0x009896800000995d */ /* 0x002fea0003900000 */
[----:B------:R-:W1:Y:S02]  /*d550*/  @!P1 SYNCS.PHASECHK.TRANS64 P1, [R3+URZ], R0 ;  /* 0x00000000030095a7 */ /* 0x000e64000802007f */
[----:B-1----:R-:W-:Y:S05]  /*d560*/  @!P1 BRA `(.L_x_23) ;  /* 0xfffffffc00f09947 */ /* 0x002fea000383ffff */
[----:B------:R-:W-:Y:S05]  /*d570*/  BRA `(.L_x_22) ;  /* 0xffffff4000607947 */ /* 0x000fea000383ffff */
.L_x_28:
[----:B---3--:R-:W-:-:S04]  /*d580*/  MOV R4, UR8 ;  /* 0x0000000800047c02 */ /* 0x008fc80008000f00 */
[----:B------:R3:W4:Y:S03]  /*d590*/  SYNCS.PHASECHK.TRANS64.TRYWAIT P1, [R4+URZ], R3 ;  /* 0x00000003040075a7 */ /* 0x000726000802017f */
[----:B----4-:R-:W-:Y:S05]  /*d5a0*/  @!P1 NANOSLEEP.SYNCS 0x989680 ;  /* 0x009896800000995d */ /* 0x010fea0003900000 */
[----:B------:R-:W4:Y:S02]  /*d5b0*/  @!P1 SYNCS.PHASECHK.TRANS64 P1, [R4+URZ], R3 ;  /* 0x00000003040095a7 */ /* 0x000f24000802007f */
[----:B----4-:R-:W-:Y:S05]  /*d5c0*/  @!P1 BRA `(.L_x_28) ;  /* 0xfffffffc00ec9947 */ /* 0x010fea000383ffff */
[----:B------:R-:W-:Y:S05]  /*d5d0*/  BRA `(.L_x_27) ;  /* 0xffffff4400947947 */ /* 0x000fea000383ffff */
.L_x_50:
[----:B-1----:R-:W-:-:S04]  /*d5e0*/  MOV R3, UR52 ;  /* 0x0000003400037c02 */ /* 0x002fc80008000f00 */
[----:B------:R1:W2:Y:S03]  /*d5f0*/  SYNCS.PHASECHK.TRANS64.TRYWAIT P2, [R3+URZ+0x40], R0 ;  /* 0x00004000030075a7 */ /* 0x0002a6000804017f */
[----:B--2---:R-:W-:Y:S05]  /*d600*/  @!P2 NANOSLEEP.SYNCS 0x989680 ;  /* 0x009896800000a95d */ /* 0x004fea0003900000 */
[----:B------:R-:W2:Y:S02]  /*d610*/  @!P2 SYNCS.PHASECHK.TRANS64 P2, [R3+URZ+0x40], R0 ;  /* 0x000040000300a5a7 */ /* 0x000ea4000804007f */
[----:B--2---:R-:W-:Y:S05]  /*d620*/  @!P2 BRA `(.L_x_50) ;  /* 0xfffffffc00eca947 */ /* 0x004fea000383ffff */
[----:B------:R-:W-:Y:S05]  /*d630*/  BRA `(.L_x_355) ;  /* 0xffffff5000b47947 */ /* 0x000fea000383ffff */
.L_x_109:
[----:B-1----:R1:W2:Y:S02]  /*d640*/  SYNCS.PHASECHK.TRANS64.TRYWAIT P2, [R0+URZ+0x40], R3 ;  /* 0x00004003000075a7 */ /* 0x0022a4000804017f */
[----:B--2---:R-:W-:Y:S05]  /*d650*/  @!P2 NANOSLEEP.SYNCS 0x989680 ;  /* 0x009896800000a95d */ /* 0x004fea0003900000 */
[----:B------:R-:W2:Y:S02]  /*d660*/  @!P2 SYNCS.PHASECHK.TRANS64 P2, [R0+URZ+0x40], R3 ;  /* 0x000040030000a5a7 */ /* 0x000ea4000804007f */
[----:B--2---:R-:W-:Y:S05]  /*d670*/  @!P2 BRA `(.L_x_109) ;  /* 0xfffffffc00f0a947 */ /* 0x004fea000383ffff */
[----:B------:R-:W-:Y:S05]  /*d680*/  BRA `(.L_x_356) ;  /* 0xffffff7000ac7947 */ /* 0x000fea000383ffff */
.L_x_167:
[----:B-1----:R1:W2:Y:S02]  /*d690*/  SYNCS.PHASECHK.TRANS64.TRYWAIT P3, [R0+URZ+0x40], R3 ;  /* 0x00004003000075a7 */ /* 0x0022a4000806017f */
[----:B--2---:R-:W-:Y:S05]  /*d6a0*/  @!P3 NANOSLEEP.SYNCS 0x989680 ;  /* 0x009896800000b95d */ /* 0x004fea0003900000 */
[----:B------:R-:W2:Y:S02]  /*d6b0*/  @!P3 SYNCS.PHASECHK.TRANS64 P3, [R0+URZ+0x40], R3 ;  /* 0x000040030000b5a7 */ /* 0x000ea4000806007f */
[----:B--2---:R-:W-:Y:S05]  /*d6c0*/  @!P3 BRA `(.L_x_167) ;  /* 0xfffffffc00f0b947 */ /* 0x004fea000383ffff */
[----:B------:R-:W-:Y:S05]  /*d6d0*/  BRA `(.L_x_357) ;  /* 0xffffff9000287947 */ /* 0x000fea000383ffff */
.L_x_225:
[----:B-1----:R1:W2:Y:S02]  /*d6e0*/  SYNCS.PHASECHK.TRANS64.TRYWAIT P2, [R3+URZ+0x40], R0 ;  /* 0x00004000030075a7 */ /* 0x0022a4000804017f */
[----:B--2---:R-:W-:Y:S05]  /*d6f0*/  @!P2 NANOSLEEP.SYNCS 0x989680 ;  /* 0x009896800000a95d */ /* 0x004fea0003900000 */
[----:B------:R-:W2:Y:S02]  /*d700*/  @!P2 SYNCS.PHASECHK.TRANS64 P2, [R3+URZ+0x40], R0 ;  /* 0x000040000300a5a7 */ /* 0x000ea4000804007f */
[----:B--2---:R-:W-:Y:S05]  /*d710*/  @!P2 BRA `(.L_x_225) ;  /* 0xfffffffc00f0a947 */ /* 0x004fea000383ffff */
[----:B------:R-:W-:Y:S05]  /*d720*/  BRA `(.L_x_358) ;  /* 0xffffffac00987947 */ /* 0x000fea000383ffff */
.L_x_292:
[----:B-1----:R-:W-:-:S04]  /*d730*/  IMAD.U32 R3, RZ, RZ, UR4 ;  /* 0x00000004ff037e24 */ /* 0x002fc8000f8e00ff */
[----:B------:R1:W2:Y:S03]  /*d740*/  SYNCS.PHASECHK.TRANS64.TRYWAIT P0, [R3+URZ+0x88], R0 ;  /* 0x00008800030075a7 */ /* 0x0002a6000800017f */
[----:B--2---:R-:W-:Y:S05]  /*d750*/  @!P0 NANOSLEEP.SYNCS 0x989680 ;  /* 0x009896800000895d */ /* 0x004fea0003900000 */
[----:B------:R-:W2:Y:S02]  /*d760*/  @!P0 SYNCS.PHASECHK.TRANS64 P0, [R3+URZ+0x88], R0 ;  /* 0x00008800030085a7 */ /* 0x000ea4000800007f */
[----:B--2---:R-:W-:Y:S05]  /*d770*/  @!P0 BRA `(.L_x_292) ;  /* 0xfffffffc00ec8947 */ /* 0x004fea000383ffff */
[----:B------:R-:W-:Y:S05]  /*d780*/  BRA `(.L_x_291) ;  /* 0xffffffd800fc7947 */ /* 0x000fea000383ffff */
.L_x_301:
[----:B-1----:R-:W-:-:S04]  /*d790*/  MOV R5, UR5 ;  /* 0x0000000500057c02 */ /* 0x002fc80008000f00 */
[----:B------:R1:W2:Y:S03]  /*d7a0*/  SYNCS.PHASECHK.TRANS64.TRYWAIT P1, [R5+URZ+0x60], R4 ;  /* 0x00006004050075a7 */ /* 0x0002a6000802017f */
[----:B--2---:R-:W-:Y:S05]  /*d7b0*/  @!P1 NANOSLEEP.SYNCS 0x989680 ;  /* 0x009896800000995d */ /* 0x004fea0003900000 */
[----:B------:R-:W2:Y:S02]  /*d7c0*/  @!P1 SYNCS.PHASECHK.TRANS64 P1, [R5+URZ+0x60], R4 ;  /* 0x00006004050095a7 */ /* 0x000ea4000802007f */
[----:B--2---:R-:W-:Y:S05]  /*d7d0*/  @!P1 BRA `(.L_x_301) ;  /* 0xfffffffc00ec9947 */ /* 0x004fea000383ffff */
[----:B------:R-:W-:Y:S05]  /*d7e0*/  BRA `(.L_x_359) ;  /* 0xffffffdc00e87947 */ /* 0x000fea000383ffff */
.L_x_307:
[----:B-12---:R-:W-:-:S04]  /*d7f0*/  MOV R5, UR5 ;  /* 0x0000000500057c02 */ /* 0x006fc80008000f00 */
[----:B------:R1:W2:Y:S03]  /*d800*/  SYNCS.PHASECHK.TRANS64.TRYWAIT P1, [R5+URZ+0x68], R4 ;  /* 0x00006804050075a7 */ /* 0x0002a6000802017f */
[----:B--2---:R-:W-:Y:S05]  /*d810*/  @!P1 NANOSLEEP.SYNCS 0x989680 ;  /* 0x009896800000995d */ /* 0x004fea0003900000 */
[----:B------:R-:W2:Y:S02]  /*d820*/  @!P1 SYNCS.PHASECHK.TRANS64 P1, [R5+URZ+0x68], R4 ;  /* 0x00006804050095a7 */ /* 0x000ea4000802007f */
[----:B--2---:R-:W-:Y:S05]  /*d830*/  @!P1 BRA `(.L_x_307) ;  /* 0xfffffffc00ec9947 */ /* 0x004fea000383ffff */
[----:B------:R-:W-:Y:S05]  /*d840*/  BRA `(.L_x_360) ;  /* 0xffffffe000307947 */ /* 0x000fea000383ffff */
.L_x_313:
[----:B-123--:R-:W-:-:S04]  /*d850*/  IMAD.U32 R5, RZ, RZ, UR5 ;  /* 0x00000005ff057e24 */ /* 0x00efc8000f8e00ff */
[----:B------:R1:W2:Y:S03]  /*d860*/  SYNCS.PHASECHK.TRANS64.TRYWAIT P1, [R5+URZ+0x70], R4 ;  /* 0x00007004050075a7 */ /* 0x0002a6000802017f */
[----:B--2---:R-:W-:Y:S05]  /*d870*/  @!P1 NANOSLEEP.SYNCS 0x989680 ;  /* 0x009896800000995d */ /* 0x004fea0003900000 */
[----:B------:R-:W2:Y:S02]  /*d880*/  @!P1 SYNCS.PHASECHK.TRANS64 P1, [R5+URZ+0x70], R4 ;  /* 0x00007004050095a7 */ /* 0x000ea4000802007f */
[----:B--2---:R-:W-:Y:S05]  /*d890*/  @!P1 BRA `(.L_x_313) ;  /* 0xfffffffc00ec9947 */ /* 0x004fea000383ffff */
[----:B------:R-:W-:Y:S05]  /*d8a0*/  BRA `(.L_x_361) ;  /* 0xffffffe000847947 */ /* 0x000fea000383ffff */
.L_x_319:
[----:B-1234-:R-:W-:-:S04]  /*d8b0*/  MOV R5, UR5 ;  /* 0x0000000500057c02 */ /* 0x01efc80008000f00 */
[----:B------:R1:W2:Y:S03]  /*d8c0*/  SYNCS.PHASECHK.TRANS64.TRYWAIT P1, [R5+URZ+0x78], R4 ;  /* 0x00007804050075a7 */ /* 0x0002a6000802017f */
[----:B--2---:R-:W-:Y:S05]  /*d8d0*/  @!P1 NANOSLEEP.SYNCS 0x989680 ;  /* 0x009896800000995d */ /* 0x004fea0003900000 */
[----:B------:R-:W2:Y:S02]  /*d8e0*/  @!P1 SYNCS.PHASECHK.TRANS64 P1, [R5+URZ+0x78], R4 ;  /* 0x00007804050095a7 */ /* 0x000ea4000802007f */
[----:B--2---:R-:W-:Y:S05]  /*d8f0*/  @!P1 BRA `(.L_x_319) ;  /* 0xfffffffc00ec9947 */ /* 0x004fea000383ffff */
[----:B------:R-:W-:Y:S05]  /*d900*/  BRA `(.L_x_362) ;  /* 0xffffffe000d07947 */ /* 0x000fea000383ffff */
.L_x_329:
[----:B------:R1:W1:Y:S02]  /*d910*/  SYNCS.PHASECHK.TRANS64.TRYWAIT P0, [R3+URZ+0x60], R0 ;  /* 0x00006000030075a7 */ /* 0x000264000800017f */
[----:B-1----:R-:W-:Y:S05]  /*d920*/  @!P0 NANOSLEEP.SYNCS 0x989680 ;  /* 0x009896800000895d */ /* 0x002fea0003900000 */
[----:B------:R-:W1:Y:S02]  /*d930*/  @!P0 SYNCS.PHASECHK.TRANS64 P0, [R3+URZ+0x60], R0 ;  /* 0x00006000030085a7 */ /* 0x000e64000800007f */
[----:B-1----:R-:W-:Y:S05]  /*d940*/  @!P0 BRA `(.L_x_329) ;  /* 0xfffffffc00f08947 */ /* 0x002fea000383ffff */
[----:B------:R-:W-:Y:S05]  /*d950*/  BRA `(.L_x_363) ;  /* 0xffffffe800c87947 */ /* 0x000fea000383ffff */
.L_x_331:
[----:B------:R1:W1:Y:S02]  /*d960*/  SYNCS.PHASECHK.TRANS64.TRYWAIT P0, [R3+URZ+0x68], R0 ;  /* 0x00006800030075a7 */ /* 0x000264000800017f */
[----:B-1----:R-:W-:Y:S05]  /*d970*/  @!P0 NANOSLEEP.SYNCS 0x989680 ;  /* 0x009896800000895d */ /* 0x002fea0003900000 */
[----:B------:R-:W1:Y:S02]  /*d980*/  @!P0 SYNCS.PHASECHK.TRANS64 P0, [R3+URZ+0x68], R0 ;  /* 0x00006800030085a7 */ /* 0x000e64000800007f */
[----:B-1----:R-:W-:Y:S05]  /*d990*/  @!P0 BRA `(.L_x_331) ;  /* 0xfffffffc00f08947 */ /* 0x002fea000383ffff */
[----:B------:R-:W-:Y:S05]  /*d9a0*/  BRA `(.L_x_364) ;  /* 0xffffffe800c47947 */ /* 0x000fea000383ffff */
.L_x_333:
[----:B------:R1:W1:Y:S02]  /*d9b0*/  SYNCS.PHASECHK.TRANS64.TRYWAIT P0, [R3+URZ+0x70], R0 ;  /* 0x00007000030075a7 */ /* 0x000264000800017f */
[----:B-1----:R-:W-:Y:S05]  /*d9c0*/  @!P0 NANOSLEEP.SYNCS 0x989680 ;  /* 0x009896800000895d */ /* 0x002fea0003900000 */
[----:B------:R-:W1:Y:S02]  /*d9d0*/  @!P0 SYNCS.PHASECHK.TRANS64 P0, [R3+URZ+0x70], R0 ;  /* 0x00007000030085a7 */ /* 0x000e64000800007f */
[----:B-1----:R-:W-:Y:S05]  /*d9e0*/  @!P0 BRA `(.L_x_333) ;  /* 0xfffffffc00f08947 */ /* 0x002fea000383ffff */
[----:B------:R-:W-:Y:S05]  /*d9f0*/  BRA `(.L_x_365) ;  /* 0xffffffe800c07947 */ /* 0x000fea000383ffff */
.L_x_337:
[----:B------:R-:W-:Y:S01]  /*da00*/  BSSY B1, `(.L_x_366) ;  /* 0x0000006000017945 */ /* 0x000fe20003800000 */
[----:B------:R-:W-:-:S07]  /*da10*/  MOV R15, 0xffffffff ;  /* 0xffffffff000f7802 */ /* 0x000fce0000000f00 */
[----:B------:R-:W-:Y:S05]  /*da20*/  WARPSYNC.COLLECTIVE R15, `(.L_x_367) ;  /* 0x000000000f0c7348 */ /* 0x000fea0003c00000 */
[----:B------:R-:W-:Y:S02]  /*da30*/  ELECT P6, UR62, PT ;  /* 0x00000000003e782f */ /* 0x000fe400038c0000 */
[----:B------:R-:W-:Y:S01]  /*da40*/  MOV R14, UR62 ;  /* 0x0000003e000e7c02 */ /* 0x000fe20008000f00 */
[----:B------:R-:W-:Y:S10]  /*da50*/  ENDCOLLECTIVE ;  /* 0x000000000000791b */ /* 0x000ff40003800000 */
.L_x_367:
[----:B------:R-:W-:Y:S05]  /*da60*/  BSYNC B1 ;  /* 0x0000000000017941 */ /* 0x000fea0003800000 */
.L_x_366:
[----:B------:R-:W-:Y:S05]  /*da70*/  BRA `(.L_x_368) ;  /* 0xffffffec00387947 */ /* 0x000fea000383ffff */
.L_x_340:
[----:B--2---:R2:W3:Y:S02]  /*da80*/  SYNCS.PHASECHK.TRANS64.TRYWAIT P1, [R15+URZ+0x20], R8 ;  /* 0x000020080f0075a7 */ /* 0x0044e4000802017f */
[----:B---3--:R-:W-:Y:S05]  /*da90*/  @!P1 NANOSLEEP.SYNCS 0x989680 ;  /* 0x009896800000995d */ /* 0x008fea0003900000 */
[----:B------:R-:W3:Y:S02]  /*daa0*/  @!P1 SYNCS.PHASECHK.TRANS64 P1, [R15+URZ+0x20], R8 ;  /* 0x000020080f0095a7 */ /* 0x000ee4000802007f */
[----:B---3--:R-:W-:Y:S05]  /*dab0*/  @!P1 BRA `(.L_x_340) ;  /* 0xfffffffc00f09947 */ /* 0x008fea000383ffff */
[----:B------:R-:W-:Y:S05]  /*dac0*/  BRA `(.L_x_369) ;  /* 0xffffffec006c7947 */ /* 0x000fea000383ffff */
.L_x_349:
[----:B------:R-:W-:Y:S01]  /*dad0*/  BSSY B0, `(.L_x_370) ;  /* 0x0000006000007945 */ /* 0x000fe20003800000 */
[----:B------:R-:W-:-:S07]  /*dae0*/  IMAD.MOV.U32 R15, RZ, RZ, -0x1 ;  /* 0xffffffffff0f7424 */ /* 0x000fce00078e00ff */
[----:B------:R-:W-:Y:S05]  /*daf0*/  WARPSYNC.COLLECTIVE R15, `(.L_x_371) ;  /* 0x000000000f0c7348 */ /* 0x000fea0003c00000 */
[----:B------:R-:W-:Y:S02]  /*db00*/  ELECT P6, UR62, PT ;  /* 0x00000000003e782f */ /* 0x000fe400038c0000 */
[----:B------:R-:W-:Y:S01]  /*db10*/  MOV R14, UR62 ;  /* 0x0000003e000e7c02 */ /* 0x000fe20008000f00 */
[----:B------:R-:W-:Y:S10]  /*db20*/  ENDCOLLECTIVE ;  /* 0x000000000000791b */ /* 0x000ff40003800000 */
.L_x_371:
[----:B------:R-:W-:Y:S05]  /*db30*/  BSYNC B0 ;  /* 0x0000000000007941 */ /* 0x000fea0003800000 */
.L_x_370:
[----:B------:R-:W-:Y:S05]  /*db40*/  BRA `(.L_x_372) ;  /* 0xfffffff400c87947 */ /* 0x000fea000383ffff */
.L_x_351:
[----:B-1----:R1:W2:Y:S02]  /*db50*/  SYNCS.PHASECHK.TRANS64.TRYWAIT P0, [R7+URZ], R4 ;  /* 0x00000004070075a7 */ /* 0x0022a4000800017f */
[----:B--2---:R-:W-:Y:S05]  /*db60*/  @!P0 NANOSLEEP.SYNCS 0x989680 ;  /* 0x009896800000895d */ /* 0x004fea0003900000 */
[----:B------:R-:W2:Y:S02]  /*db70*/  @!P0 SYNCS.PHASECHK.TRANS64 P0, [R7+URZ], R4 ;  /* 0x00000004070085a7 */ /* 0x000ea4000800007f */
[----:B--2---:R-:W-:Y:S05]  /*db80*/  @!P0 BRA `(.L_x_351) ;  /* 0xfffffffc00f08947 */ /* 0x004fea000383ffff */
[----:B------:R-:W-:Y:S05]  /*db90*/  BRA `(.L_x_373) ;  /* 0xfffffff800047947 */ /* 0x000fea000383ffff */
.L_x_352:
[----:B-1----:R1:W2:Y:S02]  /*dba0*/  SYNCS.PHASECHK.TRANS64.TRYWAIT P0, [R6+URZ], R3 ;  /* 0x00000003060075a7 */ /* 0x0022a4000800017f */
[----:B--2---:R-:W-:Y:S05]  /*dbb0*/  @!P0 NANOSLEEP.SYNCS 0x989680 ;  /* 0x009896800000895d */ /* 0x004fea0003900000 */
[----:B------:R-:W2:Y:S02]  /*dbc0*/  @!P0 SYNCS.PHASECHK.TRANS64 P0, [R6+URZ], R3 ;  /* 0x00000003060085a7 */ /* 0x000ea4000800007f */
[----:B--2---:R-:W-:Y:S05]  /*dbd0*/  @!P0 BRA `(.L_x_352) ;  /* 0xfffffffc00f08947 */ /* 0x004fea000383ffff */
[----:B------:R-:W-:Y:S05]  /*dbe0*/  BRA `(.L_x_374) ;  /* 0xfffffff800147947 */ /* 0x000fea000383ffff */
.L_x_353:
[----:B--2---:R2:W3:Y:S02]  /*dbf0*/  SYNCS.PHASECHK.TRANS64.TRYWAIT P0, [R7+URZ], R4 ;  /* 0x00000004070075a7 */ /* 0x0044e4000800017f */
[----:B---3--:R-:W-:Y:S05]  /*dc00*/  @!P0 NANOSLEEP.SYNCS 0x989680 ;  /* 0x009896800000895d */ /* 0x008fea0003900000 */
[----:B------:R-:W3:Y:S02]  /*dc10*/  @!P0 SYNCS.PHASECHK.TRANS64 P0, [R7+URZ], R4 ;  /* 0x00000004070085a7 */ /* 0x000ee4000800007f */
[----:B---3--:R-:W-:Y:S05]  /*dc20*/  @!P0 BRA `(.L_x_353) ;  /* 0xfffffffc00f08947 */ /* 0x008fea000383ffff */
[----:B------:R-:W-:Y:S05]  /*dc30*/  BRA `(.L_x_375) ;  /* 0xfffffff8001c7947 */ /* 0x000fea000383ffff */
        .weak           $__internal_0_$__cuda_sm20_rcp_rn_f32_slowpath
        .type           $__internal_0_$__cuda_sm20_rcp_rn_f32_slowpath,@function
        .size           $__internal_0_$__cuda_sm20_rcp_rn_f32_slowpath,(.L_x_381 - $__internal_0_$__cuda_sm20_rcp_rn_f32_slowpath)
$__internal_0_$__cuda_sm20_rcp_rn_f32_slowpath:
[----:B------:R-:W-:Y:S01]  /*dc40*/  SHF.L.U32 R0, R3, 0x1, RZ ;  /* 0x0000000103007819 */ /* 0x000fe200000006ff */
[----:B------:R-:W-:Y:S03]  /*dc50*/  BSSY B0, `(.L_x_376) ;  /* 0x0000030000007945 */ /* 0x000fe60003800000 */
[----:B------:R-:W-:-:S04]  /*dc60*/  SHF.R.U32.HI R61, RZ, 0x18, R0 ;  /* 0x00000018ff3d7819 */ /* 0x000fc80000011600 */
[----:B------:R-:W-:-:S13]  /*dc70*/  ISETP.NE.U32.AND P2, PT, R61, RZ, PT ;  /* 0x000000ff3d00720c */ /* 0x000fda0003f45070 */
[----:B------:R-:W-:Y:S05]  /*dc80*/  @P2 BRA `(.L_x_377) ;  /* 0x0000000000282947 */ /* 0x000fea0003800000 */
[----:B------:R-:W-:-:S04]  /*dc90*/  SHF.L.U32 R0, R3, 0x1, RZ ;  /* 0x0000000103007819 */ /* 0x000fc800000006ff */
[----:B------:R-:W-:-:S13]  /*dca0*/  ISETP.NE.AND P2, PT, R0, RZ, PT ;  /* 0x000000ff0000720c */ /* 0x000fda0003f45270 */
[----:B------:R-:W-:Y:S01]  /*dcb0*/  @P2 FFMA R59, R3, 1.84467440737095516160e+19, RZ ;  /* 0x5f800000033b2823 */ /* 0x000fe200000000ff */
[----:B------:R-:W-:Y:S08]  /*dcc0*/  @!P2 MUFU.RCP R57, R3 ;  /* 0x000000030039a308 */ /* 0x000ff00000001000 */
[----:B------:R-:W1:Y:S02]  /*dcd0*/  @P2 MUFU.RCP R0, R59 ;  /* 0x0000003b00002308 */ /* 0x000e640000001000 */
[----:B-1----:R-:W-:-:S04]  /*dce0*/  @P2 FFMA R61, R59, R0, -1 ;  /* 0xbf8000003b3d2423 */ /* 0x002fc80000000000 */
[----:B------:R-:W-:-:S04]  /*dcf0*/  @P2 FADD.FTZ R61, -R61, -RZ ;  /* 0x800000ff3d3d2221 */ /* 0x000fc80000010100 */
[----:B------:R-:W-:-:S04]  /*dd00*/  @P2 FFMA R0, R0, R61, R0 ;  /* 0x0000003d00002223 */ /* 0x000fc80000000000 */
[----:B------:R-:W-:Y:S01]  /*dd10*/  @P2 FFMA R57, R0, 1.84467440737095516160e+19, RZ ;  /* 0x5f80000000392823 */ /* 0x000fe200000000ff */
[----:B------:R-:W-:Y:S06]  /*dd20*/  BRA `(.L_x_378) ;  /* 0x0000000000887947 */ /* 0x000fec0003800000 */
.L_x_377:
[----:B------:R-:W-:-:S05]  /*dd30*/  VIADD R71, R61, 0xffffff03 ;  /* 0xffffff033d477836 */ /* 0x000fca0000000000 */
[----:B------:R-:W-:-:S13]  /*dd40*/  ISETP.GT.U32.AND P2, PT, R71, 0x1, PT ;  /* 0x000000014700780c */ /* 0x000fda0003f44070 */
[----:B------:R-:W-:Y:S05]  /*dd50*/  @P2 BRA `(.L_x_379) ;  /* 0x0000000000782947 */ /* 0x000fea0003800000 */
[----:B------:R-:W-:Y:S02]  /*dd60*/  LOP3.LUT R0, R3, 0x7fffff, RZ, 0xc0, !PT ;  /* 0x007fffff03007812 */ /* 0x000fe400078ec0ff */
[----:B------:R-:W-:Y:S02]  /*dd70*/  MOV R114, 0x3 ;  /* 0x0000000300727802 */ /* 0x000fe40000000f00 */
[----:B------:R-:W-:Y:S02]  /*dd80*/  LOP3.LUT R0, R0, 0x3f800000, RZ, 0xfc, !PT ;  /* 0x3f80000000007812 */ /* 0x000fe400078efcff */
[----:B------:R-:W-:Y:S02]  /*dd90*/  SHF.L.U32 R114, R114, R71, RZ ;  /* 0x0000004772727219 */ /* 0x000fe400000006ff */
[----:B------:R-:W1:Y:S02]  /*dda0*/  MUFU.RCP R57, R0 ;  /* 0x0000000000397308 */ /* 0x000e640000001000 */
[----:B-1----:R-:W-:-:S04]  /*ddb0*/  FFMA R59, R0, R57, -1 ;  /* 0xbf800000003b7423 */ /* 0x002fc80000000039 */
[----:B------:R-:W-:-:S04]  /*ddc0*/  FADD.FTZ R112, -R59, -RZ ;  /* 0x800000ff3b707221 */ /* 0x000fc80000010100 */
[CCC-:B------:R-:W-:Y:S01]  /*ddd0*/  FFMA.RM R59, R57.reuse, R112.reuse, R57.reuse ;  /* 0x00000070393b7223 */ /* 0x1c0fe20000004039 */
[----:B------:R-:W-:-:S04]  /*dde0*/  FFMA.RP R112, R57, R112, R57 ;  /* 0x0000007039707223 */ /* 0x000fc80000008039 */
[C---:B------:R-:W-:Y:S02]  /*ddf0*/  LOP3.LUT R57, R59.reuse, 0x7fffff, RZ, 0xc0, !PT ;  /* 0x007fffff3b397812 */ /* 0x040fe400078ec0ff */
[----:B------:R-:W-:Y:S02]  /*de00*/  FSETP.NEU.FTZ.AND P2, PT, R59, R112, PT ;  /* 0x000000703b00720b */ /* 0x000fe40003f5d000 */
[----:B------:R-:W-:Y:S02]  /*de10*/  LOP3.LUT R57, R57, 0x800000, RZ, 0xfc, !PT ;  /* 0x0080000039397812 */ /* 0x000fe400078efcff */
[----:B------:R-:W-:Y:S02]  /*de20*/  SEL R59, RZ, 0xffffffff, !P2 ;  /* 0xffffffffff3b7807 */ /* 0x000fe40005000000 */
[----:B------:R-:W-:Y:S02]  /*de30*/  LOP3.LUT R114, R114, R57, RZ, 0xc0, !PT ;  /* 0x0000003972727212 */ /* 0x000fe400078ec0ff */
[----:B------:R-:W-:-:S02]  /*de40*/  IADD3 R0, -R59, RZ, RZ ;  /* 0x000000ff3b007210 */ /* 0x000fc40007ffe1ff */
[-C--:B------:R-:W-:Y:S02]  /*de50*/  SHF.R.U32.HI R114, RZ, R71.reuse, R114 ;  /* 0x00000047ff727219 */ /* 0x080fe40000011672 */
[----:B------:R-:W-:Y:S02]  /*de60*/  LOP3.LUT P2, RZ, R0, R71, R57, 0xf8, !PT ;  /* 0x0000004700ff7212 */ /* 0x000fe4000784f839 */
[C---:B------:R-:W-:Y:S02]  /*de70*/  LOP3.LUT P3, RZ, R114.reuse, 0x1, RZ, 0xc0, !PT ;  /* 0x0000000172ff7812 */ /* 0x040fe4000786c0ff */
[----:B------:R-:W-:-:S04]  /*de80*/  LOP3.LUT P4, RZ, R114, 0x2, RZ, 0xc0, !PT ;  /* 0x0000000272ff7812 */ /* 0x000fc8000788c0ff */
[----:B------:R-:W-:Y:S02]  /*de90*/  PLOP3.LUT P2, PT, P3, P2, P4, 0xe0, 0x0 ;  /* 0x000000000000781c */ /* 0x000fe40001f45c40 */
[----:B------:R-:W-:Y:S02]  /*dea0*/  LOP3.LUT P3, RZ, R3, 0x7fffff, RZ, 0xc0, !PT ;  /* 0x007fffff03ff7812 */ /* 0x000fe4000786c0ff */
[----:B------:R-:W-:-:S05]  /*deb0*/  SEL R0, RZ, 0x1, !P2 ;  /* 0x00000001ff007807 */ /* 0x000fca0005000000 */
[----:B------:R-:W-:-:S05]  /*dec0*/  IMAD.MOV R0, RZ, RZ, -R0 ;  /* 0x000000ffff007224 */ /* 0x000fca00078e0a00 */
[----:B------:R-:W-:Y:S02]  /*ded0*/  ISETP.GE.AND P2, PT, R0, RZ, PT ;  /* 0x000000ff0000720c */ /* 0x000fe40003f46270 */
[----:B------:R-:W-:-:S04]  /*dee0*/  IADD3 R0, R61, -0xfc, RZ ;  /* 0xffffff043d007810 */ /* 0x000fc80007ffe0ff */
[----:B------:R-:W-:-:S07]  /*def0*/  SHF.R.U32.HI R0, RZ, R0, R57 ;  /* 0x00000000ff007219 */ /* 0x000fce0000011639 */
[----:B------:R-:W-:-:S05]  /*df00*/  @!P2 IADD3 R0, R0, 0x1, RZ ;  /* 0x000000010000a810 */ /* 0x000fca0007ffe0ff */
[----:B------:R-:W-:-:S05]  /*df10*/  @!P3 IMAD.SHL.U32 R0, R0, 0x2, RZ ;  /* 0x000000020000b824 */ /* 0x000fca00078e00ff */
[----:B------:R-:W-:Y:S01]  /*df20*/  LOP3.LUT R57, R0, 0x80000000, R3, 0xf8, !PT ;  /* 0x8000000000397812 */ /* 0x000fe200078ef803 */
[----:B------:R-:W-:Y:S06]  /*df30*/  BRA `(.L_x_378) ;  /* 0x0000000000047947 */ /* 0x000fec0003800000 */
.L_x_379:
[----:B------:R1:W2:Y:S02]  /*df40*/  MUFU.RCP R57, R3 ;  /* 0x0000000300397308 */ /* 0x0002a40000001000 */
.L_x_378:
[----:B------:R-:W-:Y:S05]  /*df50*/  BSYNC B0 ;  /* 0x0000000000007941 */ /* 0x000fea0003800000 */
.L_x_376:
[----:B------:R-:W-:Y:S02]  /*df60*/  MOV R95, 0x0 ;  /* 0x00000000005f7802 */ /* 0x000fe40000000f00 */
[----:B--2---:R-:W-:Y:S02]  /*df70*/  MOV R0, R57 ;  /* 0x0000003900007202 */ /* 0x004fe40000000f00 */
[----:B-1----:R-:W-:Y:S05]  /*df80*/  RET.REL.NODEC R94 `(_ZN7cutlass13device_kernelINS_4gemm6kernel13GemmUniversalIN4cute5tupleIJiiiiEEENS1_10collective13CollectiveMmaINS1_34MainloopSm90TmaGmmaWarpSpecializedILi4ENS5_IJNS4_1CILi1EEESB_SB_EEENS1_35KernelTmaWarpSpecializedCooperativeEEENS5_IJNSA_ILi256EEENSA_ILi64EEESG_EEENS_10bfloat16_tENS5_IJlSB_lEEESI_SJ_NS4_8TiledMMAINS4_8MMA_AtomIJNS4_4SM904GMMA27MMA_64x64x16_F32BF16BF16_SSILNSN_5MajorE0ELSP_0ELNSN_7ScaleInE1ELSQ_1EEEEEENS4_6LayoutINS5_IJNSA_ILi2EEESB_SB_EEENS5_IJSB_NSA_ILi0EEESW_EEEEENS5_IJNS4_10UnderscoreESZ_SZ_EEEEENS4_13SM90_TMA_LOADENS4_14ComposedLayoutINS4_7SwizzleILi3ELi4ELi3EEENS4_18smem_ptr_flag_bitsILi16EEENST_INS5_IJNSA_ILi8EEESG_EEENS5_IJSG_SB_EEEEEEEvNS4_8identityES12_S1C_vS1D_EENS_8epilogue10collective18CollectiveEpilogueINS1F_22Sm90TmaWarpSpecializedILi4ELi2ELi16ELb1ELb0EEEJSH_NS5_IJNSA_ILi128EEENSA_ILi32EEEEEESI_SJ_SI_SJ_NS1F_6fusion15FusionCallbacksIS1J_NS1N_13LinCombEltActINS1F_6thread7SigmoidESI_fSI_fLNS_15FloatRoundStyleE2EEESH_S1M_JEEES12_NS13_INS14_ILi2ELi4ELi3EEES17_NST_INS5_IJS18_S1L_EEENS5_IJS1L_SB_EEEEEEENS4_17SM75_U32x4_LDSM_NENS4_14SM90_TMA_STOREES1Z_NS4_17SM90_U32x4_STSM_NENS4_9Copy_AtomIJS22_NS_6half_tEEEEvEEEvvEEEEvNT_6ParamsE) ;  /* 0xffffff205e1c7950 */ /* 0x002fea0003c3ffff */
.L_x_380:
[----:B------:R-:W-:-:S00]  /*df90*/  BRA `(.L_x_380) ;  /* 0xfffffffc00fc7947 */ /* 0x000fc0000383ffff */
[----:B------:R-:W-:-:S00]  /*dfa0*/  NOP ;  /* 0x0000000000007918 */ /* 0x000fc00000000000 */
        /* <DEDUP_REMOVED lines=13> */
.L_x_381:


//--------------------- .nv.global.init           --------------------------
	.section	.nv.global.init,"aw",@progbits
.nv.global.init:
	.type		$str$22,@object
	.size		$str$22,($str$26 - $str$22)
$str$22:
        /*0000*/ 	.byte	0x6b, 0x5f, 0x74, 0x69, 0x6c, 0x65, 0x5f, 0x63, 0x6f, 0x75, 0x6e, 0x74, 0x20, 0x3e, 0x3d, 0x20
        /*0010*/ 	.byte	0x31, 0x00
	.type		$str$26,@object
	.size		$str$26,($str$27 - $str$26)
$str$26:
        /*0012*/ 	.byte	0x28, 0x61, 0x64, 0x64, 0x72, 0x65, 0x73, 0x73, 0x20, 0x26, 0x20, 0x6d, 0x61, 0x73, 0x6b, 0x29
        /*0022*/ 	.byte	0x20, 0x3d, 0x3d, 0x20, 0x30, 0x00
	.type		$str$27,@object
	.size		$str$27,($str$23 - $str$27)
$str$27:
        /*0028*/ 	.byte	0x2f, 0x74, 0x6d, 0x70, 0x2f, 0x63, 0x75, 0x74, 0x6c, 0x61, 0x73, 0x73, 0x5f, 0x73, 0x77, 0x65
        /*0038*/ 	.byte	0x65, 0x70, 0x5f, 0x73, 0x72, 0x63, 0x2f, 0x69, 0x6e, 0x63, 0x6c, 0x75, 0x64, 0x65, 0x2f, 0x63
        /*0048*/ 	.byte	0x75, 0x74, 0x65, 0x2f, 0x70, 0x6f, 0x69, 0x6e, 0x74, 0x65, 0x72, 0x5f, 0x66, 0x6c, 0x61, 0x67
        /*0058*/ 	.byte	0x67, 0x65, 0x64, 0x2e, 0x68, 0x70, 0x70, 0x00
	.type		$str$23,@object
	.size		$str$23,(__unnamed_2 - $str$23)
$str$23:
        /*0060*/ 	.byte	0x2f, 0x74, 0x6d, 0x70, 0x2f, 0x63, 0x75, 0x74, 0x6c, 0x61, 0x73, 0x73, 0x5f, 0x73, 0x77, 0x65
        /*0070*/ 	.byte	0x65, 0x70, 0x5f, 0x73, 0x72, 0x63, 0x2f, 0x69, 0x6e, 0x63, 0x6c, 0x75, 0x64, 0x65, 0x2f, 0x63
        /*0080*/ 	.byte	0x75, 0x74, 0x6c, 0x61, 0x73, 0x73, 0x2f, 0x67, 0x65, 0x6d, 0x6d, 0x2f, 0x63, 0x6f, 0x6c, 0x6c
        /*0090*/ 	.byte	0x65, 0x63, 0x74, 0x69, 0x76, 0x65, 0x2f, 0x73, 0x6d, 0x39, 0x30, 0x5f, 0x6d, 0x6d, 0x61, 0x5f
        /*00a0*/ 	.byte	0x74, 0x6d, 0x61, 0x5f, 0x67, 0x6d, 0x6d, 0x61, 0x5f, 0x73, 0x73, 0x5f, 0x77, 0x61, 0x72, 0x70
        /*00b0*/ 	.byte	0x73, 0x70, 0x65, 0x63, 0x69, 0x61, 0x6c, 0x69, 0x7a, 0x65, 0x64, 0x2e, 0x68, 0x70, 0x70, 0x00
	.type		__unnamed_2,@object
	.size		__unnamed_2,(__unnamed_1 - __unnamed_2)
__unnamed_2:
        /*00c0*/ 	.byte	0x61, 0x75, 0x74, 0x6f, 0x20, 0x63, 0x75, 0x74, 0x65, 0x3a, 0x3a, 0x61, 0x73, 0x5f, 0x70, 0x6f
        /* <DEDUP_REMOVED lines=27> */
        /*0280*/ 	.byte	0x3c, 0x34, 0x30, 0x39, 0x36, 0x3e, 0x3e, 0x3e, 0x3e, 0x3e, 0x5d, 0x00
	.type		__unnamed_1,@object
	.size		__unnamed_1,(.L_0 - __unnamed_1)
__unnamed_1:
        /* <DEDUP_REMOVED lines=181> */
        /*0ddc*/ 	.byte	0x79, 0x5d, 0x00
.L_0:


//--------------------- .nv.shared._ZN7cutlass13device_kernelINS_4gemm6kernel13GemmUniversalIN4cute5tupleIJiiiiEEENS1_10collective13CollectiveMmaINS1_34MainloopSm90TmaGmmaWarpSpecializedILi4ENS5_IJNS4_1CILi1EEESB_SB_EEENS1_35KernelTmaWarpSpecializedCooperativeEEENS5_IJNSA_ILi256EEENSA_ILi64EEESG_EEENS_10bfloat16_tENS5_IJlSB_lEEESI_SJ_NS4_8TiledMMAINS4_8MMA_AtomIJNS4_4SM904GMMA27MMA_64x64x16_F32BF16BF16_SSILNSN_5MajorE0ELSP_0ELNSN_7ScaleInE1ELSQ_1EEEEEENS4_6LayoutINS5_IJNSA_ILi2EEESB_SB_EEENS5_IJSB_NSA_ILi0EEESW_EEEEENS5_IJNS4_10UnderscoreESZ_SZ_EEEEENS4_13SM90_TMA_LOADENS4_14ComposedLayoutINS4_7SwizzleILi3ELi4ELi3EEENS4_18smem_ptr_flag_bitsILi16EEENST_INS5_IJNSA_ILi8EEESG_EEENS5_IJSG_SB_EEEEEEEvNS4_8identityES12_S1C_vS1D_EENS_8epilogue10collective18CollectiveEpilogueINS1F_22Sm90TmaWarpSpecializedILi4ELi2ELi16ELb1ELb0EEEJSH_NS5_IJNSA_ILi128EEENSA_ILi32EEEEEESI_SJ_SI_SJ_NS1F_6fusion15FusionCallbacksIS1J_NS1N_13LinCombEltActINS1F_6thread7SigmoidESI_fSI_fLNS_15FloatRoundStyleE2EEESH_S1M_JEEES12_NS13_INS14_ILi2ELi4ELi3EEES17_NST_INS5_IJS18_S1L_EEENS5_IJS1L_SB_EEEEEEENS4_17SM75_U32x4_LDSM_NENS4_14SM90_TMA_STOREES1Z_NS4_17SM90_U32x4_STSM_NENS4_9Copy_AtomIJS22_NS_6half_tEEEEvEEEvvEEEEvNT_6ParamsE --------------------------
	.section	.nv.shared._ZN7cutlass13device_kernelINS_4gemm6kernel13GemmUniversalIN4cute5tupleIJiiiiEEENS1_10collective13CollectiveMmaINS1_34MainloopSm90TmaGmmaWarpSpecializedILi4ENS5_IJNS4_1CILi1EEESB_SB_EEENS1_35KernelTmaWarpSpecializedCooperativeEEENS5_IJNSA_ILi256EEENSA_ILi64EEESG_EEENS_10bfloat16_tENS5_IJlSB_lEEESI_SJ_NS4_8TiledMMAINS4_8MMA_AtomIJNS4_4SM904GMMA27MMA_64x64x16_F32BF16BF16_SSILNSN_5MajorE0ELSP_0ELNSN_7ScaleInE1ELSQ_1EEEEEENS4_6LayoutINS5_IJNSA_ILi2EEESB_SB_EEENS5_IJSB_NSA_ILi0EEESW_EEEEENS5_IJNS4_10UnderscoreESZ_SZ_EEEEENS4_13SM90_TMA_LOADENS4_14ComposedLayoutINS4_7SwizzleILi3ELi4ELi3EEENS4_18smem_ptr_flag_bitsILi16EEENST_INS5_IJNSA_ILi8EEESG_EEENS5_IJSG_SB_EEEEEEEvNS4_8identityES12_S1C_vS1D_EENS_8epilogue10collective18CollectiveEpilogueINS1F_22Sm90TmaWarpSpecializedILi4ELi2ELi16ELb1ELb0EEEJSH_NS5_IJNSA_ILi128EEENSA_ILi32EEEEEESI_SJ_SI_SJ_NS1F_6fusion15FusionCallbacksIS1J_NS1N_13LinCombEltActINS1F_6thread7SigmoidESI_fSI_fLNS_15FloatRoundStyleE2EEESH_S1M_JEEES12_NS13_INS14_ILi2ELi4ELi3EEES17_NST_INS5_IJS18_S1L_EEENS5_IJS1L_SB_EEEEEEENS4_17SM75_U32x4_LDSM_NENS4_14SM90_TMA_STOREES1Z_NS4_17SM90_U32x4_STSM_NENS4_9Copy_AtomIJS22_NS_6half_tEEEEvEEEvvEEEEvNT_6ParamsE,"aw",@nobits
	.sectionflags	@""
	.align	16
	.zero		1024


//--------------------- .nv.shared.reserved.0     --------------------------
	.section	.nv.shared.reserved.0,"aw",@nobits
	.weak		__nv_reservedSMEM_offset_0_alias
	.size		__nv_reservedSMEM_offset_0_alias, 0, 0
	.other		__nv_reservedSMEM_offset_0_alias,@"STO_CUDA_RESERVED_SHARED STV_DEFAULT"
__nv_reservedSMEM_offset_0_alias:
	.zero		0


//--------------------- .nv.global                --------------------------
	.section	.nv.global,"aw",@nobits
.nv.global:
	.type		_ZN39_INTERNAL_10a12448_4_k_cu_4081f707_29884cute1_E,@object
	.size		_ZN39_INTERNAL_10a12448_4_k_cu_4081f707_29884cute1_E,(_ZN39_INTERNAL_10a12448_4_k_cu_4081f707_29884cuda3std3__45__cpo6cbeginE - _ZN39_INTERNAL_10a12448_4_k_cu_4081f707_29884cute1_E)
_ZN39_INTERNAL_10a12448_4_k_cu_4081f707_29884cute1_E:
	.zero		1
	.type		_ZN39_INTERNAL_10a12448_4_k_cu_4081f707_29884cuda3std3__45__cpo6cbeginE,@object
	.size		_ZN39_INTERNAL_10a12448_4_k_cu_4081f707_29884cuda3std3__45__cpo6cbeginE,(_ZN39_INTERNAL_10a12448_4_k_cu_4081f707_29884cuda3std3__48in_placeE - _ZN39_INTERNAL_10a12448_4_k_cu_4081f707_29884cuda3std3__45__cpo6cbeginE)
_ZN39_INTERNAL_10a12448_4_k_cu_4081f707_29884cuda3std3__45__cpo6cbeginE:
	.zero		1
	.type		_ZN39_INTERNAL_10a12448_4_k_cu_4081f707_29884cuda3std3__48in_placeE,@object
	.size		_ZN39_INTERNAL_10a12448_4_k_cu_4081f707_29884cuda3std3__48in_placeE,(_ZN39_INTERNAL_10a12448_4_k_cu_4081f707_29884cuda3std6ranges3__45__cpo9iter_moveE - _ZN39_INTERNAL_10a12448_4_k_cu_4081f707_29884cuda3std3__48in_placeE)
_ZN39_INTERNAL_10a12448_4_k_cu_4081f707_29884cuda3std3__48in_placeE:
	.zero		1
	.type		_ZN39_INTERNAL_10a12448_4_k_cu_4081f707_29884cuda3std6ranges3__45__cpo9iter_moveE,@object
	.size		_ZN39_INTERNAL_10a12448_4_k_cu_4081f707_29884cuda3std6ranges3__45__cpo9iter_moveE,(_ZN39_INTERNAL_10a12448_4_k_cu_4081f707_29884cuda3std3__45__cpo5beginE - _ZN39_INTERNAL_10a12448_4_k_cu_4081f707_29884cuda3std6ranges3__45__cpo9iter_moveE)
_ZN39_INTERNAL_10a12448_4_k_cu_4081f707_29884cuda3std6ranges3__45__cpo9iter_moveE:
	.zero		1
	.type		_ZN39_INTERNAL_10a12448_4_k_cu_4081f707_29884cuda3std3__45__cpo5beginE,@object
	.size		_ZN39_INTERNAL_10a12448_4_k_cu_4081f707_29884cuda3std3__45__cpo5beginE,(_ZN39_INTERNAL_10a12448_4_k_cu_4081f707_29884cuda3std3__441_GLOBAL__N__10a12448_4_k_cu_4081f707_29886ignoreE - _ZN39_INTERNAL_10a12448_4_k_cu_4081f707_29884cuda3std3__45__cpo5beginE)
_ZN39_INTERNAL_10a12448_4_k_cu_4081f707_29884cuda3std3__45__cpo5beginE:
	.zero		1
	.type		_ZN39_INTERNAL_10a12448_4_k_cu_4081f707_29884cuda3std3__441_GLOBAL__N__10a12448_4_k_cu_4081f707_29886ignoreE,@object
	.size		_ZN39_INTERNAL_10a12448_4_k_cu_4081f707_29884cuda3std3__441_GLOBAL__N__10a12448_4_k_cu_4081f707_29886ignoreE,(_ZN39_INTERNAL_10a12448_4_k_cu_4081f707_29884cute7productE - _ZN39_INTERNAL_10a12448_4_k_cu_4081f707_29884cuda3std3__441_GLOBAL__N__10a12448_4_k_cu_4081f707_29886ignoreE)
_ZN39_INTERNAL_10a12448_4_k_cu_4081f707_29884cuda3std3__441_GLOBAL__N__10a12448_4_k_cu_4081f707_29886ignoreE:
	.zero		1
	.type		_ZN39_INTERNAL_10a12448_4_k_cu_4081f707_29884cute7productE,@object
	.size		_ZN39_INTERNAL_10a12448_4_k_cu_4081f707_29884cute7productE,(_ZN39_INTERNAL_10a12448_4_k_cu_4081f707_29884cuda3std3__45__cpo3endE - _ZN39_INTERNAL_10a12448_4_k_cu_4081f707_29884cute7productE)
_ZN39_INTERNAL_10a12448_4_k_cu_4081f707_29884cute7productE:
	.zero		1
	.type		_ZN39_INTERNAL_10a12448_4_k_cu_4081f707_29884cuda3std3__45__cpo3endE,@object
	.size		_ZN39_INTERNAL_10a12448_4_k_cu_4081f707_29884cuda3std3__45__cpo3endE,(_ZN39_INTERNAL_10a12448_4_k_cu_4081f707_29884cuda3std3__419piecewise_constructE - _ZN39_INTERNAL_10a12448_4_k_cu_4081f707_29884cuda3std3__45__cpo3endE)
_ZN39_INTERNAL_10a12448_4_k_cu_4081f707_29884cuda3std3__45__cpo3endE:
	.zero		1
	.type		_ZN39_INTERNAL_10a12448_4_k_cu_4081f707_29884cuda3std3__419piecewise_constructE,@object
	.size		_ZN39_INTERNAL_10a12448_4_k_cu_4081f707_29884cuda3std3__419piecewise_constructE,(_ZN39_INTERNAL_10a12448_4_k_cu_4081f707_29884cuda3std3__45__cpo4cendE - _ZN39_INTERNAL_10a12448_4_k_cu_4081f707_29884cuda3std3__419piecewise_constructE)
_ZN39_INTERNAL_10a12448_4_k_cu_4081f707_29884cuda3std3__419piecewise_constructE:
	.zero		1
	.type		_ZN39_INTERNAL_10a12448_4_k_cu_4081f707_29884cuda3std3__45__cpo4cendE,@object
	.size		_ZN39_INTERNAL_10a12448_4_k_cu_4081f707_29884cuda3std3__45__cpo4cendE,(_ZN39_INTERNAL_10a12448_4_k_cu_4081f707_29884cuda3std6ranges3__45__cpo4swapE - _ZN39_INTERNAL_10a12448_4_k_cu_4081f707_29884cuda3std3__45__cpo4cendE)
_ZN39_INTERNAL_10a12448_4_k_cu_4081f707_29884cuda3std3__45__cpo4cendE:
	.zero		1
	.type		_ZN39_INTERNAL_10a12448_4_k_cu_4081f707_29884cuda3std6ranges3__45__cpo4swapE,@object
	.size		_ZN39_INTERNAL_10a12448_4_k_cu_4081f707_29884cuda3std6ranges3__45__cpo4swapE,(.L_9 - _ZN39_INTERNAL_10a12448_4_k_cu_4081f707_29884cuda3std6ranges3__45__cpo4swapE)
_ZN39_INTERNAL_10a12448_4_k_cu_4081f707_29884cuda3std6ranges3__45__cpo4swapE:
	.zero		1
.L_9:


//--------------------- .nv.constant0._ZN7cutlass13device_kernelINS_4gemm6kernel13GemmUniversalIN4cute5tupleIJiiiiEEENS1_10collective13CollectiveMmaINS1_34MainloopSm90TmaGmmaWarpSpecializedILi4ENS5_IJNS4_1CILi1EEESB_SB_EEENS1_35KernelTmaWarpSpecializedCooperativeEEENS5_IJNSA_ILi256EEENSA_ILi64EEESG_EEENS_10bfloat16_tENS5_IJlSB_lEEESI_SJ_NS4_8TiledMMAINS4_8MMA_AtomIJNS4_4SM904GMMA27MMA_64x64x16_F32BF16BF16_SSILNSN_5MajorE0ELSP_0ELNSN_7ScaleInE1ELSQ_1EEEEEENS4_6LayoutINS5_IJNSA_ILi2EEESB_SB_EEENS5_IJSB_NSA_ILi0EEESW_EEEEENS5_IJNS4_10UnderscoreESZ_SZ_EEEEENS4_13SM90_TMA_LOADENS4_14ComposedLayoutINS4_7SwizzleILi3ELi4ELi3EEENS4_18smem_ptr_flag_bitsILi16EEENST_INS5_IJNSA_ILi8EEESG_EEENS5_IJSG_SB_EEEEEEEvNS4_8identityES12_S1C_vS1D_EENS_8epilogue10collective18CollectiveEpilogueINS1F_22Sm90TmaWarpSpecializedILi4ELi2ELi16ELb1ELb0EEEJSH_NS5_IJNSA_ILi128EEENSA_ILi32EEEEEESI_SJ_SI_SJ_NS1F_6fusion15FusionCallbacksIS1J_NS1N_13LinCombEltActINS1F_6thread7SigmoidESI_fSI_fLNS_15FloatRoundStyleE2EEESH_S1M_JEEES12_NS13_INS14_ILi2ELi4ELi3EEES17_NST_INS5_IJS18_S1L_EEENS5_IJS1L_SB_EEEEEEENS4_17SM75_U32x4_LDSM_NENS4_14SM90_TMA_STOREES1Z_NS4_17SM90_U32x4_STSM_NENS4_9Copy_AtomIJS22_NS_6half_tEEEEvEEEvvEEEEvNT_6ParamsE --------------------------
	.section	.nv.constant0._ZN7cutlass13device_kernelINS_4gemm6kernel13GemmUniversalIN4cute5tupleIJiiiiEEENS1_10collective13CollectiveMmaINS1_34MainloopSm90TmaGmmaWarpSpecializedILi4ENS5_IJNS4_1CILi1EEESB_SB_EEENS1_35KernelTmaWarpSpecializedCooperativeEEENS5_IJNSA_ILi256EEENSA_ILi64EEESG_EEENS_10bfloat16_tENS5_IJlSB_lEEESI_SJ_NS4_8TiledMMAINS4_8MMA_AtomIJNS4_4SM904GMMA27MMA_64x64x16_F32BF16BF16_SSILNSN_5MajorE0ELSP_0ELNSN_7ScaleInE1ELSQ_1EEEEEENS4_6LayoutINS5_IJNSA_ILi2EEESB_SB_EEENS5_IJSB_NSA_ILi0EEESW_EEEEENS5_IJNS4_10UnderscoreESZ_SZ_EEEEENS4_13SM90_TMA_LOADENS4_14ComposedLayoutINS4_7SwizzleILi3ELi4ELi3EEENS4_18smem_ptr_flag_bitsILi16EEENST_INS5_IJNSA_ILi8EEESG_EEENS5_IJSG_SB_EEEEEEEvNS4_8identityES12_S1C_vS1D_EENS_8epilogue10collective18CollectiveEpilogueINS1F_22Sm90TmaWarpSpecializedILi4ELi2ELi16ELb1ELb0EEEJSH_NS5_IJNSA_ILi128EEENSA_ILi32EEEEEESI_SJ_SI_SJ_NS1F_6fusion15FusionCallbacksIS1J_NS1N_13LinCombEltActINS1F_6thread7SigmoidESI_fSI_fLNS_15FloatRoundStyleE2EEESH_S1M_JEEES12_NS13_INS14_ILi2ELi4ELi3EEES17_NST_INS5_IJS18_S1L_EEENS5_IJS1L_SB_EEEEEEENS4_17SM75_U32x4_LDSM_NENS4_14SM90_TMA_STOREES1Z_NS4_17SM90_U32x4_STSM_NENS4_9Copy_AtomIJS22_NS_6half_tEEEEvEEEvvEEEEvNT_6ParamsE,"a",@progbits
	.sectionflags	@""
	.align	4
.nv.constant0._ZN7cutlass13device_kernelINS_4gemm6kernel13GemmUniversalIN4cute5tupleIJiiiiEEENS1_10collective13CollectiveMmaINS1_34MainloopSm90TmaGmmaWarpSpecializedILi4ENS5_IJNS4_1CILi1EEESB_SB_EEENS1_35KernelTmaWarpSpecializedCooperativeEEENS5_IJNSA_ILi256EEENSA_ILi64EEESG_EEENS_10bfloat16_tENS5_IJlSB_lEEESI_SJ_NS4_8TiledMMAINS4_8MMA_AtomIJNS4_4SM904GMMA27MMA_64x64x16_F32BF16BF16_SSILNSN_5MajorE0ELSP_0ELNSN_7ScaleInE1ELSQ_1EEEEEENS4_6LayoutINS5_IJNSA_ILi2EEESB_SB_EEENS5_IJSB_NSA_ILi0EEESW_EEEEENS5_IJNS4_10UnderscoreESZ_SZ_EEEEENS4_13SM90_TMA_LOADENS4_14ComposedLayoutINS4_7SwizzleILi3ELi4ELi3EEENS4_18smem_ptr_flag_bitsILi16EEENST_INS5_IJNSA_ILi8EEESG_EEENS5_IJSG_SB_EEEEEEEvNS4_8identityES12_S1C_vS1D_EENS_8epilogue10collective18CollectiveEpilogueINS1F_22Sm90TmaWarpSpecializedILi4ELi2ELi16ELb1ELb0EEEJSH_NS5_IJNSA_ILi128EEENSA_ILi32EEEEEESI_SJ_SI_SJ_NS1F_6fusion15FusionCallbacksIS1J_NS1N_13LinCombEltActINS1F_6thread7SigmoidESI_fSI_fLNS_15FloatRoundStyleE2EEESH_S1M_JEEES12_NS13_INS14_ILi2ELi4ELi3EEES17_NST_INS5_IJS18_S1L_EEENS5_IJS1L_SB_EEEEEEENS4_17SM75_U32x4_LDSM_NENS4_14SM90_TMA_STOREES1Z_NS4_17SM90_U32x4_STSM_NENS4_9Copy_AtomIJS22_NS_6half_tEEEEvEEEvvEEEEvNT_6ParamsE:
	.zero		2432


//--------------------- SYMBOLS --------------------------

	.type		.nv.reservedSmem.offset0,@object
	.size		.nv.reservedSmem.offset0,0x4
	.type		__assertfail,@function
